	.target	sm_90a

	.elftype	@"ET_EXEC"


//--------------------- .note.nv.tkinfo           --------------------------
	.section	.note.nv.tkinfo,"",@"SHT_NOTE"
	.sectionflags	@"SHF_NOTE_NV_TKINFO"
	.tkinfo
        /*0018*/ 	.word	0x00000002
        /*0030*/ 	.string	""
        /*0030*/ 	.string	"ptxas"
        /*0030*/ 	.string	"Cuda compilation tools, release 13.0, V13.0.88"
        /*0030*/ 	.string	"Build cuda_13.0.r13.0/compiler.36424714_0"
        /*0030*/ 	.string	"-v  -suppress-debug-info  -lineinfo  -arch sm_90a "



//--------------------- .note.nv.cuinfo           --------------------------
	.section	.note.nv.cuinfo,"",@"SHT_NOTE"
	.sectionflags	@"SHF_NOTE_NV_CUINFO"
        /*0018*/ 	.short	0x0002
        /*001a*/ 	.short	0x005a
        /*001c*/ 	.short	0x0082
	.zero		2


//--------------------- .nv.info                  --------------------------
	.section	.nv.info,"",@"SHT_CUDA_INFO"
	.align	4


	//----- nvinfo : EIATTR_REGCOUNT
	.align		4
        /*0000*/ 	.byte	0x04, 0x2f
        /*0002*/ 	.short	(.L_1 - .L_0)
	.align		4
.L_0:
        /*0004*/ 	.word	index@(matmul_kernel)
        /*0008*/ 	.word	0x000000ff


	//----- nvinfo : EIATTR_FRAME_SIZE
	.align		4
.L_1:
        /*000c*/ 	.byte	0x04, 0x11
        /*000e*/ 	.short	(.L_3 - .L_2)
	.align		4
.L_2:
        /*0010*/ 	.word	index@(matmul_kernel)
        /*0014*/ 	.word	0x00001e58


	//----- nvinfo : EIATTR_MIN_STACK_SIZE
	.align		4
.L_3:
        /*0018*/ 	.byte	0x04, 0x12
        /*001a*/ 	.short	(.L_5 - .L_4)
	.align		4
.L_4:
        /*001c*/ 	.word	index@(matmul_kernel)
        /*0020*/ 	.word	0x00001e58
.L_5:


//--------------------- .nv.compat                --------------------------
	.section	.nv.compat,"",@"SHT_CUDA_COMPAT_INFO"
	.align	4
        /*0000*/ 	.byte	0x02, 0x09, 0x01, 0x00, 0x02, 0x02, 0x04, 0x00, 0x02, 0x05, 0x05, 0x00, 0x03, 0x07, 0x01, 0x01
        /*0010*/ 	.byte	0x02, 0x03, 0x00, 0x00, 0x02, 0x06, 0x01, 0x00, 0x04, 0x0b, 0x08, 0x00, 0x00, 0x00, 0x00, 0x00
        /*0020*/ 	.byte	0x00, 0x00, 0x00, 0x00


//--------------------- .nv.info.matmul_kernel    --------------------------
	.section	.nv.info.matmul_kernel,"",@"SHT_CUDA_INFO"
	.sectionflags	@""
	.align	4


	//----- nvinfo : EIATTR_CUDA_API_VERSION
	.align		4
        /*0000*/ 	.byte	0x04, 0x37
        /*0002*/ 	.short	(.L_7 - .L_6)
.L_6:
        /*0004*/ 	.word	0x00000082


	//----- nvinfo : EIATTR_KPARAM_INFO
	.align		4
.L_7:
        /*0008*/ 	.byte	0x04, 0x17
        /*000a*/ 	.short	(.L_9 - .L_8)
.L_8:
        /*000c*/ 	.word	0x00000000
        /*0010*/ 	.short	0x000d
        /*0012*/ 	.short	0x0048
        /*0014*/ 	.byte	0x00, 0xf4, 0x21, 0x00


	//----- nvinfo : EIATTR_KPARAM_INFO
	.align		4
.L_9:
        /*0018*/ 	.byte	0x04, 0x17
        /*001a*/ 	.short	(.L_11 - .L_10)
.L_10:
        /*001c*/ 	.word	0x00000000
        /*0020*/ 	.short	0x000c
        /*0022*/ 	.short	0x0040
        /*0024*/ 	.byte	0x00, 0xf4, 0x21, 0x00


	//----- nvinfo : EIATTR_KPARAM_INFO
	.align		4
.L_11:
        /*0028*/ 	.byte	0x04, 0x17
        /*002a*/ 	.short	(.L_13 - .L_12)
.L_12:
        /*002c*/ 	.word	0x00000000
        /*0030*/ 	.short	0x000b
        /*0032*/ 	.short	0x0038
        /*0034*/ 	.byte	0x00, 0xf0, 0x11, 0x00


	//----- nvinfo : EIATTR_KPARAM_INFO
	.align		4
.L_13:
        /*0038*/ 	.byte	0x04, 0x17
        /*003a*/ 	.short	(.L_15 - .L_14)
.L_14:
        /*003c*/ 	.word	0x00000000
        /*0040*/ 	.short	0x000a
        /*0042*/ 	.short	0x0034
        /*0044*/ 	.byte	0x00, 0xf0, 0x11, 0x00


	//----- nvinfo : EIATTR_KPARAM_INFO
	.align		4
.L_15:
        /*0048*/ 	.byte	0x04, 0x17
        /*004a*/ 	.short	(.L_17 - .L_16)
.L_16:
        /*004c*/ 	.word	0x00000000
        /*0050*/ 	.short	0x0009
        /*0052*/ 	.short	0x0030
        /*0054*/ 	.byte	0x00, 0xf0, 0x11, 0x00


	//----- nvinfo : EIATTR_KPARAM_INFO
	.align		4
.L_17:
        /*0058*/ 	.byte	0x04, 0x17
        /*005a*/ 	.short	(.L_19 - .L_18)
.L_18:
        /*005c*/ 	.word	0x00000000
        /*0060*/ 	.short	0x0008
        /*0062*/ 	.short	0x002c
        /*0064*/ 	.byte	0x00, 0xf0, 0x11, 0x00


	//----- nvinfo : EIATTR_KPARAM_INFO
	.align		4
.L_19:
        /*0068*/ 	.byte	0x04, 0x17
        /*006a*/ 	.short	(.L_21 - .L_20)
.L_20:
        /*006c*/ 	.word	0x00000000
        /*0070*/ 	.short	0x0007
        /*0072*/ 	.short	0x0028
        /*0074*/ 	.byte	0x00, 0xf0, 0x11, 0x00


	//----- nvinfo : EIATTR_KPARAM_INFO
	.align		4
.L_21:
        /*0078*/ 	.byte	0x04, 0x17
        /*007a*/ 	.short	(.L_23 - .L_22)
.L_22:
        /*007c*/ 	.word	0x00000000
        /*0080*/ 	.short	0x0006
        /*0082*/ 	.short	0x0024
        /*0084*/ 	.byte	0x00, 0xf0, 0x11, 0x00


	//----- nvinfo : EIATTR_KPARAM_INFO
	.align		4
.L_23:
        /*0088*/ 	.byte	0x04, 0x17
        /*008a*/ 	.short	(.L_25 - .L_24)
.L_24:
        /*008c*/ 	.word	0x00000000
        /*0090*/ 	.short	0x0005
        /*0092*/ 	.short	0x0020
        /*0094*/ 	.byte	0x00, 0xf0, 0x11, 0x00


	//----- nvinfo : EIATTR_KPARAM_INFO
	.align		4
.L_25:
        /*0098*/ 	.byte	0x04, 0x17
        /*009a*/ 	.short	(.L_27 - .L_26)
.L_26:
        /*009c*/ 	.word	0x00000000
        /*00a0*/ 	.short	0x0004
        /*00a2*/ 	.short	0x001c
        /*00a4*/ 	.byte	0x00, 0xf0, 0x11, 0x00


	//----- nvinfo : EIATTR_KPARAM_INFO
	.align		4
.L_27:
        /*00a8*/ 	.byte	0x04, 0x17
        /*00aa*/ 	.short	(.L_29 - .L_28)
.L_28:
        /*00ac*/ 	.word	0x00000000
        /*00b0*/ 	.short	0x0003
        /*00b2*/ 	.short	0x0018
        /*00b4*/ 	.byte	0x00, 0xf0, 0x11, 0x00


	//----- nvinfo : EIATTR_KPARAM_INFO
	.align		4
.L_29:
        /*00b8*/ 	.byte	0x04, 0x17
        /*00ba*/ 	.short	(.L_31 - .L_30)
.L_30:
        /*00bc*/ 	.word	0x00000000
        /*00c0*/ 	.short	0x0002
        /*00c2*/ 	.short	0x0010
        /*00c4*/ 	.byte	0x00, 0xf4, 0x21, 0x00


	//----- nvinfo : EIATTR_KPARAM_INFO
	.align		4
.L_31:
        /*00c8*/ 	.byte	0x04, 0x17
        /*00ca*/ 	.short	(.L_33 - .L_32)
.L_32:
        /*00cc*/ 	.word	0x00000000
        /*00d0*/ 	.short	0x0001
        /*00d2*/ 	.short	0x0008
        /*00d4*/ 	.byte	0x00, 0xf4, 0x21, 0x00


	//----- nvinfo : EIATTR_KPARAM_INFO
	.align		4
.L_33:
        /*00d8*/ 	.byte	0x04, 0x17
        /*00da*/ 	.short	(.L_35 - .L_34)
.L_34:
        /*00dc*/ 	.word	0x00000000
        /*00e0*/ 	.short	0x0000
        /*00e2*/ 	.short	0x0000
        /*00e4*/ 	.byte	0x00, 0xf4, 0x21, 0x00


	//----- nvinfo : EIATTR_SPARSE_MMA_MASK
	.align		4
.L_35:
        /*00e8*/ 	.byte	0x03, 0x50
        /*00ea*/ 	.short	0x0000


	//----- nvinfo : EIATTR_MAXREG_COUNT
	.align		4
        /*00ec*/ 	.byte	0x03, 0x1b
        /*00ee*/ 	.short	0x00ff


	//----- nvinfo : EIATTR_NUM_BARRIERS
	.align		4
        /*00f0*/ 	.byte	0x02, 0x4c
        /*00f2*/ 	.byte	0x01
	.zero		1


	//----- nvinfo : EIATTR_ANNOTATIONS
	.align		4
        /*00f4*/ 	.byte	0x04, 0x55
        /*00f6*/ 	.short	(.L_37 - .L_36)


	//   ....[0]....
.L_36:
        /*00f8*/ 	.word	0x00000001
        /*00fc*/ 	.byte	0x00, 0x01, 0x00, 0x00, 0x01, 0x00, 0x00, 0x00, 0x30, 0x08, 0x00, 0x00, 0x01, 0x00, 0x00, 0x00
        /* <DEDUP_REMOVED lines=2898> */
        /*b62c*/ 	.byte	0xf0, 0xe2, 0x04, 0x00, 0x01, 0x00, 0x00, 0x00, 0xa0, 0xe5, 0x04, 0x00


	//----- nvinfo : EIATTR_MERCURY_ISA_VERSION
	.align		4
.L_37:
        /*b638*/ 	.byte	0x03, 0x5f
        /*b63a*/ 	.short	0x0101


	//----- nvinfo : EIATTR_EXIT_INSTR_OFFSETS
	.align		4
        /*b63c*/ 	.byte	0x04, 0x1c
        /*b63e*/ 	.short	(.L_39 - .L_38)


	//   ....[0]....
.L_38:
        /*b640*/ 	.word	0x0004e590


	//   ....[1]....
        /*b644*/ 	.word	0x0004e5c0


	//----- nvinfo : EIATTR_REQNTID
	.align		4
.L_39:
        /*b648*/ 	.byte	0x04, 0x10
        /*b64a*/ 	.short	(.L_41 - .L_40)
.L_40:
        /*b64c*/ 	.word	0x00000080
        /*b650*/ 	.word	0x00000001
        /*b654*/ 	.word	0x00000001


	//----- nvinfo : EIATTR_CBANK_PARAM_SIZE
	.align		4
.L_41:
        /*b658*/ 	.byte	0x03, 0x19
        /*b65a*/ 	.short	0x0050


	//----- nvinfo : EIATTR_PARAM_CBANK
	.align		4
        /*b65c*/ 	.byte	0x04, 0x0a
        /*b65e*/ 	.short	(.L_43 - .L_42)
	.align		4
.L_42:
        /*b660*/ 	.word	index@(.nv.constant0.matmul_kernel)
        /*b664*/ 	.short	0x0210
        /*b666*/ 	.short	0x0050


	//----- nvinfo : EIATTR_SW_WAR
	.align		4
.L_43:
        /*b668*/ 	.byte	0x04, 0x36
        /*b66a*/ 	.short	(.L_45 - .L_44)
.L_44:
        /*b66c*/ 	.word	0x00000008
.L_45:


//--------------------- .nv.callgraph             --------------------------
	.section	.nv.callgraph,"",@"SHT_CUDA_CALLGRAPH"
	.align	4
	.sectionentsize	8
	.align		4
        /*0000*/ 	.word	0x00000000
	.align		4
        /*0004*/ 	.word	0xffffffff
	.align		4
        /*0008*/ 	.word	0x00000000
	.align		4
        /*000c*/ 	.word	0xfffffffe
	.align		4
        /*0010*/ 	.word	0x00000000
	.align		4
        /*0014*/ 	.word	0xfffffffd
	.align		4
        /*0018*/ 	.word	0x00000000
	.align		4
        /*001c*/ 	.word	0xfffffffc


//--------------------- .text.matmul_kernel       --------------------------
	.section	.text.matmul_kernel,"ax",@progbits
	.align	128
        .global         matmul_kernel
        .type           matmul_kernel,@function
        .size           matmul_kernel,(.L_x_3 - matmul_kernel)
        .other          matmul_kernel,@"STO_CUDA_ENTRY STV_DEFAULT"
matmul_kernel:
.text.matmul_kernel:
[----:B------:R-:W1:Y:S08]  /*0000*/  LDC R1, c[0x0][0x28] ;  /* 0x00000a00ff017b82 */ /* 0x000e700000000800 */
[----:B------:R-:W2:Y:S01]  /*0010*/  LDC.64 R2, c[0x0][0x228] ;  /* 0x00008a00ff027b82 */ /* 0x000ea20000000a00 */
[----:B-1----:R-:W-:Y:S01]  /*0020*/  VIADD R1, R1, 0xffffe1a8 ;  /* 0xffffe1a801017836 */ /* 0x002fe20000000000 */
[----:B------:R-:W1:Y:S01]  /*0030*/  S2R R5, SR_CTAID.X ;  /* 0x0000000000057919 */ /* 0x000e620000002500 */
[----:B------:R-:W-:Y:S01]  /*0040*/  ULDC.64 UR4, c[0x0][0x230] ;  /* 0x00008c0000047ab9 */ /* 0x000fe20000000a00 */
[----:B------:R-:W-:Y:S01]  /*0050*/  ULDC UR7, c[0x0][0x230] ;  /* 0x00008c0000077ab9 */ /* 0x000fe20000000800 */
[----:B------:R-:W-:Y:S01]  /*0060*/  UIADD3 UR4, UR4, 0x1f, URZ ;  /* 0x0000001f04047890 */ /* 0x000fe2000fffe03f */
[----:B------:R-:W3:Y:S01]  /*0070*/  S2R R141, SR_TID.X ;  /* 0x00000000008d7919 */ /* 0x000ee20000002100 */
[----:B------:R-:W-:Y:S01]  /*0080*/  ULDC.64 UR8, c[0x0][0x218] ;  /* 0x0000860000087ab9 */ /* 0x000fe20000000a00 */
[----:B------:R-:W4:Y:S01]  /*0090*/  LDC R117, c[0x0][0x230] ;  /* 0x00008c00ff757b82 */ /* 0x000f220000000800 */
[----:B------:R-:W-:Y:S01]  /*00a0*/  UISETP.GT.AND UP0, UPT, UR4, 0x1f, UPT ;  /* 0x0000001f0400788c */ /* 0x000fe2000bf04270 */
[----:B------:R-:W-:-:S03]  /*00b0*/  ULDC.64 UR10, c[0x0][0x208] ;  /* 0x00008200000a7ab9 */ /* 0x000fc60000000a00 */
[----:B------:R-:W-:Y:S02]  /*00c0*/  USEL UR6, URZ, 0x4, !UP0 ;  /* 0x000000043f067887 */ /* 0x000fe4000c000000 */
[----:B------:R-:W-:Y:S01]  /*00d0*/  UISETP.GT.AND UP0, UPT, UR4, 0x3f, UPT ;  /* 0x0000003f0400788c */ /* 0x000fe2000bf04270 */
[----:B------:R-:W3:Y:S01]  /*00e0*/  LDC.64 R208, c[0x0][0x238] ;  /* 0x00008e00ffd07b82 */ /* 0x000ee20000000a00 */
[----:B--2---:R-:W-:Y:S01]  /*00f0*/  IMAD.MOV.U32 R41, RZ, RZ, R3 ;  /* 0x000000ffff297224 */ /* 0x004fe200078e0003 */
[----:B------:R2:W-:Y:S01]  /*0100*/  STL.64 [R1+0xa60], R2 ;  /* 0x000a600201007387 */ /* 0x0005e20000100a00 */
[----:B------:R-:W-:Y:S02]  /*0110*/  IMAD.MOV.U32 R121, RZ, RZ, R2 ;  /* 0x000000ffff797224 */ /* 0x000fe400078e0002 */
[----:B------:R-:W-:Y:S01]  /*0120*/  VIADD R0, R41, 0x1ff ;  /* 0x000001ff29007836 */ /* 0x000fe20000000000 */
[----:B------:R-:W-:Y:S01]  /*0130*/  LOP3.LUT R119, RZ, R41, RZ, 0x33, !PT ;  /* 0x00000029ff777212 */ /* 0x000fe200078e33ff */
[----:B----4-:R-:W-:Y:S01]  /*0140*/  VIADD R117, R117, 0xfffffffe ;  /* 0xfffffffe75757836 */ /* 0x010fe20000000000 */
[----:B-1----:R-:W-:-:S02]  /*0150*/  IABS R8, R5 ;  /* 0x0000000500087213 */ /* 0x002fc40000000000 */
[----:B--2---:R-:W-:Y:S02]  /*0160*/  SHF.R.S32.HI R3, RZ, 0x1f, R0 ;  /* 0x0000001fff037819 */ /* 0x004fe40000011400 */
[----:B---3--:R-:W-:Y:S01]  /*0170*/  LOP3.LUT R129, R141, 0x7f, RZ, 0xc0, !PT ;  /* 0x0000007f8d817812 */ /* 0x008fe200078ec0ff */
[C---:B------:R-:W-:Y:S01]  /*0180*/  IMAD R199, R208.reuse, 0x24, RZ ;  /* 0x00000024d0c77824 */ /* 0x040fe200078e02ff */
[----:B------:R-:W-:Y:S01]  /*0190*/  LEA.HI R3, R3, R0, RZ, 0x9 ;  /* 0x0000000003037211 */ /* 0x000fe200078f48ff */
[C---:B------:R-:W-:Y:S02]  /*01a0*/  IMAD R203, R208.reuse, 0x2c, RZ ;  /* 0x0000002cd0cb7824 */ /* 0x040fe400078e02ff */
[C---:B------:R-:W-:Y:S01]  /*01b0*/  IMAD R207, R208.reuse, 0x34, RZ ;  /* 0x00000034d0cf7824 */ /* 0x040fe200078e02ff */
[----:B------:R-:W-:Y:S01]  /*01c0*/  SHF.R.S32.HI R3, RZ, 0x9, R3 ;  /* 0x00000009ff037819 */ /* 0x000fe20000011403 */
[C---:B------:R-:W-:Y:S02]  /*01d0*/  IMAD.SHL.U32 R153, R208.reuse, 0x2, RZ ;  /* 0x00000002d0997824 */ /* 0x040fe400078e00ff */
[----:B------:R-:W-:-:S02]  /*01e0*/  IMAD R211, R208, 0x38, RZ ;  /* 0x00000038d0d37824 */ /* 0x000fc400078e02ff */
[----:B------:R-:W-:Y:S02]  /*01f0*/  IMAD.SHL.U32 R4, R3, 0x8, RZ ;  /* 0x0000000803047824 */ /* 0x000fe400078e00ff */
[C---:B------:R-:W-:Y:S02]  /*0200*/  IMAD R133, R208.reuse, 0x18, RZ ;  /* 0x00000018d0857824 */ /* 0x040fe400078e02ff */
[C---:B------:R-:W-:Y:S01]  /*0210*/  IMAD R213, R208.reuse, 0x3c, RZ ;  /* 0x0000003cd0d57824 */ /* 0x040fe200078e02ff */
[-C--:B------:R-:W-:Y:S01]  /*0220*/  IABS R7, R4.reuse ;  /* 0x0000000400077213 */ /* 0x080fe20000000000 */
[C---:B------:R-:W-:Y:S01]  /*0230*/  IMAD R149, R208.reuse, 0x6, RZ ;  /* 0x00000006d0957824 */ /* 0x040fe200078e02ff */
[----:B------:R-:W-:Y:S01]  /*0240*/  IABS R10, R4 ;  /* 0x00000004000a7213 */ /* 0x000fe20000000000 */
[C---:B------:R-:W-:Y:S01]  /*0250*/  IMAD R215, R208.reuse, 0x44, RZ ;  /* 0x00000044d0d77824 */ /* 0x040fe200078e02ff */
[----:B------:R-:W1:Y:S01]  /*0260*/  I2F.RP R0, R7 ;  /* 0x0000000700007306 */ /* 0x000e620000209400 */
[----:B------:R-:W-:-:S02]  /*0270*/  IMAD.SHL.U32 R123, R208, 0x8, RZ ;  /* 0x00000008d07b7824 */ /* 0x000fc400078e00ff */
[C---:B------:R-:W-:Y:S02]  /*0280*/  IMAD R201, R208.reuse, 0x28, RZ ;  /* 0x00000028d0c97824 */ /* 0x040fe400078e02ff */
[C---:B------:R-:W-:Y:S02]  /*0290*/  IMAD R219, R208.reuse, 0x4c, RZ ;  /* 0x0000004cd0db7824 */ /* 0x040fe400078e02ff */
[C---:B------:R-:W-:Y:S02]  /*02a0*/  IMAD R205, R208.reuse, 0x30, RZ ;  /* 0x00000030d0cd7824 */ /* 0x040fe400078e02ff */
[C---:B------:R-:W-:Y:S02]  /*02b0*/  IMAD R223, R208.reuse, 0x54, RZ ;  /* 0x00000054d0df7824 */ /* 0x040fe400078e02ff */
[C---:B------:R-:W-:Y:S02]  /*02c0*/  IMAD R137, R208.reuse, 0x15, RZ ;  /* 0x00000015d0897824 */ /* 0x040fe400078e02ff */
[C---:B------:R-:W-:Y:S01]  /*02d0*/  IMAD R227, R208.reuse, 0x5c, RZ ;  /* 0x0000005cd0e37824 */ /* 0x040fe200078e02ff */
[----:B-1----:R-:W1:Y:S01]  /*02e0*/  MUFU.RCP R0, R0 ;  /* 0x0000000000007308 */ /* 0x002e620000001000 */
[----:B------:R-:W-:-:S02]  /*02f0*/  IMAD.SHL.U32 R145, R208, 0x10, RZ ;  /* 0x00000010d0917824 */ /* 0x000fc400078e00ff */
[C---:B------:R-:W-:Y:S02]  /*0300*/  IMAD R217, R208.reuse, 0x48, RZ ;  /* 0x00000048d0d97824 */ /* 0x040fe400078e02ff */
[C---:B------:R-:W-:Y:S02]  /*0310*/  IMAD R221, R208.reuse, 0x50, RZ ;  /* 0x00000050d0dd7824 */ /* 0x040fe400078e02ff */
[C---:B------:R-:W-:Y:S02]  /*0320*/  IMAD R225, R208.reuse, 0x58, RZ ;  /* 0x00000058d0e17824 */ /* 0x040fe400078e02ff */
[C---:B------:R-:W-:Y:S02]  /*0330*/  IMAD R229, R208.reuse, 0x60, RZ ;  /* 0x00000060d0e57824 */ /* 0x040fe400078e02ff */
[C---:B------:R-:W-:Y:S02]  /*0340*/  IMAD R231, R208.reuse, 0x64, RZ ;  /* 0x00000064d0e77824 */ /* 0x040fe400078e02ff */
[----:B------:R-:W-:-:S02]  /*0350*/  IMAD R233, R208, 0x68, RZ ;  /* 0x00000068d0e97824 */ /* 0x000fc400078e02ff */
[----:B------:R-:W-:Y:S02]  /*0360*/  IMAD R235, R208, 0x6c, RZ ;  /* 0x0000006cd0eb7824 */ /* 0x000fe400078e02ff */
[----:B-1----:R-:W-:Y:S02]  /*0370*/  VIADD R2, R0, 0xffffffe ;  /* 0x0ffffffe00027836 */ /* 0x002fe40000000000 */
[----:B------:R-:W-:Y:S02]  /*0380*/  IMAD.MOV R0, RZ, RZ, -R10 ;  /* 0x000000ffff007224 */ /* 0x000fe400078e0a0a */
[----:B------:R1:W2:Y:S01]  /*0390*/  F2I.FTZ.U32.TRUNC.NTZ R3, R2 ;  /* 0x0000000200037305 */ /* 0x0002a2000021f000 */
[C---:B------:R-:W-:Y:S02]  /*03a0*/  IMAD R237, R208.reuse, 0x70, RZ ;  /* 0x00000070d0ed7824 */ /* 0x040fe400078e02ff */
[C---:B------:R-:W-:Y:S02]  /*03b0*/  IMAD R125, R208.reuse, 0x1d, RZ ;  /* 0x0000001dd07d7824 */ /* 0x040fe400078e02ff */
[----:B------:R-:W-:-:S02]  /*03c0*/  IMAD R239, R208, 0x74, RZ ;  /* 0x00000074d0ef7824 */ /* 0x000fc400078e02ff */
[C---:B------:R-:W-:Y:S02]  /*03d0*/  IMAD R241, R208.reuse, 0x78, RZ ;  /* 0x00000078d0f17824 */ /* 0x040fe400078e02ff */
[----:B-1----:R-:W-:Y:S02]  /*03e0*/  IMAD.MOV.U32 R2, RZ, RZ, RZ ;  /* 0x000000ffff027224 */ /* 0x002fe400078e00ff */
[----:B------:R-:W-:Y:S02]  /*03f0*/  IMAD R243, R208, 0x7c, RZ ;  /* 0x0000007cd0f37824 */ /* 0x000fe400078e02ff */
[----:B--2---:R-:W-:-:S04]  /*0400*/  IMAD.MOV R6, RZ, RZ, -R3 ;  /* 0x000000ffff067224 */ /* 0x004fc800078e0a03 */
[----:B------:R-:W-:Y:S02]  /*0410*/  IMAD R9, R6, R7, RZ ;  /* 0x0000000706097224 */ /* 0x000fe400078e02ff */
[----:B------:R-:W-:Y:S02]  /*0420*/  IMAD.MOV.U32 R6, RZ, RZ, R8 ;  /* 0x000000ffff067224 */ /* 0x000fe400078e0008 */
[----:B------:R-:W-:Y:S01]  /*0430*/  IMAD.HI.U32 R3, R3, R9, R2 ;  /* 0x0000000903037227 */ /* 0x000fe200078e0002 */
[----:B------:R-:W-:-:S05]  /*0440*/  IABS R9, R121 ;  /* 0x0000007900097213 */ /* 0x000fca0000000000 */
[----:B------:R-:W-:-:S04]  /*0450*/  IMAD.HI.U32 R3, R3, R6, RZ ;  /* 0x0000000603037227 */ /* 0x000fc800078e00ff */
[----:B------:R-:W-:-:S05]  /*0460*/  IMAD R0, R3, R0, R6 ;  /* 0x0000000003007224 */ /* 0x000fca00078e0206 */
[----:B------:R-:W-:-:S13]  /*0470*/  ISETP.GT.U32.AND P1, PT, R7, R0, PT ;  /* 0x000000000700720c */ /* 0x000fda0003f24070 */
[----:B------:R-:W-:Y:S02]  /*0480*/  @!P1 IMAD.IADD R0, R0, 0x1, -R7 ;  /* 0x0000000100009824 */ /* 0x000fe400078e0a07 */
[----:B------:R-:W-:Y:S01]  /*0490*/  @!P1 VIADD R3, R3, 0x1 ;  /* 0x0000000103039836 */ /* 0x000fe20000000000 */
[----:B------:R-:W-:Y:S02]  /*04a0*/  ISETP.NE.AND P1, PT, R4, RZ, PT ;  /* 0x000000ff0400720c */ /* 0x000fe40003f25270 */
[----:B------:R-:W-:Y:S02]  /*04b0*/  ISETP.GE.U32.AND P0, PT, R0, R7, PT ;  /* 0x000000070000720c */ /* 0x000fe40003f06070 */
[----:B------:R-:W-:-:S04]  /*04c0*/  LOP3.LUT R0, R5, R4, RZ, 0x3c, !PT ;  /* 0x0000000405007212 */ /* 0x000fc800078e3cff */
[----:B------:R-:W-:Y:S01]  /*04d0*/  ISETP.GE.AND P2, PT, R0, RZ, PT ;  /* 0x000000ff0000720c */ /* 0x000fe20003f46270 */
[----:B------:R-:W-:-:S06]  /*04e0*/  VIADD R0, R121, 0x7f ;  /* 0x0000007f79007836 */ /* 0x000fcc0000000000 */
[----:B------:R-:W-:-:S04]  /*04f0*/  @P0 VIADD R3, R3, 0x1 ;  /* 0x0000000103030836 */ /* 0x000fc80000000000 */
[----:B------:R-:W-:Y:S01]  /*0500*/  IMAD.MOV.U32 R2, RZ, RZ, R3 ;  /* 0x000000ffff027224 */ /* 0x000fe200078e0003 */
[----:B------:R-:W-:-:S03]  /*0510*/  SHF.R.S32.HI R3, RZ, 0x1f, R0 ;  /* 0x0000001fff037819 */ /* 0x000fc60000011400 */
[----:B------:R-:W-:Y:S01]  /*0520*/  @!P2 IMAD.MOV R2, RZ, RZ, -R2 ;  /* 0x000000ffff02a224 */ /* 0x000fe200078e0a02 */
[----:B------:R-:W-:Y:S02]  /*0530*/  @!P1 LOP3.LUT R2, RZ, R4, RZ, 0x33, !PT ;  /* 0x00000004ff029212 */ /* 0x000fe400078e33ff */
[----:B------:R-:W-:-:S03]  /*0540*/  LEA.HI R3, R3, R0, RZ, 0x7 ;  /* 0x0000000003037211 */ /* 0x000fc600078f38ff */
[----:B------:R-:W-:Y:S02]  /*0550*/  IMAD.SHL.U32 R10, R2, 0x8, RZ ;  /* 0x00000008020a7824 */ /* 0x000fe400078e00ff */
[----:B------:R-:W-:-:S03]  /*0560*/  IMAD.MOV R2, RZ, RZ, -R2 ;  /* 0x000000ffff027224 */ /* 0x000fc600078e0a02 */
[----:B------:R-:W-:Y:S01]  /*0570*/  LEA.HI.SX32 R3, R3, -R10, 0x19 ;  /* 0x8000000a03037211 */ /* 0x000fe200078fcaff */
[----:B------:R-:W-:Y:S02]  /*0580*/  IMAD R12, R4, R2, R5 ;  /* 0x00000002040c7224 */ /* 0x000fe400078e0205 */
[----:B------:R-:W-:Y:S01]  /*0590*/  IMAD.MOV.U32 R2, RZ, RZ, RZ ;  /* 0x000000ffff027224 */ /* 0x000fe200078e00ff */
[----:B------:R-:W-:Y:S02]  /*05a0*/  VIMNMX R13, R3, 0x8, PT ;  /* 0x00000008030d7848 */ /* 0x000fe40003fe0100 */
[----:B------:R-:W-:Y:S02]  /*05b0*/  IABS R4, R12 ;  /* 0x0000000c00047213 */ /* 0x000fe40000000000 */
[----:B------:R-:W-:-:S04]  /*05c0*/  IABS R6, R13 ;  /* 0x0000000d00067213 */ /* 0x000fc80000000000 */
[----:B------:R-:W1:Y:S08]  /*05d0*/  I2F.RP R0, R6 ;  /* 0x0000000600007306 */ /* 0x000e700000209400 */
[----:B-1----:R-:W1:Y:S02]  /*05e0*/  MUFU.RCP R0, R0 ;  /* 0x0000000000007308 */ /* 0x002e640000001000 */
[----:B-1----:R-:W-:Y:S01]  /*05f0*/  VIADD R3, R0, 0xffffffe ;  /* 0x0ffffffe00037836 */ /* 0x002fe20000000000 */
[----:B------:R-:W-:-:S05]  /*0600*/  IABS R0, R41 ;  /* 0x0000002900007213 */ /* 0x000fca0000000000 */
[----:B------:R-:W1:Y:S02]  /*0610*/  F2I.FTZ.U32.TRUNC.NTZ R3, R3 ;  /* 0x0000000300037305 */ /* 0x000e64000021f000 */
[----:B-1----:R-:W-:-:S04]  /*0620*/  IMAD.MOV R7, RZ, RZ, -R3 ;  /* 0x000000ffff077224 */ /* 0x002fc800078e0a03 */
[----:B------:R-:W-:Y:S01]  /*0630*/  IMAD R5, R7, R6, RZ ;  /* 0x0000000607057224 */ /* 0x000fe200078e02ff */
[----:B------:R-:W-:-:S03]  /*0640*/  IABS R7, R13 ;  /* 0x0000000d00077213 */ /* 0x000fc60000000000 */
[----:B------:R-:W-:Y:S02]  /*0650*/  IMAD.HI.U32 R2, R3, R5, R2 ;  /* 0x0000000503027227 */ /* 0x000fe400078e0002 */
[----:B------:R-:W1:Y:S02]  /*0660*/  I2F.RP R5, R0 ;  /* 0x0000000000057306 */ /* 0x000e640000209400 */
[----:B------:R-:W-:Y:S02]  /*0670*/  IMAD.MOV.U32 R3, RZ, RZ, R4 ;  /* 0x000000ffff037224 */ /* 0x000fe400078e0004 */
[----:B------:R-:W-:Y:S02]  /*0680*/  IMAD.MOV R4, RZ, RZ, -R7 ;  /* 0x000000ffff047224 */ /* 0x000fe400078e0a07 */
[----:B------:R-:W-:-:S04]  /*0690*/  IMAD.HI.U32 R2, R2, R3, RZ ;  /* 0x0000000302027227 */ /* 0x000fc800078e00ff */
[----:B------:R-:W-:Y:S02]  /*06a0*/  IMAD R3, R2, R4, R3 ;  /* 0x0000000402037224 */ /* 0x000fe400078e0203 */
[----:B------:R-:W2:Y:S03]  /*06b0*/  I2F.RP R4, R9 ;  /* 0x0000000900047306 */ /* 0x000ea60000209400 */
[----:B------:R-:W-:-:S05]  /*06c0*/  ISETP.GT.U32.AND P1, PT, R6, R3, PT ;  /* 0x000000030600720c */ /* 0x000fca0003f24070 */
[----:B-1----:R-:W1:Y:S08]  /*06d0*/  MUFU.RCP R5, R5 ;  /* 0x0000000500057308 */ /* 0x002e700000001000 */
[----:B------:R-:W-:Y:S01]  /*06e0*/  @!P1 IMAD.IADD R3, R3, 0x1, -R6 ;  /* 0x0000000103039824 */ /* 0x000fe200078e0a06 */
[----:B--2---:R-:W2:Y:S01]  /*06f0*/  MUFU.RCP R4, R4 ;  /* 0x0000000400047308 */ /* 0x004ea20000001000 */
[----:B------:R-:W-:Y:S01]  /*0700*/  @!P1 VIADD R2, R2, 0x1 ;  /* 0x0000000102029836 */ /* 0x000fe20000000000 */
[----:B------:R-:W-:-:S02]  /*0710*/  ISETP.NE.AND P1, PT, R13, RZ, PT ;  /* 0x000000ff0d00720c */ /* 0x000fc40003f25270 */
[----:B------:R-:W-:Y:S02]  /*0720*/  ISETP.GE.U32.AND P0, PT, R3, R6, PT ;  /* 0x000000060300720c */ /* 0x000fe40003f06070 */
[----:B------:R-:W-:Y:S01]  /*0730*/  LOP3.LUT R3, R12, R13, RZ, 0x3c, !PT ;  /* 0x0000000d0c037212 */ /* 0x000fe200078e3cff */
[----:B-1----:R-:W-:Y:S01]  /*0740*/  VIADD R8, R5, 0xffffffe ;  /* 0x0ffffffe05087836 */ /* 0x002fe20000000000 */
[----:B------:R-:W-:Y:S02]  /*0750*/  SHF.R.U32.HI R5, RZ, 0x5, R141 ;  /* 0x00000005ff057819 */ /* 0x000fe4000001168d */
[----:B------:R-:W-:Y:S02]  /*0760*/  ISETP.GE.AND P2, PT, R3, RZ, PT ;  /* 0x000000ff0300720c */ /* 0x000fe40003f46270 */
[----:B------:R1:W3:Y:S05]  /*0770*/  F2I.FTZ.U32.TRUNC.NTZ R3, R8 ;  /* 0x0000000800037305 */ /* 0x0002ea000021f000 */
[----:B------:R-:W-:-:S02]  /*0780*/  @P0 VIADD R2, R2, 0x1 ;  /* 0x0000000102020836 */ /* 0x000fc40000000000 */
[----:B--2---:R-:W-:Y:S01]  /*0790*/  VIADD R6, R4, 0xffffffe ;  /* 0x0ffffffe04067836 */ /* 0x004fe20000000000 */
[----:B-1----:R-:W-:-:S03]  /*07a0*/  SGXT.U32 R8, R5, 0x2 ;  /* 0x000000020508781a */ /* 0x002fc60000000000 */
[----:B------:R1:W2:Y:S01]  /*07b0*/  F2I.FTZ.U32.TRUNC.NTZ R7, R6 ;  /* 0x0000000600077305 */ /* 0x0002a2000021f000 */
[----:B------:R-:W-:Y:S01]  /*07c0*/  @!P2 IMAD.MOV R2, RZ, RZ, -R2 ;  /* 0x000000ffff02a224 */ /* 0x000fe200078e0a02 */
[----:B------:R-:W-:Y:S01]  /*07d0*/  @!P1 LOP3.LUT R2, RZ, R13, RZ, 0x33, !PT ;  /* 0x0000000dff029212 */ /* 0x000fe200078e33ff */
[----:B---3--:R-:W-:-:S04]  /*07e0*/  IMAD.MOV R11, RZ, RZ, -R3 ;  /* 0x000000ffff0b7224 */ /* 0x008fc800078e0a03 */
[----:B------:R-:W-:Y:S02]  /*07f0*/  IMAD.MOV R4, RZ, RZ, -R2 ;  /* 0x000000ffff047224 */ /* 0x000fe400078e0a02 */
[----:B------:R-:W-:Y:S02]  /*0800*/  IMAD.SHL.U32 R5, R2, 0x200, RZ ;  /* 0x0000020002057824 */ /* 0x000fe400078e00ff */
[----:B------:R-:W-:Y:S02]  /*0810*/  IMAD R11, R11, R0, RZ ;  /* 0x000000000b0b7224 */ /* 0x000fe400078e02ff */
[----:B------:R-:W-:Y:S01]  /*0820*/  IMAD.MOV.U32 R2, RZ, RZ, RZ ;  /* 0x000000ffff027224 */ /* 0x000fe200078e00ff */
[----:B------:R3:W-:Y:S01]  /*0830*/  STL [R1+0x18c0], R5 ;  /* 0x0018c00501007387 */ /* 0x0007e20000100800 */
[----:B-1----:R-:W-:Y:S02]  /*0840*/  IMAD.MOV.U32 R6, RZ, RZ, RZ ;  /* 0x000000ffff067224 */ /* 0x002fe400078e00ff */
[----:B------:R-:W-:Y:S01]  /*0850*/  IMAD.HI.U32 R2, R3, R11, R2 ;  /* 0x0000000b03027227 */ /* 0x000fe200078e0002 */
[----:B------:R-:W-:-:S03]  /*0860*/  LOP3.LUT R3, R5, R8, RZ, 0xfc, !PT ;  /* 0x0000000805037212 */ /* 0x000fc600078efcff */
[--C-:B--2---:R-:W-:Y:S01]  /*0870*/  IMAD.MOV R8, RZ, RZ, -R7.reuse ;  /* 0x000000ffff087224 */ /* 0x104fe200078e0a07 */
[----:B------:R-:W-:Y:S01]  /*0880*/  LOP3.LUT R16, R3, 0x1fc, RZ, 0xfc, !PT ;  /* 0x000001fc03107812 */ /* 0x000fe200078efcff */
[----:B------:R-:W-:Y:S01]  /*0890*/  IMAD R4, R13, R4, R12 ;  /* 0x000000040d047224 */ /* 0x000fe200078e020c */
[----:B------:R-:W-:Y:S01]  /*08a0*/  IABS R13, R3 ;  /* 0x00000003000d7213 */ /* 0x000fe20000000000 */
[----:B------:R-:W-:Y:S01]  /*08b0*/  IMAD R11, R8, R9, RZ ;  /* 0x00000009080b7224 */ /* 0x000fe200078e02ff */
[----:B------:R-:W-:Y:S01]  /*08c0*/  IABS R15, R16 ;  /* 0x00000010000f7213 */ /* 0x000fe20000000000 */
[----:B------:R-:W-:Y:S01]  /*08d0*/  IMAD.IADD R4, R10, 0x1, R4 ;  /* 0x000000010a047824 */ /* 0x000fe200078e0204 */
[----:B------:R-:W-:Y:S01]  /*08e0*/  LOP3.LUT R14, R3, 0xc, RZ, 0xfc, !PT ;  /* 0x0000000c030e7812 */ /* 0x000fe200078efcff */
[----:B------:R-:W-:Y:S01]  /*08f0*/  IMAD.HI.U32 R6, R7, R11, R6 ;  /* 0x0000000b07067227 */ /* 0x000fe200078e0006 */
[----:B------:R-:W-:Y:S02]  /*0900*/  LOP3.LUT R10, R3, 0x4, RZ, 0xfc, !PT ;  /* 0x00000004030a7812 */ /* 0x000fe400078efcff */
[----:B------:R-:W-:Y:S01]  /*0910*/  ISETP.GE.AND P3, PT, R16, RZ, PT ;  /* 0x000000ff1000720c */ /* 0x000fe20003f66270 */
[----:B------:R-:W-:Y:S01]  /*0920*/  IMAD.HI.U32 R7, R2, R15, RZ ;  /* 0x0000000f02077227 */ /* 0x000fe200078e00ff */
[----:B------:R-:W-:-:S02]  /*0930*/  IABS R11, R10 ;  /* 0x0000000a000b7213 */ /* 0x000fc40000000000 */
[C---:B------:R-:W-:Y:S01]  /*0940*/  LOP3.LUT R12, R3.reuse, 0x8, RZ, 0xfc, !PT ;  /* 0x00000008030c7812 */ /* 0x040fe200078efcff */
[----:B------:R-:W-:Y:S01]  /*0950*/  IMAD.MOV R7, RZ, RZ, -R7 ;  /* 0x000000ffff077224 */ /* 0x000fe200078e0a07 */
[C---:B------:R-:W-:Y:S01]  /*0960*/  LOP3.LUT R21, R3.reuse, 0x28, RZ, 0xfc, !PT ;  /* 0x0000002803157812 */ /* 0x040fe200078efcff */
[----:B------:R-:W-:Y:S01]  /*0970*/  IMAD R39, R4, 0x80, R129 ;  /* 0x0000008004277824 */ /* 0x000fe200078e0281 */
[----:B------:R-:W-:Y:S01]  /*0980*/  ISETP.GE.AND P4, PT, R12, RZ, PT ;  /* 0x000000ff0c00720c */ /* 0x000fe20003f86270 */
[----:B------:R-:W-:Y:S01]  /*0990*/  IMAD R7, R0, R7, R15 ;  /* 0x0000000700077224 */ /* 0x000fe200078e020f */
[----:B------:R-:W-:Y:S01]  /*09a0*/  IABS R15, R14 ;  /* 0x0000000e000f7213 */ /* 0x000fe20000000000 */
[----:B------:R-:W-:Y:S01]  /*09b0*/  IMAD.HI.U32 R4, R2, R13, RZ ;  /* 0x0000000d02047227 */ /* 0x000fe200078e00ff */
[----:B------:R-:W-:Y:S01]  /*09c0*/  IABS R118, R39 ;  /* 0x0000002700767213 */ /* 0x000fe20000000000 */
[----:B------:R1:W-:Y:S01]  /*09d0*/  STL [R1+0xab0], R39 ;  /* 0x000ab02701007387 */ /* 0x0003e20000100800 */
[----:B------:R-:W-:Y:S01]  /*09e0*/  ISETP.GT.U32.AND P2, PT, R0, R7, PT ;  /* 0x000000070000720c */ /* 0x000fe20003f44070 */
[----:B------:R-:W-:Y:S01]  /*09f0*/  IMAD.MOV R4, RZ, RZ, -R4 ;  /* 0x000000ffff047224 */ /* 0x000fe200078e0a04 */
[----:B------:R-:W-:Y:S01]  /*0a00*/  IABS R19, R21 ;  /* 0x0000001500137213 */ /* 0x000fe20000000000 */
[----:B------:R-:W-:Y:S01]  /*0a10*/  IMAD.HI.U32 R6, R6, R118, RZ ;  /* 0x0000007606067227 */ /* 0x000fe200078e00ff */
[----:B------:R-:W-:-:S02]  /*0a20*/  LOP3.LUT R23, R3, 0x38, RZ, 0xfc, !PT ;  /* 0x0000003803177812 */ /* 0x000fc400078efcff */
[C---:B------:R-:W-:Y:S01]  /*0a30*/  LOP3.LUT R27, R3.reuse, 0x1d8, RZ, 0xfc, !PT ;  /* 0x000001d8031b7812 */ /* 0x040fe200078efcff */
[----:B------:R-:W-:Y:S01]  /*0a40*/  IMAD.MOV R6, RZ, RZ, -R6 ;  /* 0x000000ffff067224 */ /* 0x000fe200078e0a06 */
[----:B------:R-:W-:Y:S01]  /*0a50*/  LOP3.LUT R29, R3, 0x1dc, RZ, 0xfc, !PT ;  /* 0x000001dc031d7812 */ /* 0x000fe200078efcff */
[C---:B------:R-:W-:Y:S01]  /*0a60*/  IMAD R116, R0.reuse, R4, R13 ;  /* 0x0000000400747224 */ /* 0x040fe200078e020d */
[----:B------:R-:W-:Y:S01]  /*0a70*/  LOP3.LUT R4, R141, 0x60, RZ, 0xc0, !PT ;  /* 0x000000608d047812 */ /* 0x000fe200078ec0ff */
[----:B------:R-:W-:Y:S01]  /*0a80*/  IMAD R118, R9, R6, R118 ;  /* 0x0000000609767224 */ /* 0x000fe200078e0276 */
[----:B------:R-:W-:Y:S01]  /*0a90*/  IABS R13, R12 ;  /* 0x0000000c000d7213 */ /* 0x000fe20000000000 */
[----:B------:R-:W-:Y:S01]  /*0aa0*/  @!P2 IMAD.IADD R7, R7, 0x1, -R0 ;  /* 0x000000010707a824 */ /* 0x000fe200078e0a00 */
[----:B------:R-:W-:Y:S01]  /*0ab0*/  ISETP.GT.U32.AND P1, PT, R0, R116, PT ;  /* 0x000000740000720c */ /* 0x000fe20003f24070 */
[----:B------:R-:W-:Y:S01]  /*0ac0*/  IMAD.HI.U32 R6, R2, R15, RZ ;  /* 0x0000000f02067227 */ /* 0x000fe200078e00ff */
[----:B------:R-:W-:-:S02]  /*0ad0*/  ISETP.GT.U32.AND P0, PT, R9, R118, PT ;  /* 0x000000760900720c */ /* 0x000fc40003f04070 */
[----:B------:R-:W-:Y:S01]  /*0ae0*/  ISETP.GT.U32.AND P6, PT, R0, R7, PT ;  /* 0x000000070000720c */ /* 0x000fe20003fc4070 */
[----:B------:R-:W-:Y:S01]  /*0af0*/  IMAD.MOV R6, RZ, RZ, -R6 ;  /* 0x000000ffff067224 */ /* 0x000fe200078e0a06 */
[----:B------:R-:W-:Y:S01]  /*0b00*/  R2UR UR48, R4 ;  /* 0x00000000043072ca */ /* 0x000fe200000e0000 */
[----:B------:R-:W-:Y:S01]  /*0b10*/  IMAD.HI.U32 R4, R2, R11, RZ ;  /* 0x0000000b02047227 */ /* 0x000fe200078e00ff */
[----:B------:R-:W-:Y:S02]  /*0b20*/  ISETP.GE.AND P2, PT, R10, RZ, PT ;  /* 0x000000ff0a00720c */ /* 0x000fe40003f46270 */
[C---:B------:R-:W-:Y:S01]  /*0b30*/  LOP3.LUT R12, R3.reuse, 0x14, RZ, 0xfc, !PT ;  /* 0x00000014030c7812 */ /* 0x040fe200078efcff */
[----:B------:R-:W-:Y:S01]  /*0b40*/  IMAD R10, R0, R6, R15 ;  /* 0x00000006000a7224 */ /* 0x000fe200078e020f */
[C---:B------:R-:W-:Y:S01]  /*0b50*/  LOP3.LUT R31, R3.reuse, 0x1e0, RZ, 0xfc, !PT ;  /* 0x000001e0031f7812 */ /* 0x040fe200078efcff */
[--C-:B------:R-:W-:Y:S01]  /*0b60*/  @!P1 IMAD.IADD R116, R116, 0x1, -R0.reuse ;  /* 0x0000000174749824 */ /* 0x100fe200078e0a00 */
[C---:B------:R-:W-:Y:S01]  /*0b70*/  LOP3.LUT R33, R3.reuse, 0x1e4, RZ, 0xfc, !PT ;  /* 0x000001e403217812 */ /* 0x040fe200078efcff */
[----:B------:R-:W-:Y:S01]  /*0b80*/  @!P0 IMAD.IADD R118, R118, 0x1, -R9 ;  /* 0x0000000176768824 */ /* 0x000fe200078e0a09 */
[----:B------:R-:W-:Y:S01]  /*0b90*/  LOP3.LUT R35, R3, 0x1e8, RZ, 0xfc, !PT ;  /* 0x000001e803237812 */ /* 0x000fe200078efcff */
[----:B------:R-:W-:Y:S01]  /*0ba0*/  @!P6 IMAD.IADD R7, R7, 0x1, -R0 ;  /* 0x000000010707e824 */ /* 0x000fe200078e0a00 */
[----:B------:R-:W-:Y:S01]  /*0bb0*/  ISETP.GT.U32.AND P1, PT, R0, R116, PT ;  /* 0x000000740000720c */ /* 0x000fe20003f24070 */
[----:B------:R-:W-:Y:S01]  /*0bc0*/  IMAD.MOV R8, RZ, RZ, -R4 ;  /* 0x000000ffff087224 */ /* 0x000fe200078e0a04 */
[----:B------:R-:W-:Y:S01]  /*0bd0*/  ISETP.GT.U32.AND P5, PT, R9, R118, PT ;  /* 0x000000760900720c */ /* 0x000fe20003fa4070 */
[----:B------:R-:W-:Y:S01]  /*0be0*/  IMAD.MOV.U32 R6, RZ, RZ, R7 ;  /* 0x000000ffff067224 */ /* 0x000fe200078e0007 */
[----:B------:R-:W-:Y:S01]  /*0bf0*/  ISETP.GE.AND P6, PT, R14, RZ, PT ;  /* 0x000000ff0e00720c */ /* 0x000fe20003fc6270 */
[C---:B------:R-:W-:Y:S01]  /*0c00*/  IMAD R8, R0.reuse, R8, R11 ;  /* 0x0000000800087224 */ /* 0x040fe200078e020b */
[----:B------:R-:W-:Y:S01]  /*0c10*/  LOP3.LUT R14, R3, 0x18, RZ, 0xfc, !PT ;  /* 0x00000018030e7812 */ /* 0x000fe200078efcff */
[----:B------:R-:W-:Y:S01]  /*0c20*/  @!P3 IMAD.MOV R6, RZ, RZ, -R6 ;  /* 0x000000ffff06b224 */ /* 0x000fe200078e0a06 */
[----:B------:R-:W-:Y:S01]  /*0c30*/  ISETP.GT.U32.AND P3, PT, R0, R10, PT ;  /* 0x0000000a0000720c */ /* 0x000fe20003f64070 */
[----:B------:R-:W-:Y:S01]  /*0c40*/  IMAD.HI.U32 R4, R2, R13, RZ ;  /* 0x0000000d02047227 */ /* 0x000fe200078e00ff */
[----:B------:R-:W-:-:S02]  /*0c50*/  ISETP.GT.U32.AND P0, PT, R0, R8, PT ;  /* 0x000000080000720c */ /* 0x000fc40003f04070 */
[----:B------:R-:W-:Y:S01]  /*0c60*/  IABS R15, R14 ;  /* 0x0000000e000f7213 */ /* 0x000fe20000000000 */
[----:B------:R-:W-:Y:S01]  /*0c70*/  IMAD.MOV R4, RZ, RZ, -R4 ;  /* 0x000000ffff047224 */ /* 0x000fe200078e0a04 */
[C---:B------:R-:W-:Y:S01]  /*0c80*/  LOP3.LUT R37, R3.reuse, 0x1ec, RZ, 0xfc, !PT ;  /* 0x000001ec03257812 */ /* 0x040fe200078efcff */
[--C-:B------:R-:W-:Y:S01]  /*0c90*/  @!P1 IMAD.IADD R116, R116, 0x1, -R0.reuse ;  /* 0x0000000174749824 */ /* 0x100fe200078e0a00 */
[C---:B------:R-:W-:Y:S01]  /*0ca0*/  ISETP.GE.AND P1, PT, R3.reuse, RZ, PT ;  /* 0x000000ff0300720c */ /* 0x040fe20003f26270 */
[----:B------:R-:W-:Y:S01]  /*0cb0*/  IMAD R114, R0, R4, R13 ;  /* 0x0000000400727224 */ /* 0x000fe200078e020d */
[----:B------:R-:W-:Y:S01]  /*0cc0*/  IABS R13, R12 ;  /* 0x0000000c000d7213 */ /* 0x000fe20000000000 */
[----:B------:R-:W-:Y:S01]  /*0cd0*/  @!P5 IMAD.IADD R118, R118, 0x1, -R9 ;  /* 0x000000017676d824 */ /* 0x000fe200078e0a09 */
[----:B------:R-:W-:Y:S01]  /*0ce0*/  LOP3.LUT R4, R3, 0x10, RZ, 0xfc, !PT ;  /* 0x0000001003047812 */ /* 0x000fe200078efcff */
[--C-:B------:R-:W-:Y:S01]  /*0cf0*/  @!P3 IMAD.IADD R10, R10, 0x1, -R0.reuse ;  /* 0x000000010a0ab824 */ /* 0x100fe200078e0a00 */
[----:B------:R-:W-:Y:S01]  /*0d00*/  ISETP.GT.U32.AND P5, PT, R0, R114, PT ;  /* 0x000000720000720c */ /* 0x000fe20003fa4070 */
[----:B------:R-:W-:Y:S01]  /*0d10*/  @!P0 IMAD.IADD R8, R8, 0x1, -R0 ;  /* 0x0000000108088824 */ /* 0x000fe200078e0a00 */
[----:B------:R-:W-:Y:S01]  /*0d20*/  IABS R11, R4 ;  /* 0x00000004000b7213 */ /* 0x000fe20000000000 */
[----:B------:R-:W-:Y:S01]  /*0d30*/  IMAD.HI.U32 R7, R2, R13, RZ ;  /* 0x0000000d02077227 */ /* 0x000fe200078e00ff */
[----:B------:R-:W-:-:S02]  /*0d40*/  ISETP.GT.U32.AND P3, PT, R0, R10, PT ;  /* 0x0000000a0000720c */ /* 0x000fc40003f64070 */
[----:B------:R-:W-:Y:S01]  /*0d50*/  ISETP.GT.U32.AND P0, PT, R0, R8, PT ;  /* 0x000000080000720c */ /* 0x000fe20003f04070 */
[----:B------:R-:W-:Y:S01]  /*0d60*/  IMAD.MOV R7, RZ, RZ, -R7 ;  /* 0x000000ffff077224 */ /* 0x000fe200078e0a07 */
[----:B------:R-:W-:Y:S01]  /*0d70*/  IABS R25, R37 ;  /* 0x0000002500197213 */ /* 0x000fe20000000000 */
[----:B------:R-:W-:Y:S01]  /*0d80*/  @!P1 IMAD.MOV R116, RZ, RZ, -R116 ;  /* 0x000000ffff749224 */ /* 0x000fe200078e0a74 */
[----:B------:R-:W-:Y:S01]  /*0d90*/  ISETP.GE.AND P1, PT, R4, RZ, PT ;  /* 0x000000ff0400720c */ /* 0x000fe20003f26270 */
[----:B------:R-:W-:Y:S01]  /*0da0*/  IMAD R16, R0, R7, R13 ;  /* 0x0000000700107224 */ /* 0x000fe200078e020d */
[----:B---3--:R-:W-:Y:S01]  /*0db0*/  LOP3.LUT R5, R141, 0x1f, RZ, 0xc0, !PT ;  /* 0x0000001f8d057812 */ /* 0x008fe200078ec0ff */
[----:B------:R-:W-:Y:S02]  /*0dc0*/  @!P5 IMAD.IADD R114, R114, 0x1, -R0 ;  /* 0x000000017272d824 */ /* 0x000fe400078e0a00 */
[----:B------:R-:W-:-:S03]  /*0dd0*/  IMAD.HI.U32 R4, R2, R11, RZ ;  /* 0x0000000b02047227 */ /* 0x000fc600078e00ff */
[----:B------:R-:W-:Y:S01]  /*0de0*/  ISETP.GT.U32.AND P5, PT, R0, R114, PT ;  /* 0x000000720000720c */ /* 0x000fe20003fa4070 */
[----:B------:R-:W-:Y:S01]  /*0df0*/  @!P3 IMAD.IADD R10, R10, 0x1, -R0 ;  /* 0x000000010a0ab824 */ /* 0x000fe200078e0a00 */
[----:B------:R-:W-:Y:S01]  /*0e00*/  ISETP.GT.U32.AND P3, PT, R0, R16, PT ;  /* 0x000000100000720c */ /* 0x000fe20003f64070 */
[----:B------:R-:W-:Y:S02]  /*0e10*/  IMAD.MOV R4, RZ, RZ, -R4 ;  /* 0x000000ffff047224 */ /* 0x000fe400078e0a04 */
[----:B------:R-:W-:Y:S01]  /*0e20*/  @!P0 IMAD.IADD R8, R8, 0x1, -R0 ;  /* 0x0000000108088824 */ /* 0x000fe200078e0a00 */
[----:B------:R-:W-:Y:S01]  /*0e30*/  ISETP.GE.AND P0, PT, R12, RZ, PT ;  /* 0x000000ff0c00720c */ /* 0x000fe20003f06270 */
[----:B------:R-:W-:Y:S01]  /*0e40*/  IMAD R112, R0, R4, R11 ;  /* 0x0000000400707224 */ /* 0x000fe200078e020b */
[C---:B------:R-:W-:Y:S01]  /*0e50*/  LOP3.LUT R4, R3.reuse, 0x1c, RZ, 0xfc, !PT ;  /* 0x0000001c03047812 */ /* 0x040fe200078efcff */
[----:B------:R-:W-:Y:S01]  /*0e60*/  IMAD.HI.U32 R9, R2, R15, RZ ;  /* 0x0000000f02097227 */ /* 0x000fe200078e00ff */
[----:B------:R-:W-:-:S02]  /*0e70*/  LOP3.LUT R12, R3, 0x20, RZ, 0xfc, !PT ;  /* 0x00000020030c7812 */ /* 0x000fc400078efcff */
[----:B------:R-:W-:Y:S01]  /*0e80*/  IABS R13, R4 ;  /* 0x00000004000d7213 */ /* 0x000fe20000000000 */
[----:B------:R-:W-:Y:S01]  /*0e90*/  @!P2 IMAD.MOV R8, RZ, RZ, -R8 ;  /* 0x000000ffff08a224 */ /* 0x000fe200078e0a08 */
[----:B------:R-:W-:Y:S01]  /*0ea0*/  ISETP.GT.U32.AND P2, PT, R0, R112, PT ;  /* 0x000000700000720c */ /* 0x000fe20003f44070 */
[----:B------:R-:W-:Y:S02]  /*0eb0*/  IMAD.MOV R9, RZ, RZ, -R9 ;  /* 0x000000ffff097224 */ /* 0x000fe400078e0a09 */
[--C-:B------:R-:W-:Y:S01]  /*0ec0*/  @!P5 IMAD.IADD R114, R114, 0x1, -R0.reuse ;  /* 0x000000017272d824 */ /* 0x100fe200078e0a00 */
[----:B------:R-:W-:Y:S01]  /*0ed0*/  ISETP.GE.AND P5, PT, R14, RZ, PT ;  /* 0x000000ff0e00720c */ /* 0x000fe20003fa6270 */
[----:B------:R-:W-:Y:S01]  /*0ee0*/  IMAD R110, R0, R9, R15 ;  /* 0x00000009006e7224 */ /* 0x000fe200078e020f */
[----:B------:R-:W-:Y:S01]  /*0ef0*/  IABS R15, R12 ;  /* 0x0000000c000f7213 */ /* 0x000fe20000000000 */
[----:B------:R-:W-:Y:S01]  /*0f00*/  @!P3 IMAD.IADD R16, R16, 0x1, -R0 ;  /* 0x000000011010b824 */ /* 0x000fe200078e0a00 */
[----:B------:R-:W-:Y:S01]  /*0f10*/  LOP3.LUT R14, R3, 0x24, RZ, 0xfc, !PT ;  /* 0x00000024030e7812 */ /* 0x000fe200078efcff */
[----:B------:R-:W-:Y:S01]  /*0f20*/  @!P4 IMAD.MOV R114, RZ, RZ, -R114 ;  /* 0x000000ffff72c224 */ /* 0x000fe200078e0a72 */
[----:B------:R-:W-:Y:S01]  /*0f30*/  ISETP.GE.AND P4, PT, R4, RZ, PT ;  /* 0x000000ff0400720c */ /* 0x000fe20003f86270 */
[----:B------:R-:W-:Y:S01]  /*0f40*/  @!P6 IMAD.MOV R10, RZ, RZ, -R10 ;  /* 0x000000ffff0ae224 */ /* 0x000fe200078e0a0a */
[----:B------:R-:W-:Y:S01]  /*0f50*/  ISETP.GT.U32.AND P3, PT, R0, R16, PT ;  /* 0x000000100000720c */ /* 0x000fe20003f64070 */
[----:B------:R-:W-:Y:S01]  /*0f60*/  IMAD.HI.U32 R4, R2, R13, RZ ;  /* 0x0000000d02047227 */ /* 0x000fe200078e00ff */
[----:B------:R-:W-:-:S02]  /*0f70*/  ISETP.GT.U32.AND P6, PT, R0, R110, PT ;  /* 0x0000006e0000720c */ /* 0x000fc40003fc4070 */
[----:B------:R-:W-:Y:S01]  /*0f80*/  IABS R17, R14 ;  /* 0x0000000e00117213 */ /* 0x000fe20000000000 */
[----:B------:R-:W-:-:S04]  /*0f90*/  IMAD.HI.U32 R7, R2, R15, RZ ;  /* 0x0000000f02077227 */ /* 0x000fc800078e00ff */
[----:B------:R-:W-:Y:S02]  /*0fa0*/  @!P2 IMAD.IADD R112, R112, 0x1, -R0 ;  /* 0x000000017070a824 */ /* 0x000fe400078e0a00 */
[----:B------:R-:W-:Y:S02]  /*0fb0*/  IMAD.MOV R4, RZ, RZ, -R4 ;  /* 0x000000ffff047224 */ /* 0x000fe400078e0a04 */
[----:B------:R-:W-:Y:S01]  /*0fc0*/  IMAD.MOV R7, RZ, RZ, -R7 ;  /* 0x000000ffff077224 */ /* 0x000fe200078e0a07 */
[C---:B------:R-:W-:Y:S01]  /*0fd0*/  ISETP.GT.U32.AND P2, PT, R0.reuse, R112, PT ;  /* 0x000000700000720c */ /* 0x040fe20003f44070 */
[C---:B------:R-:W-:Y:S02]  /*0fe0*/  IMAD R18, R0.reuse, R4, R13 ;  /* 0x0000000400127224 */ /* 0x040fe400078e020d */
[----:B------:R-:W-:Y:S01]  /*0ff0*/  IMAD R108, R0, R7, R15 ;  /* 0x00000007006c7224 */ /* 0x000fe200078e020f */
[----:B------:R-:W-:Y:S01]  /*1000*/  IABS R15, R23 ;  /* 0x00000017000f7213 */ /* 0x000fe20000000000 */
[--C-:B------:R-:W-:Y:S01]  /*1010*/  @!P3 IMAD.IADD R16, R16, 0x1, -R0.reuse ;  /* 0x000000011010b824 */ /* 0x100fe200078e0a00 */
[----:B------:R-:W-:Y:S01]  /*1020*/  ISETP.GT.U32.AND P3, PT, R0, R18, PT ;  /* 0x000000120000720c */ /* 0x000fe20003f64070 */
[----:B------:R-:W-:Y:S01]  /*1030*/  @!P6 IMAD.IADD R110, R110, 0x1, -R0 ;  /* 0x000000016e6ee824 */ /* 0x000fe200078e0a00 */
[----:B------:R-:W-:Y:S01]  /*1040*/  ISETP.GT.U32.AND P6, PT, R0, R108, PT ;  /* 0x0000006c0000720c */ /* 0x000fe20003fc4070 */
[----:B------:R-:W-:-:S04]  /*1050*/  IMAD.HI.U32 R9, R2, R17, RZ ;  /* 0x0000001102097227 */ /* 0x000fc800078e00ff */
[----:B------:R-:W-:-:S04]  /*1060*/  IMAD.HI.U32 R11, R2, R19, RZ ;  /* 0x00000013020b7227 */ /* 0x000fc800078e00ff */
[----:B------:R-:W-:Y:S02]  /*1070*/  IMAD.MOV R9, RZ, RZ, -R9 ;  /* 0x000000ffff097224 */ /* 0x000fe400078e0a09 */
[--C-:B------:R-:W-:Y:S01]  /*1080*/  @!P2 IMAD.IADD R112, R112, 0x1, -R0.reuse ;  /* 0x000000017070a824 */ /* 0x100fe200078e0a00 */
[----:B------:R-:W-:Y:S01]  /*1090*/  ISETP.GE.AND P2, PT, R12, RZ, PT ;  /* 0x000000ff0c00720c */ /* 0x000fe20003f46270 */
[----:B------:R-:W-:Y:S01]  /*10a0*/  IMAD.MOV R11, RZ, RZ, -R11 ;  /* 0x000000ffff0b7224 */ /* 0x000fe200078e0a0b */
[C---:B------:R-:W-:Y:S01]  /*10b0*/  LOP3.LUT R12, R3.reuse, 0x2c, RZ, 0xfc, !PT ;  /* 0x0000002c030c7812 */ /* 0x040fe200078efcff */
[C---:B------:R-:W-:Y:S01]  /*10c0*/  IMAD R106, R0.reuse, R9, R17 ;  /* 0x00000009006a7224 */ /* 0x040fe200078e0211 */
[----:B------:R-:W-:Y:S01]  /*10d0*/  LOP3.LUT R17, R3, 0x30, RZ, 0xfc, !PT ;  /* 0x0000003003117812 */ /* 0x000fe200078efcff */
[----:B------:R-:W-:Y:S01]  /*10e0*/  IMAD R20, R0, R11, R19 ;  /* 0x0000000b00147224 */ /* 0x000fe200078e0213 */
[----:B------:R-:W-:Y:S01]  /*10f0*/  IABS R9, R12 ;  /* 0x0000000c00097213 */ /* 0x000fe20000000000 */
[--C-:B------:R-:W-:Y:S01]  /*1100*/  @!P3 IMAD.IADD R18, R18, 0x1, -R0.reuse ;  /* 0x000000011212b824 */ /* 0x100fe200078e0a00 */
[----:B------:R-:W-:Y:S01]  /*1110*/  IABS R11, R17 ;  /* 0x00000011000b7213 */ /* 0x000fe20000000000 */
[----:B------:R-:W-:Y:S01]  /*1120*/  @!P6 IMAD.IADD R108, R108, 0x1, -R0 ;  /* 0x000000016c6ce824 */ /* 0x000fe200078e0a00 */
[C---:B------:R-:W-:Y:S01]  /*1130*/  ISETP.GT.U32.AND P3, PT, R0.reuse, R110, PT ;  /* 0x0000006e0000720c */ /* 0x040fe20003f64070 */
[----:B------:R-:W-:Y:S01]  /*1140*/  @!P1 IMAD.MOV R112, RZ, RZ, -R112 ;  /* 0x000000ffff709224 */ /* 0x000fe200078e0a70 */
[----:B------:R-:W-:Y:S01]  /*1150*/  ISETP.GT.U32.AND P1, PT, R0, R18, PT ;  /* 0x000000120000720c */ /* 0x000fe20003f24070 */
[----:B------:R-:W-:Y:S01]  /*1160*/  IMAD.HI.U32 R4, R2, R9, RZ ;  /* 0x0000000902047227 */ /* 0x000fe200078e00ff */
[----:B------:R-:W-:-:S02]  /*1170*/  ISETP.GT.U32.AND P6, PT, R0, R108, PT ;  /* 0x0000006c0000720c */ /* 0x000fc40003fc4070 */
[----:B------:R-:W-:Y:S01]  /*1180*/  LOP3.LUT R19, R3, 0x34, RZ, 0xfc, !PT ;  /* 0x0000003403137812 */ /* 0x000fe200078efcff */
[----:B------:R-:W-:-:S03]  /*1190*/  IMAD.HI.U32 R7, R2, R11, RZ ;  /* 0x0000000b02077227 */ /* 0x000fc600078e00ff */
[----:B------:R-:W-:Y:S01]  /*11a0*/  IABS R13, R19 ;  /* 0x00000013000d7213 */ /* 0x000fe20000000000 */
[----:B------:R-:W-:Y:S02]  /*11b0*/  IMAD.MOV R4, RZ, RZ, -R4 ;  /* 0x000000ffff047224 */ /* 0x000fe400078e0a04 */
[----:B------:R-:W-:Y:S02]  /*11c0*/  IMAD.MOV R102, RZ, RZ, -R7 ;  /* 0x000000ffff667224 */ /* 0x000fe400078e0a07 */
[----:B------:R-:W-:Y:S01]  /*11d0*/  @!P0 IMAD.MOV R16, RZ, RZ, -R16 ;  /* 0x000000ffff108224 */ /* 0x000fe200078e0a10 */
[----:B------:R-:W-:Y:S01]  /*11e0*/  ISETP.GT.U32.AND P0, PT, R0, R106, PT ;  /* 0x0000006a0000720c */ /* 0x000fe20003f04070 */
[----:B------:R-:W-:Y:S01]  /*11f0*/  @!P3 IMAD.IADD R110, R110, 0x1, -R0 ;  /* 0x000000016e6eb824 */ /* 0x000fe200078e0a00 */
[C---:B------:R-:W-:Y:S01]  /*1200*/  ISETP.GT.U32.AND P3, PT, R0.reuse, R20, PT ;  /* 0x000000140000720c */ /* 0x040fe20003f64070 */
[C---:B------:R-:W-:Y:S02]  /*1210*/  IMAD R104, R0.reuse, R4, R9 ;  /* 0x0000000400687224 */ /* 0x040fe400078e0209 */
[----:B------:R-:W-:-:S02]  /*1220*/  IMAD R102, R0, R102, R11 ;  /* 0x0000006600667224 */ /* 0x000fc400078e020b */
[--C-:B------:R-:W-:Y:S01]  /*1230*/  @!P1 IMAD.IADD R18, R18, 0x1, -R0.reuse ;  /* 0x0000000112129824 */ /* 0x100fe200078e0a00 */
[----:B------:R-:W-:Y:S01]  /*1240*/  ISETP.GT.U32.AND P1, PT, R0, R104, PT ;  /* 0x000000680000720c */ /* 0x000fe20003f24070 */
[----:B------:R-:W-:Y:S01]  /*1250*/  @!P6 IMAD.IADD R108, R108, 0x1, -R0 ;  /* 0x000000016c6ce824 */ /* 0x000fe200078e0a00 */
[----:B------:R-:W-:Y:S01]  /*1260*/  ISETP.GT.U32.AND P6, PT, R0, R102, PT ;  /* 0x000000660000720c */ /* 0x000fe20003fc4070 */
[----:B------:R-:W-:-:S04]  /*1270*/  IMAD.HI.U32 R4, R2, R13, RZ ;  /* 0x0000000d02047227 */ /* 0x000fc800078e00ff */
[--C-:B------:R-:W-:Y:S01]  /*1280*/  @!P0 IMAD.IADD R106, R106, 0x1, -R0.reuse ;  /* 0x000000016a6a8824 */ /* 0x100fe200078e0a00 */
[----:B------:R-:W-:Y:S01]  /*1290*/  ISETP.GE.AND P0, PT, R14, RZ, PT ;  /* 0x000000ff0e00720c */ /* 0x000fe20003f06270 */
[--C-:B------:R-:W-:Y:S01]  /*12a0*/  @!P3 IMAD.IADD R20, R20, 0x1, -R0.reuse ;  /* 0x000000011414b824 */ /* 0x100fe200078e0a00 */
[----:B------:R-:W-:Y:S01]  /*12b0*/  LOP3.LUT R14, R3, 0x40, RZ, 0xfc, !PT ;  /* 0x00000040030e7812 */ /* 0x000fe200078efcff */
[----:B------:R-:W-:Y:S01]  /*12c0*/  IMAD.HI.U32 R7, R2, R15, RZ ;  /* 0x0000000f02077227 */ /* 0x000fe200078e00ff */
[----:B------:R-:W-:Y:S02]  /*12d0*/  ISETP.GE.AND P3, PT, R21, RZ, PT ;  /* 0x000000ff1500720c */ /* 0x000fe40003f66270 */
[----:B------:R-:W-:Y:S01]  /*12e0*/  IABS R11, R14 ;  /* 0x0000000e000b7213 */ /* 0x000fe20000000000 */
[--C-:B------:R-:W-:Y:S01]  /*12f0*/  @!P1 IMAD.IADD R104, R104, 0x1, -R0.reuse ;  /* 0x0000000168689824 */ /* 0x100fe200078e0a00 */
[----:B------:R-:W-:Y:S01]  /*1300*/  ISETP.GT.U32.AND P1, PT, R0, R106, PT ;  /* 0x0000006a0000720c */ /* 0x000fe20003f24070 */
[----:B------:R-:W-:Y:S01]  /*1310*/  @!P6 IMAD.IADD R102, R102, 0x1, -R0 ;  /* 0x000000016666e824 */ /* 0x000fe200078e0a00 */
[C---:B------:R-:W-:Y:S01]  /*1320*/  ISETP.GT.U32.AND P6, PT, R0.reuse, R20, PT ;  /* 0x000000140000720c */ /* 0x040fe20003fc4070 */
[----:B------:R-:W-:Y:S01]  /*1330*/  IMAD.MOV R4, RZ, RZ, -R4 ;  /* 0x000000ffff047224 */ /* 0x000fe200078e0a04 */
[----:B------:R-:W-:Y:S01]  /*1340*/  LOP3.LUT R21, R3, 0xdc, RZ, 0xfc, !PT ;  /* 0x000000dc03157812 */ /* 0x000fe200078efcff */
[----:B------:R-:W-:Y:S01]  /*1350*/  @!P5 IMAD.MOV R110, RZ, RZ, -R110 ;  /* 0x000000ffff6ed224 */ /* 0x000fe200078e0a6e */
[----:B------:R-:W-:Y:S01]  /*1360*/  ISETP.GT.U32.AND P5, PT, R0, R104, PT ;  /* 0x000000680000720c */ /* 0x000fe20003fa4070 */
[----:B------:R-:W-:-:S02]  /*1370*/  IMAD.MOV R7, RZ, RZ, -R7 ;  /* 0x000000ffff077224 */ /* 0x000fc400078e0a07 */
[C---:B------:R-:W-:Y:S01]  /*1380*/  IMAD R22, R0.reuse, R4, R13 ;  /* 0x0000000400167224 */ /* 0x040fe200078e020d */
[C---:B------:R-:W-:Y:S01]  /*1390*/  LOP3.LUT R13, R3.reuse, 0x3c, RZ, 0xfc, !PT ;  /* 0x0000003c030d7812 */ /* 0x040fe200078efcff */
[----:B------:R-:W-:Y:S01]  /*13a0*/  IMAD R100, R0, R7, R15 ;  /* 0x0000000700647224 */ /* 0x000fe200078e020f */
[----:B------:R-:W-:Y:S01]  /*13b0*/  LOP3.LUT R15, R3, 0x60, RZ, 0xfc, !PT ;  /* 0x00000060030f7812 */ /* 0x000fe200078efcff */
[----:B------:R-:W-:Y:S01]  /*13c0*/  @!P4 IMAD.MOV R18, RZ, RZ, -R18 ;  /* 0x000000ffff12c224 */ /* 0x000fe200078e0a12 */
[----:B------:R-:W-:Y:S01]  /*13d0*/  IABS R9, R13 ;  /* 0x0000000d00097213 */ /* 0x000fe20000000000 */
[--C-:B------:R-:W-:Y:S01]  /*13e0*/  @!P1 IMAD.IADD R106, R106, 0x1, -R0.reuse ;  /* 0x000000016a6a9824 */ /* 0x100fe200078e0a00 */
[----:B------:R-:W-:Y:S01]  /*13f0*/  ISETP.GT.U32.AND P4, PT, R0, R102, PT ;  /* 0x000000660000720c */ /* 0x000fe20003f84070 */
[----:B------:R-:W-:Y:S01]  /*1400*/  @!P6 IMAD.IADD R20, R20, 0x1, -R0 ;  /* 0x000000011414e824 */ /* 0x000fe200078e0a00 */
[----:B------:R-:W-:Y:S01]  /*1410*/  ISETP.GE.AND P1, PT, R12, RZ, PT ;  /* 0x000000ff0c00720c */ /* 0x000fe20003f26270 */
[----:B------:R-:W-:Y:S01]  /*1420*/  IMAD.HI.U32 R4, R2, R9, RZ ;  /* 0x0000000902047227 */ /* 0x000fe200078e00ff */
[----:B------:R-:W-:-:S02]  /*1430*/  ISETP.GT.U32.AND P6, PT, R0, R100, PT ;  /* 0x000000640000720c */ /* 0x000fc40003fc4070 */
[----:B------:R-:W-:Y:S01]  /*1440*/  LOP3.LUT R12, R3, 0x4c, RZ, 0xfc, !PT ;  /* 0x0000004c030c7812 */ /* 0x000fe200078efcff */
[----:B------:R-:W-:Y:S01]  /*1450*/  @!P5 IMAD.IADD R104, R104, 0x1, -R0 ;  /* 0x000000016868d824 */ /* 0x000fe200078e0a00 */
[----:B------:R-:W-:Y:S01]  /*1460*/  ISETP.GE.AND P5, PT, R17, RZ, PT ;  /* 0x000000ff1100720c */ /* 0x000fe20003fa6270 */
[----:B------:R-:W-:Y:S01]  /*1470*/  IMAD.HI.U32 R7, R2, R11, RZ ;  /* 0x0000000b02077227 */ /* 0x000fe200078e00ff */
[----:B------:R-:W-:-:S03]  /*1480*/  LOP3.LUT R17, R3, 0x64, RZ, 0xfc, !PT ;  /* 0x0000006403117812 */ /* 0x000fc600078efcff */
[----:B------:R-:W-:Y:S02]  /*1490*/  IMAD.MOV R4, RZ, RZ, -R4 ;  /* 0x000000ffff047224 */ /* 0x000fe400078e0a04 */
[----:B------:R-:W-:Y:S01]  /*14a0*/  @!P2 IMAD.MOV R108, RZ, RZ, -R108 ;  /* 0x000000ffff6ca224 */ /* 0x000fe200078e0a6c */
[C---:B------:R-:W-:Y:S01]  /*14b0*/  ISETP.GT.U32.AND P2, PT, R0.reuse, R22, PT ;  /* 0x000000160000720c */ /* 0x040fe20003f44070 */
[----:B------:R-:W-:Y:S02]  /*14c0*/  IMAD.MOV R7, RZ, RZ, -R7 ;  /* 0x000000ffff077224 */ /* 0x000fe400078e0a07 */
[----:B------:R-:W-:Y:S01]  /*14d0*/  IMAD R98, R0, R4, R9 ;  /* 0x0000000400627224 */ /* 0x000fe200078e0209 */
[----:B------:R-:W-:Y:S01]  /*14e0*/  LOP3.LUT R4, R3, 0x44, RZ, 0xfc, !PT ;  /* 0x0000004403047812 */ /* 0x000fe200078efcff */
[--C-:B------:R-:W-:Y:S01]  /*14f0*/  @!P4 IMAD.IADD R102, R102, 0x1, -R0.reuse ;  /* 0x000000016666c824 */ /* 0x100fe200078e0a00 */
[----:B------:R-:W-:Y:S01]  /*1500*/  ISETP.GE.AND P4, PT, R19, RZ, PT ;  /* 0x000000ff1300720c */ /* 0x000fe20003f86270 */
[----:B------:R-:W-:Y:S01]  /*1510*/  @!P6 IMAD.IADD R100, R100, 0x1, -R0 ;  /* 0x000000016464e824 */ /* 0x000fe200078e0a00 */
[----:B------:R-:W-:Y:S01]  /*1520*/  IABS R9, R4 ;  /* 0x0000000400097213 */ /* 0x000fe20000000000 */
[C---:B------:R-:W-:Y:S01]  /*1530*/  IMAD R24, R0.reuse, R7, R11 ;  /* 0x0000000700187224 */ /* 0x040fe200078e020b */
[----:B------:R-:W-:Y:S01]  /*1540*/  LOP3.LUT R7, R3, 0x48, RZ, 0xfc, !PT ;  /* 0x0000004803077812 */ /* 0x000fe200078efcff */
[----:B------:R-:W-:Y:S01]  /*1550*/  @!P1 IMAD.MOV R104, RZ, RZ, -R104 ;  /* 0x000000ffff689224 */ /* 0x000fe200078e0a68 */
[C---:B------:R-:W-:Y:S01]  /*1560*/  ISETP.GT.U32.AND P1, PT, R0.reuse, R98, PT ;  /* 0x000000620000720c */ /* 0x040fe20003f24070 */
[----:B------:R-:W-:Y:S01]  /*1570*/  @!P3 IMAD.MOV R20, RZ, RZ, -R20 ;  /* 0x000000ffff14b224 */ /* 0x000fe200078e0a14 */
[C---:B------:R-:W-:Y:S01]  /*1580*/  ISETP.GT.U32.AND P3, PT, R0.reuse, R100, PT ;  /* 0x000000640000720c */ /* 0x040fe20003f64070 */
[----:B------:R-:W-:Y:S01]  /*1590*/  @!P5 IMAD.MOV R102, RZ, RZ, -R102 ;  /* 0x000000ffff66d224 */ /* 0x000fe200078e0a66 */
[----:B------:R-:W-:Y:S01]  /*15a0*/  ISETP.GT.U32.AND P5, PT, R0, R24, PT ;  /* 0x000000180000720c */ /* 0x000fe20003fa4070 */
[----:B------:R-:W-:Y:S01]  /*15b0*/  @!P2 IMAD.IADD R22, R22, 0x1, -R0 ;  /* 0x000000011616a824 */ /* 0x000fe200078e0a00 */
[----:B------:R-:W-:Y:S01]  /*15c0*/  ISETP.GE.AND P2, PT, R23, RZ, PT ;  /* 0x000000ff1700720c */ /* 0x000fe20003f46270 */
[----:B------:R-:W-:Y:S01]  /*15d0*/  @!P0 IMAD.MOV R106, RZ, RZ, -R106 ;  /* 0x000000ffff6a8224 */ /* 0x000fe200078e0a6a */
[----:B------:R-:W-:-:S02]  /*15e0*/  IABS R11, R7 ;  /* 0x00000007000b7213 */ /* 0x000fc40000000000 */
[----:B------:R-:W-:Y:S02]  /*15f0*/  ISETP.GT.U32.AND P0, PT, R0, R22, PT ;  /* 0x000000160000720c */ /* 0x000fe40003f04070 */
[----:B------:R-:W-:Y:S01]  /*1600*/  ISETP.GE.AND P6, PT, R13, RZ, PT ;  /* 0x000000ff0d00720c */ /* 0x000fe20003fc6270 */
[--C-:B------:R-:W-:Y:S01]  /*1610*/  @!P1 IMAD.IADD R98, R98, 0x1, -R0.reuse ;  /* 0x0000000162629824 */ /* 0x100fe200078e0a00 */
[----:B------:R-:W-:Y:S01]  /*1620*/  ISETP.GE.AND P1, PT, R7, RZ, PT ;  /* 0x000000ff0700720c */ /* 0x000fe20003f26270 */
[--C-:B------:R-:W-:Y:S01]  /*1630*/  @!P3 IMAD.IADD R100, R100, 0x1, -R0.reuse ;  /* 0x000000016464b824 */ /* 0x100fe200078e0a00 */
[----:B------:R-:W-:Y:S01]  /*1640*/  ISETP.GE.AND P3, PT, R4, RZ, PT ;  /* 0x000000ff0400720c */ /* 0x000fe20003f66270 */
[----:B------:R-:W-:Y:S01]  /*1650*/  @!P5 IMAD.IADD R24, R24, 0x1, -R0 ;  /* 0x000000011818d824 */ /* 0x000fe200078e0a00 */
[----:B------:R-:W-:Y:S01]  /*1660*/  ISETP.GT.U32.AND P5, PT, R0, R98, PT ;  /* 0x000000620000720c */ /* 0x000fe20003fa4070 */
[----:B------:R-:W-:Y:S01]  /*1670*/  IMAD.HI.U32 R4, R2, R9, RZ ;  /* 0x0000000902047227 */ /* 0x000fe200078e00ff */
[----:B------:R-:W-:-:S02]  /*1680*/  LOP3.LUT R19, R3, 0x68, RZ, 0xfc, !PT ;  /* 0x0000006803137812 */ /* 0x000fc400078efcff */
[C---:B------:R-:W-:Y:S01]  /*1690*/  LOP3.LUT R23, R3.reuse, 0xe0, RZ, 0xfc, !PT ;  /* 0x000000e003177812 */ /* 0x040fe200078efcff */
[----:B------:R-:W-:Y:S02]  /*16a0*/  IMAD.MOV R4, RZ, RZ, -R4 ;  /* 0x000000ffff047224 */ /* 0x000fe400078e0a04 */
[----:B------:R-:W-:Y:S01]  /*16b0*/  @!P0 IMAD.IADD R22, R22, 0x1, -R0 ;  /* 0x0000000116168824 */ /* 0x000fe200078e0a00 */
[----:B------:R-:W-:Y:S01]  /*16c0*/  ISETP.GE.AND P0, PT, R14, RZ, PT ;  /* 0x000000ff0e00720c */ /* 0x000fe20003f06270 */
[----:B------:R-:W-:Y:S01]  /*16d0*/  IMAD R96, R0, R4, R9 ;  /* 0x0000000400607224 */ /* 0x000fe200078e0209 */
[C---:B------:R-:W-:Y:S01]  /*16e0*/  LOP3.LUT R4, R3.reuse, 0x50, RZ, 0xfc, !PT ;  /* 0x0000005003047812 */ /* 0x040fe200078efcff */
[----:B------:R-:W-:Y:S01]  /*16f0*/  IMAD.HI.U32 R7, R2, R11, RZ ;  /* 0x0000000b02077227 */ /* 0x000fe200078e00ff */
[----:B------:R-:W-:Y:S02]  /*1700*/  LOP3.LUT R14, R3, 0x5c, RZ, 0xfc, !PT ;  /* 0x0000005c030e7812 */ /* 0x000fe400078efcff */
[----:B------:R-:W-:Y:S01]  /*1710*/  IABS R9, R4 ;  /* 0x0000000400097213 */ /* 0x000fe20000000000 */
[----:B------:R-:W-:Y:S01]  /*1720*/  @!P4 IMAD.MOV R22, RZ, RZ, -R22 ;  /* 0x000000ffff16c224 */ /* 0x000fe200078e0a16 */
[----:B------:R-:W-:Y:S01]  /*1730*/  ISETP.GT.U32.AND P4, PT, R0, R24, PT ;  /* 0x000000180000720c */ /* 0x000fe20003f84070 */
[----:B------:R-:W-:Y:S01]  /*1740*/  @!P5 IMAD.IADD R98, R98, 0x1, -R0 ;  /* 0x000000016262d824 */ /* 0x000fe200078e0a00 */
[----:B------:R-:W-:Y:S01]  /*1750*/  ISETP.GT.U32.AND P5, PT, R0, R96, PT ;  /* 0x000000600000720c */ /* 0x000fe20003fa4070 */
[----:B------:R-:W-:-:S02]  /*1760*/  IMAD.MOV R7, RZ, RZ, -R7 ;  /* 0x000000ffff077224 */ /* 0x000fc400078e0a07 */
[----:B------:R-:W-:Y:S01]  /*1770*/  @!P2 IMAD.MOV R100, RZ, RZ, -R100 ;  /* 0x000000ffff64a224 */ /* 0x000fe200078e0a64 */
[----:B------:R-:W-:Y:S01]  /*1780*/  ISETP.GE.AND P2, PT, R12, RZ, PT ;  /* 0x000000ff0c00720c */ /* 0x000fe20003f46270 */
[C---:B------:R-:W-:Y:S01]  /*1790*/  IMAD R94, R0.reuse, R7, R11 ;  /* 0x00000007005e7224 */ /* 0x040fe200078e020b */
[----:B------:R-:W-:Y:S01]  /*17a0*/  IABS R12, R12 ;  /* 0x0000000c000c7213 */ /* 0x000fe20000000000 */
[----:B------:R-:W-:Y:S01]  /*17b0*/  @!P6 IMAD.MOV R98, RZ, RZ, -R98 ;  /* 0x000000ffff62e224 */ /* 0x000fe200078e0a62 */
[C---:B------:R-:W-:Y:S02]  /*17c0*/  LOP3.LUT R11, R3.reuse, 0x54, RZ, 0xfc, !PT ;  /* 0x00000054030b7812 */ /* 0x040fe400078efcff */
[----:B------:R-:W-:Y:S01]  /*17d0*/  ISETP.GT.U32.AND P6, PT, R0, R94, PT ;  /* 0x0000005e0000720c */ /* 0x000fe20003fc4070 */
[----:B------:R-:W-:Y:S01]  /*17e0*/  IMAD.MOV.U32 R7, RZ, RZ, R12 ;  /* 0x000000ffff077224 */ /* 0x000fe200078e000c */
[----:B------:R-:W-:Y:S01]  /*17f0*/  LOP3.LUT R12, R3, 0x58, RZ, 0xfc, !PT ;  /* 0x00000058030c7812 */ /* 0x000fe200078efcff */
[--C-:B------:R-:W-:Y:S01]  /*1800*/  @!P4 IMAD.IADD R24, R24, 0x1, -R0.reuse ;  /* 0x000000011818c824 */ /* 0x100fe200078e0a00 */
[----:B------:R-:W-:Y:S01]  /*1810*/  ISETP.GE.AND P4, PT, R4, RZ, PT ;  /* 0x000000ff0400720c */ /* 0x000fe20003f86270 */
[----:B------:R-:W-:Y:S01]  /*1820*/  @!P5 IMAD.IADD R96, R96, 0x1, -R0 ;  /* 0x000000016060d824 */ /* 0x000fe200078e0a00 */
[----:B------:R-:W-:Y:S01]  /*1830*/  IABS R13, R12 ;  /* 0x0000000c000d7213 */ /* 0x000fe20000000000 */
[----:B------:R-:W-:-:S03]  /*1840*/  IMAD.HI.U32 R4, R2, R7, RZ ;  /* 0x0000000702047227 */ /* 0x000fc600078e00ff */
[----:B------:R-:W-:Y:S01]  /*1850*/  ISETP.GT.U32.AND P5, PT, R0, R96, PT ;  /* 0x000000600000720c */ /* 0x000fe20003fa4070 */
[----:B------:R-:W-:Y:S02]  /*1860*/  IMAD.MOV R26, RZ, RZ, -R4 ;  /* 0x000000ffff1a7224 */ /* 0x000fe400078e0a04 */
[----:B------:R-:W-:-:S04]  /*1870*/  IMAD.HI.U32 R4, R2, R9, RZ ;  /* 0x0000000902047227 */ /* 0x000fc800078e00ff */
[----:B------:R-:W-:Y:S01]  /*1880*/  @!P0 IMAD.MOV R24, RZ, RZ, -R24 ;  /* 0x000000ffff188224 */ /* 0x000fe200078e0a18 */
[----:B------:R-:W-:Y:S01]  /*1890*/  ISETP.GE.AND P0, PT, R11, RZ, PT ;  /* 0x000000ff0b00720c */ /* 0x000fe20003f06270 */
[----:B------:R-:W-:Y:S01]  /*18a0*/  @!P6 IMAD.IADD R94, R94, 0x1, -R0 ;  /* 0x000000015e5ee824 */ /* 0x000fe200078e0a00 */
[----:B------:R-:W-:Y:S01]  /*18b0*/  IABS R11, R11 ;  /* 0x0000000b000b7213 */ /* 0x000fe20000000000 */
[----:B------:R-:W-:Y:S02]  /*18c0*/  IMAD.MOV R4, RZ, RZ, -R4 ;  /* 0x000000ffff047224 */ /* 0x000fe400078e0a04 */
[C---:B------:R-:W-:Y:S01]  /*18d0*/  IMAD R26, R0.reuse, R26, R7 ;  /* 0x0000001a001a7224 */ /* 0x040fe200078e0207 */
[C---:B------:R-:W-:Y:S01]  /*18e0*/  ISETP.GT.U32.AND P6, PT, R0.reuse, R94, PT ;  /* 0x0000005e0000720c */ /* 0x040fe20003fc4070 */
[----:B------:R-:W-:Y:S01]  /*18f0*/  IMAD R92, R0, R4, R9 ;  /* 0x00000004005c7224 */ /* 0x000fe200078e0209 */
[----:B------:R-:W-:Y:S01]  /*1900*/  IABS R9, R14 ;  /* 0x0000000e00097213 */ /* 0x000fe20000000000 */
[----:B------:R-:W-:-:S04]  /*1910*/  IMAD.HI.U32 R4, R2, R11, RZ ;  /* 0x0000000b02047227 */ /* 0x000fc800078e00ff */
[----:B------:R-:W-:Y:S01]  /*1920*/  @!P5 IMAD.IADD R96, R96, 0x1, -R0 ;  /* 0x000000016060d824 */ /* 0x000fe200078e0a00 */
[----:B------:R-:W-:Y:S01]  /*1930*/  ISETP.GT.U32.AND P5, PT, R0, R26, PT ;  /* 0x0000001a0000720c */ /* 0x000fe20003fa4070 */
[----:B------:R-:W-:-:S04]  /*1940*/  IMAD.HI.U32 R7, R2, R13, RZ ;  /* 0x0000000d02077227 */ /* 0x000fc800078e00ff */
[----:B------:R-:W-:Y:S02]  /*1950*/  IMAD.MOV R4, RZ, RZ, -R4 ;  /* 0x000000ffff047224 */ /* 0x000fe400078e0a04 */
[----:B------:R-:W-:Y:S02]  /*1960*/  IMAD.MOV R7, RZ, RZ, -R7 ;  /* 0x000000ffff077224 */ /* 0x000fe400078e0a07 */
[C---:B------:R-:W-:Y:S01]  /*1970*/  IMAD R90, R0.reuse, R4, R11 ;  /* 0x00000004005a7224 */ /* 0x040fe200078e020b */
[----:B------:R-:W-:Y:S01]  /*1980*/  IABS R11, R19 ;  /* 0x00000013000b7213 */ /* 0x000fe20000000000 */
[----:B------:R-:W-:Y:S01]  /*1990*/  IMAD R28, R0, R7, R13 ;  /* 0x00000007001c7224 */ /* 0x000fe200078e020d */
[----:B------:R-:W-:Y:S01]  /*19a0*/  IABS R7, R15 ;  /* 0x0000000f00077213 */ /* 0x000fe20000000000 */
[--C-:B------:R-:W-:Y:S01]  /*19b0*/  @!P6 IMAD.IADD R94, R94, 0x1, -R0.reuse ;  /* 0x000000015e5ee824 */ /* 0x100fe200078e0a00 */
[----:B------:R-:W-:Y:S01]  /*19c0*/  ISETP.GT.U32.AND P6, PT, R0, R90, PT ;  /* 0x0000005a0000720c */ /* 0x000fe20003fc4070 */
[----:B------:R-:W-:Y:S01]  /*19d0*/  @!P5 IMAD.IADD R26, R26, 0x1, -R0 ;  /* 0x000000011a1ad824 */ /* 0x000fe200078e0a00 */
[C---:B------:R-:W-:Y:S01]  /*19e0*/  ISETP.GT.U32.AND P5, PT, R0.reuse, R28, PT ;  /* 0x0000001c0000720c */ /* 0x040fe20003fa4070 */
[----:B------:R-:W-:Y:S01]  /*19f0*/  @!P3 IMAD.MOV R96, RZ, RZ, -R96 ;  /* 0x000000ffff60b224 */ /* 0x000fe200078e0a60 */
[----:B------:R-:W-:Y:S01]  /*1a00*/  ISETP.GT.U32.AND P3, PT, R0, R92, PT ;  /* 0x0000005c0000720c */ /* 0x000fe20003f64070 */
[----:B------:R-:W-:-:S04]  /*1a10*/  IMAD.HI.U32 R4, R2, R9, RZ ;  /* 0x0000000902047227 */ /* 0x000fc800078e00ff */
[----:B------:R-:W-:Y:S02]  /*1a20*/  IMAD.MOV R4, RZ, RZ, -R4 ;  /* 0x000000ffff047224 */ /* 0x000fe400078e0a04 */
[----:B------:R-:W-:Y:S02]  /*1a30*/  @!P1 IMAD.MOV R94, RZ, RZ, -R94 ;  /* 0x000000ffff5e9224 */ /* 0x000fe400078e0a5e */
[--C-:B------:R-:W-:Y:S02]  /*1a40*/  @!P6 IMAD.IADD R90, R90, 0x1, -R0.reuse ;  /* 0x000000015a5ae824 */ /* 0x100fe400078e0a00 */
[----:B------:R-:W-:Y:S02]  /*1a50*/  @!P5 IMAD.IADD R28, R28, 0x1, -R0 ;  /* 0x000000011c1cd824 */ /* 0x000fe400078e0a00 */
[C---:B------:R-:W-:Y:S01]  /*1a60*/  IMAD R88, R0.reuse, R4, R9 ;  /* 0x0000000400587224 */ /* 0x040fe200078e0209 */
[----:B------:R-:W-:Y:S01]  /*1a70*/  ISETP.GT.U32.AND P5, PT, R0, R90, PT ;  /* 0x0000005a0000720c */ /* 0x000fe20003fa4070 */
[----:B------:R-:W-:Y:S01]  /*1a80*/  IMAD.HI.U32 R4, R2, R7, RZ ;  /* 0x0000000702047227 */ /* 0x000fe200078e00ff */
[----:B------:R-:W-:-:S02]  /*1a90*/  IABS R9, R17 ;  /* 0x0000001100097213 */ /* 0x000fc40000000000 */
[----:B------:R-:W-:Y:S01]  /*1aa0*/  ISETP.GT.U32.AND P1, PT, R0, R28, PT ;  /* 0x0000001c0000720c */ /* 0x000fe20003f24070 */
[----:B------:R-:W-:Y:S01]  /*1ab0*/  @!P3 IMAD.IADD R92, R92, 0x1, -R0 ;  /* 0x000000015c5cb824 */ /* 0x000fe200078e0a00 */
[----:B------:R-:W-:Y:S01]  /*1ac0*/  ISETP.GT.U32.AND P3, PT, R0, R26, PT ;  /* 0x0000001a0000720c */ /* 0x000fe20003f64070 */
[----:B------:R-:W-:-:S03]  /*1ad0*/  IMAD.MOV R4, RZ, RZ, -R4 ;  /* 0x000000ffff047224 */ /* 0x000fc600078e0a04 */
[C---:B------:R-:W-:Y:S01]  /*1ae0*/  ISETP.GT.U32.AND P6, PT, R0.reuse, R92, PT ;  /* 0x0000005c0000720c */ /* 0x040fe20003fc4070 */
[----:B------:R-:W-:Y:S02]  /*1af0*/  IMAD R86, R0, R4, R7 ;  /* 0x0000000400567224 */ /* 0x000fe400078e0207 */
[----:B------:R-:W-:Y:S02]  /*1b00*/  @!P5 IMAD.IADD R90, R90, 0x1, -R0 ;  /* 0x000000015a5ad824 */ /* 0x000fe400078e0a00 */
[----:B------:R-:W-:Y:S01]  /*1b10*/  IMAD.HI.U32 R4, R2, R9, RZ ;  /* 0x0000000902047227 */ /* 0x000fe200078e00ff */
[----:B------:R-:W-:-:S03]  /*1b20*/  ISETP.GT.U32.AND P5, PT, R0, R86, PT ;  /* 0x000000560000720c */ /* 0x000fc60003fa4070 */
[----:B------:R-:W-:Y:S02]  /*1b30*/  IMAD.MOV R4, RZ, RZ, -R4 ;  /* 0x000000ffff047224 */ /* 0x000fe400078e0a04 */
[--C-:B------:R-:W-:Y:S01]  /*1b40*/  @!P3 IMAD.IADD R26, R26, 0x1, -R0.reuse ;  /* 0x000000011a1ab824 */ /* 0x100fe200078e0a00 */
[----:B------:R-:W-:Y:S01]  /*1b50*/  ISETP.GT.U32.AND P3, PT, R0, R88, PT ;  /* 0x000000580000720c */ /* 0x000fe20003f64070 */
[----:B------:R-:W-:Y:S01]  /*1b60*/  @!P6 IMAD.IADD R92, R92, 0x1, -R0 ;  /* 0x000000015c5ce824 */ /* 0x000fe200078e0a00 */
[----:B------:R-:W-:Y:S01]  /*1b70*/  ISETP.GE.AND P6, PT, R12, RZ, PT ;  /* 0x000000ff0c00720c */ /* 0x000fe20003fc6270 */
[----:B------:R-:W-:Y:S01]  /*1b80*/  IMAD R30, R0, R4, R9 ;  /* 0x00000004001e7224 */ /* 0x000fe200078e0209 */
[----:B------:R-:W-:Y:S01]  /*1b90*/  LOP3.LUT R12, R3, 0x6c, RZ, 0xfc, !PT ;  /* 0x0000006c030c7812 */ /* 0x000fe200078efcff */
[----:B------:R-:W-:-:S03]  /*1ba0*/  IMAD.HI.U32 R7, R2, R11, RZ ;  /* 0x0000000b02077227 */ /* 0x000fc600078e00ff */
[----:B------:R-:W-:Y:S01]  /*1bb0*/  IABS R13, R12 ;  /* 0x0000000c000d7213 */ /* 0x000fe20000000000 */
[----:B------:R-:W-:Y:S02]  /*1bc0*/  @!P5 IMAD.IADD R86, R86, 0x1, -R0 ;  /* 0x000000015656d824 */ /* 0x000fe400078e0a00 */
[----:B------:R-:W-:Y:S02]  /*1bd0*/  IMAD.MOV R7, RZ, RZ, -R7 ;  /* 0x000000ffff077224 */ /* 0x000fe400078e0a07 */
[----:B------:R-:W-:Y:S01]  /*1be0*/  IMAD.HI.U32 R4, R2, R13, RZ ;  /* 0x0000000d02047227 */ /* 0x000fe200078e00ff */
[----:B------:R-:W-:-:S03]  /*1bf0*/  ISETP.GT.U32.AND P5, PT, R0, R86, PT ;  /* 0x000000560000720c */ /* 0x000fc60003fa4070 */
[----:B------:R-:W-:Y:S02]  /*1c00*/  IMAD.MOV R4, RZ, RZ, -R4 ;  /* 0x000000ffff047224 */ /* 0x000fe400078e0a04 */
[--C-:B------:R-:W-:Y:S01]  /*1c10*/  @!P1 IMAD.IADD R28, R28, 0x1, -R0.reuse ;  /* 0x000000011c1c9824 */ /* 0x100fe200078e0a00 */
[----:B------:R-:W-:Y:S01]  /*1c20*/  ISETP.GE.AND P1, PT, R14, RZ, PT ;  /* 0x000000ff0e00720c */ /* 0x000fe20003f26270 */
[----:B------:R-:W-:Y:S01]  /*1c30*/  IMAD R82, R0, R4, R13 ;  /* 0x0000000400527224 */ /* 0x000fe200078e020d */
[----:B------:R-:W-:Y:S01]  /*1c40*/  LOP3.LUT R14, R3, 0x70, RZ, 0xfc, !PT ;  /* 0x00000070030e7812 */ /* 0x000fe200078efcff */
[--C-:B------:R-:W-:Y:S01]  /*1c50*/  @!P3 IMAD.IADD R88, R88, 0x1, -R0.reuse ;  /* 0x000000015858b824 */ /* 0x100fe200078e0a00 */
[----:B------:R-:W-:Y:S01]  /*1c60*/  ISETP.GE.AND P3, PT, R15, RZ, PT ;  /* 0x000000ff0f00720c */ /* 0x000fe20003f66270 */
[----:B------:R-:W-:Y:S01]  /*1c70*/  IMAD R84, R0, R7, R11 ;  /* 0x0000000700547224 */ /* 0x000fe200078e020b */
[----:B------:R-:W-:Y:S01]  /*1c80*/  IABS R7, R14 ;  /* 0x0000000e00077213 */ /* 0x000fe20000000000 */
[----:B------:R-:W-:Y:S01]  /*1c90*/  @!P5 IMAD.IADD R86, R86, 0x1, -R0 ;  /* 0x000000015656d824 */ /* 0x000fe200078e0a00 */
[C---:B------:R-:W-:Y:S01]  /*1ca0*/  ISETP.GT.U32.AND P5, PT, R0.reuse, R82, PT ;  /* 0x000000520000720c */ /* 0x040fe20003fa4070 */
[----:B------:R-:W-:Y:S01]  /*1cb0*/  @!P2 IMAD.MOV R26, RZ, RZ, -R26 ;  /* 0x000000ffff1aa224 */ /* 0x000fe200078e0a1a */
[C---:B------:R-:W-:Y:S01]  /*1cc0*/  ISETP.GT.U32.AND P2, PT, R0.reuse, R88, PT ;  /* 0x000000580000720c */ /* 0x040fe20003f44070 */
[----:B------:R-:W-:Y:S01]  /*1cd0*/  @!P6 IMAD.MOV R28, RZ, RZ, -R28 ;  /* 0x000000ffff1ce224 */ /* 0x000fe200078e0a1c */
[----:B------:R-:W-:Y:S01]  /*1ce0*/  ISETP.GT.U32.AND P6, PT, R0, R84, PT ;  /* 0x000000540000720c */ /* 0x000fe20003fc4070 */
[----:B------:R-:W-:Y:S01]  /*1cf0*/  IMAD.HI.U32 R4, R2, R7, RZ ;  /* 0x0000000702047227 */ /* 0x000fe200078e00ff */
[----:B------:R-:W-:-:S03]  /*1d00*/  LOP3.LUT R15, R3, 0x74, RZ, 0xfc, !PT ;  /* 0x00000074030f7812 */ /* 0x000fc600078efcff */
[----:B------:R-:W-:Y:S01]  /*1d10*/  @!P4 IMAD.MOV R92, RZ, RZ, -R92 ;  /* 0x000000ffff5cc224 */ /* 0x000fe200078e0a5c */
[----:B------:R-:W-:Y:S01]  /*1d20*/  IABS R9, R15 ;  /* 0x0000000f00097213 */ /* 0x000fe20000000000 */
[----:B------:R-:W-:Y:S01]  /*1d30*/  IMAD.MOV R32, RZ, RZ, -R4 ;  /* 0x000000ffff207224 */ /* 0x000fe200078e0a04 */
[----:B------:R-:W-:Y:S01]  /*1d40*/  ISETP.GT.U32.AND P4, PT, R0, R30, PT ;  /* 0x0000001e0000720c */ /* 0x000fe20003f84070 */
[----:B------:R-:W-:Y:S02]  /*1d50*/  @!P5 IMAD.IADD R82, R82, 0x1, -R0 ;  /* 0x000000015252d824 */ /* 0x000fe400078e0a00 */
[----:B------:R-:W-:-:S03]  /*1d60*/  IMAD.HI.U32 R4, R2, R9, RZ ;  /* 0x0000000902047227 */ /* 0x000fc600078e00ff */
[----:B------:R-:W-:Y:S01]  /*1d70*/  ISETP.GT.U32.AND P5, PT, R0, R82, PT ;  /* 0x000000520000720c */ /* 0x000fe20003fa4070 */
[--C-:B------:R-:W-:Y:S01]  /*1d80*/  @!P2 IMAD.IADD R88, R88, 0x1, -R0.reuse ;  /* 0x000000015858a824 */ /* 0x100fe200078e0a00 */
[----:B------:R-:W-:Y:S01]  /*1d90*/  ISETP.GE.AND P2, PT, R19, RZ, PT ;  /* 0x000000ff1300720c */ /* 0x000fe20003f46270 */
[----:B------:R-:W-:Y:S01]  /*1da0*/  @!P6 IMAD.IADD R84, R84, 0x1, -R0 ;  /* 0x000000015454e824 */ /* 0x000fe200078e0a00 */
[C---:B------:R-:W-:Y:S01]  /*1db0*/  LOP3.LUT R19, R3.reuse, 0xd8, RZ, 0xfc, !PT ;  /* 0x000000d803137812 */ /* 0x040fe200078efcff */
[----:B------:R-:W-:Y:S02]  /*1dc0*/  IMAD.MOV R4, RZ, RZ, -R4 ;  /* 0x000000ffff047224 */ /* 0x000fe400078e0a04 */
[----:B------:R-:W-:Y:S01]  /*1dd0*/  @!P1 IMAD.MOV R88, RZ, RZ, -R88 ;  /* 0x000000ffff589224 */ /* 0x000fe200078e0a58 */
[C---:B------:R-:W-:Y:S01]  /*1de0*/  ISETP.GT.U32.AND P1, PT, R0.reuse, R84, PT ;  /* 0x000000540000720c */ /* 0x040fe20003f24070 */
[----:B------:R-:W-:Y:S02]  /*1df0*/  IMAD R80, R0, R4, R9 ;  /* 0x0000000400507224 */ /* 0x000fe400078e0209 */
[--C-:B------:R-:W-:Y:S01]  /*1e00*/  @!P4 IMAD.IADD R30, R30, 0x1, -R0.reuse ;  /* 0x000000011e1ec824 */ /* 0x100fe200078e0a00 */
[----:B------:R-:W-:Y:S01]  /*1e10*/  ISETP.GE.AND P4, PT, R12, RZ, PT ;  /* 0x000000ff0c00720c */ /* 0x000fe20003f86270 */
[----:B------:R-:W-:Y:S01]  /*1e20*/  @!P5 IMAD.IADD R82, R82, 0x1, -R0 ;  /* 0x000000015252d824 */ /* 0x000fe200078e0a00 */
[C---:B------:R-:W-:Y:S01]  /*1e30*/  ISETP.GT.U32.AND P5, PT, R0.reuse, R80, PT ;  /* 0x000000500000720c */ /* 0x040fe20003fa4070 */
[----:B------:R-:W-:Y:S01]  /*1e40*/  @!P0 IMAD.MOV R90, RZ, RZ, -R90 ;  /* 0x000000ffff5a8224 */ /* 0x000fe200078e0a5a */
[----:B------:R-:W-:Y:S01]  /*1e50*/  LOP3.LUT R12, R3, 0x78, RZ, 0xfc, !PT ;  /* 0x00000078030c7812 */ /* 0x000fe200078efcff */
[C---:B------:R-:W-:Y:S01]  /*1e60*/  IMAD R32, R0.reuse, R32, R7 ;  /* 0x0000002000207224 */ /* 0x040fe200078e0207 */
[----:B------:R-:W-:Y:S01]  /*1e70*/  ISETP.GT.U32.AND P6, PT, R0, R30, PT ;  /* 0x0000001e0000720c */ /* 0x000fe20003fc4070 */
[----:B------:R-:W-:Y:S01]  /*1e80*/  @!P3 IMAD.MOV R86, RZ, RZ, -R86 ;  /* 0x000000ffff56b224 */ /* 0x000fe200078e0a56 */
[----:B------:R-:W-:Y:S01]  /*1e90*/  IABS R11, R12 ;  /* 0x0000000c000b7213 */ /* 0x000fe20000000000 */
[----:B------:R-:W-:Y:S01]  /*1ea0*/  @!P1 IMAD.IADD R84, R84, 0x1, -R0 ;  /* 0x0000000154549824 */ /* 0x000fe200078e0a00 */
[----:B------:R-:W-:-:S02]  /*1eb0*/  ISETP.GE.AND P0, PT, R17, RZ, PT ;  /* 0x000000ff1100720c */ /* 0x000fc40003f06270 */
[C---:B------:R-:W-:Y:S01]  /*1ec0*/  LOP3.LUT R17, R3.reuse, 0x7c, RZ, 0xfc, !PT ;  /* 0x0000007c03117812 */ /* 0x040fe200078efcff */
[----:B------:R-:W-:Y:S01]  /*1ed0*/  IMAD.HI.U32 R4, R2, R11, RZ ;  /* 0x0000000b02047227 */ /* 0x000fe200078e00ff */
[----:B------:R-:W-:Y:S02]  /*1ee0*/  ISETP.GE.AND P1, PT, R14, RZ, PT ;  /* 0x000000ff0e00720c */ /* 0x000fe40003f26270 */
[----:B------:R-:W-:Y:S01]  /*1ef0*/  LOP3.LUT R14, R3, 0x80, RZ, 0xfc, !PT ;  /* 0x00000080030e7812 */ /* 0x000fe200078efcff */
[----:B------:R-:W-:Y:S01]  /*1f00*/  @!P5 IMAD.IADD R80, R80, 0x1, -R0 ;  /* 0x000000015050d824 */ /* 0x000fe200078e0a00 */
[----:B------:R-:W-:Y:S01]  /*1f10*/  IABS R13, R17 ;  /* 0x00000011000d7213 */ /* 0x000fe20000000000 */
[----:B------:R-:W-:Y:S01]  /*1f20*/  IMAD.MOV R4, RZ, RZ, -R4 ;  /* 0x000000ffff047224 */ /* 0x000fe200078e0a04 */
[----:B------:R-:W-:Y:S01]  /*1f30*/  IABS R9, R14 ;  /* 0x0000000e00097213 */ /* 0x000fe20000000000 */
[----:B------:R-:W-:Y:S01]  /*1f40*/  @!P6 IMAD.IADD R30, R30, 0x1, -R0 ;  /* 0x000000011e1ee824 */ /* 0x000fe200078e0a00 */
[----:B------:R-:W-:Y:S01]  /*1f50*/  ISETP.GT.U32.AND P6, PT, R0, R32, PT ;  /* 0x000000200000720c */ /* 0x000fe20003fc4070 */
[----:B------:R-:W-:Y:S01]  /*1f60*/  IMAD.HI.U32 R7, R2, R13, RZ ;  /* 0x0000000d02077227 */ /* 0x000fe200078e00ff */
[----:B------:R-:W-:-:S03]  /*1f70*/  ISETP.GT.U32.AND P3, PT, R0, R80, PT ;  /* 0x000000500000720c */ /* 0x000fc60003f64070 */
[----:B------:R-:W-:Y:S01]  /*1f80*/  IMAD R78, R0, R4, R11 ;  /* 0x00000004004e7224 */ /* 0x000fe200078e020b */
[----:B------:R-:W-:Y:S01]  /*1f90*/  LOP3.LUT R11, R3, 0x88, RZ, 0xfc, !PT ;  /* 0x00000088030b7812 */ /* 0x000fe200078efcff */
[----:B------:R-:W-:-:S04]  /*1fa0*/  IMAD.HI.U32 R4, R2, R9, RZ ;  /* 0x0000000902047227 */ /* 0x000fc800078e00ff */
[----:B------:R-:W-:Y:S02]  /*1fb0*/  IMAD.MOV R7, RZ, RZ, -R7 ;  /* 0x000000ffff077224 */ /* 0x000fe400078e0a07 */
[----:B------:R-:W-:Y:S02]  /*1fc0*/  IMAD.MOV R4, RZ, RZ, -R4 ;  /* 0x000000ffff047224 */ /* 0x000fe400078e0a04 */
[C---:B------:R-:W-:Y:S01]  /*1fd0*/  IMAD R34, R0.reuse, R7, R13 ;  /* 0x0000000700227224 */ /* 0x040fe200078e020d */
[----:B------:R-:W-:Y:S01]  /*1fe0*/  LOP3.LUT R13, R3, 0x90, RZ, 0xfc, !PT ;  /* 0x00000090030d7812 */ /* 0x000fe200078efcff */
[----:B------:R-:W-:Y:S01]  /*1ff0*/  @!P0 IMAD.MOV R30, RZ, RZ, -R30 ;  /* 0x000000ffff1e8224 */ /* 0x000fe200078e0a1e */
[C---:B------:R-:W-:Y:S01]  /*2000*/  ISETP.GT.U32.AND P0, PT, R0.reuse, R78, PT ;  /* 0x0000004e0000720c */ /* 0x040fe20003f04070 */
[C---:B------:R-:W-:Y:S01]  /*2010*/  IMAD R76, R0.reuse, R4, R9 ;  /* 0x00000004004c7224 */ /* 0x040fe200078e0209 */
[----:B------:R-:W-:Y:S01]  /*2020*/  IABS R9, R11 ;  /* 0x0000000b00097213 */ /* 0x000fe20000000000 */
[----:B------:R-:W-:Y:S01]  /*2030*/  @!P4 IMAD.MOV R82, RZ, RZ, -R82 ;  /* 0x000000ffff52c224 */ /* 0x000fe200078e0a52 */
[----:B------:R-:W-:Y:S01]  /*2040*/  ISETP.GT.U32.AND P4, PT, R0, R34, PT ;  /* 0x000000220000720c */ /* 0x000fe20003f84070 */
[--C-:B------:R-:W-:Y:S01]  /*2050*/  @!P6 IMAD.IADD R32, R32, 0x1, -R0.reuse ;  /* 0x000000012020e824 */ /* 0x100fe200078e0a00 */
[----:B------:R-:W-:Y:S01]  /*2060*/  ISETP.GE.AND P6, PT, R15, RZ, PT ;  /* 0x000000ff0f00720c */ /* 0x000fe20003fc6270 */
[----:B------:R-:W-:Y:S01]  /*2070*/  @!P3 IMAD.IADD R80, R80, 0x1, -R0 ;  /* 0x000000015050b824 */ /* 0x000fe200078e0a00 */
[----:B------:R-:W-:Y:S01]  /*2080*/  ISETP.GT.U32.AND P3, PT, R0, R76, PT ;  /* 0x0000004c0000720c */ /* 0x000fe20003f64070 */
[----:B------:R-:W-:Y:S01]  /*2090*/  @!P2 IMAD.MOV R84, RZ, RZ, -R84 ;  /* 0x000000ffff54a224 */ /* 0x000fe200078e0a54 */
[----:B------:R-:W-:-:S02]  /*20a0*/  LOP3.LUT R15, R3, 0x84, RZ, 0xfc, !PT ;  /* 0x00000084030f7812 */ /* 0x000fc400078efcff */
[----:B------:R-:W-:Y:S01]  /*20b0*/  ISETP.GT.U32.AND P5, PT, R0, R32, PT ;  /* 0x000000200000720c */ /* 0x000fe20003fa4070 */
[--C-:B------:R-:W-:Y:S01]  /*20c0*/  @!P0 IMAD.IADD R78, R78, 0x1, -R0.reuse ;  /* 0x000000014e4e8824 */ /* 0x100fe200078e0a00 */
[----:B------:R-:W-:Y:S02]  /*20d0*/  IABS R7, R15 ;  /* 0x0000000f00077213 */ /* 0x000fe40000000000 */
[----:B------:R-:W-:Y:S01]  /*20e0*/  ISETP.GE.AND P2, PT, R12, RZ, PT ;  /* 0x000000ff0c00720c */ /* 0x000fe20003f46270 */
[--C-:B------:R-:W-:Y:S01]  /*20f0*/  @!P4 IMAD.IADD R34, R34, 0x1, -R0.reuse ;  /* 0x000000012222c824 */ /* 0x100fe200078e0a00 */
[----:B------:R-:W-:Y:S01]  /*2100*/  ISETP.GT.U32.AND P4, PT, R0, R78, PT ;  /* 0x0000004e0000720c */ /* 0x000fe20003f84070 */
[----:B------:R-:W-:Y:S01]  /*2110*/  IMAD.HI.U32 R4, R2, R7, RZ ;  /* 0x0000000702047227 */ /* 0x000fe200078e00ff */
[C---:B------:R-:W-:Y:S02]  /*2120*/  LOP3.LUT R12, R3.reuse, 0x8c, RZ, 0xfc, !PT ;  /* 0x0000008c030c7812 */ /* 0x040fe400078efcff */
[----:B------:R-:W-:Y:S01]  /*2130*/  ISETP.GE.AND P0, PT, R14, RZ, PT ;  /* 0x000000ff0e00720c */ /* 0x000fe20003f06270 */
[----:B------:R-:W-:Y:S01]  /*2140*/  @!P3 IMAD.IADD R76, R76, 0x1, -R0 ;  /* 0x000000014c4cb824 */ /* 0x000fe200078e0a00 */
[----:B------:R-:W-:Y:S01]  /*2150*/  LOP3.LUT R14, R3, 0x94, RZ, 0xfc, !PT ;  /* 0x00000094030e7812 */ /* 0x000fe200078efcff */
[----:B------:R-:W-:-:S02]  /*2160*/  IMAD.MOV R4, RZ, RZ, -R4 ;  /* 0x000000ffff047224 */ /* 0x000fc400078e0a04 */
[----:B------:R-:W-:Y:S01]  /*2170*/  @!P5 IMAD.IADD R32, R32, 0x1, -R0 ;  /* 0x000000012020d824 */ /* 0x000fe200078e0a00 */
[C---:B------:R-:W-:Y:S01]  /*2180*/  ISETP.GT.U32.AND P3, PT, R0.reuse, R76, PT ;  /* 0x0000004c0000720c */ /* 0x040fe20003f64070 */
[----:B------:R-:W-:Y:S01]  /*2190*/  IMAD R74, R0, R4, R7 ;  /* 0x00000004004a7224 */ /* 0x000fe200078e0207 */
[----:B------:R-:W-:Y:S01]  /*21a0*/  IABS R7, R12 ;  /* 0x0000000c00077213 */ /* 0x000fe20000000000 */
[----:B------:R-:W-:Y:S01]  /*21b0*/  IMAD.HI.U32 R4, R2, R9, RZ ;  /* 0x0000000902047227 */ /* 0x000fe200078e00ff */
[----:B------:R-:W-:Y:S02]  /*21c0*/  ISETP.GE.AND P5, PT, R17, RZ, PT ;  /* 0x000000ff1100720c */ /* 0x000fe40003fa6270 */
[----:B------:R-:W-:Y:S01]  /*21d0*/  LOP3.LUT R17, R3, 0xb0, RZ, 0xfc, !PT ;  /* 0x000000b003117812 */ /* 0x000fe200078efcff */
[----:B------:R-:W-:Y:S02]  /*21e0*/  IMAD.MOV R4, RZ, RZ, -R4 ;  /* 0x000000ffff047224 */ /* 0x000fe400078e0a04 */
[----:B------:R-:W-:Y:S01]  /*21f0*/  @!P4 IMAD.IADD R78, R78, 0x1, -R0 ;  /* 0x000000014e4ec824 */ /* 0x000fe200078e0a00 */
[C---:B------:R-:W-:Y:S01]  /*2200*/  ISETP.GT.U32.AND P4, PT, R0.reuse, R74, PT ;  /* 0x0000004a0000720c */ /* 0x040fe20003f84070 */
[----:B------:R-:W-:Y:S01]  /*2210*/  @!P1 IMAD.MOV R32, RZ, RZ, -R32 ;  /* 0x000000ffff209224 */ /* 0x000fe200078e0a20 */
[C---:B------:R-:W-:Y:S01]  /*2220*/  ISETP.GT.U32.AND P1, PT, R0.reuse, R34, PT ;  /* 0x000000220000720c */ /* 0x040fe20003f24070 */
[----:B------:R-:W-:Y:S01]  /*2230*/  IMAD R36, R0, R4, R9 ;  /* 0x0000000400247224 */ /* 0x000fe200078e0209 */
[----:B------:R-:W-:Y:S01]  /*2240*/  IABS R9, R13 ;  /* 0x0000000d00097213 */ /* 0x000fe20000000000 */
[----:B------:R-:W-:-:S02]  /*2250*/  @!P3 IMAD.IADD R76, R76, 0x1, -R0 ;  /* 0x000000014c4cb824 */ /* 0x000fc400078e0a00 */
[----:B------:R-:W-:Y:S01]  /*2260*/  IMAD.HI.U32 R4, R2, R7, RZ ;  /* 0x0000000702047227 */ /* 0x000fe200078e00ff */
[----:B------:R-:W-:-:S03]  /*2270*/  ISETP.GT.U32.AND P3, PT, R0, R36, PT ;  /* 0x000000240000720c */ /* 0x000fc60003f64070 */
[----:B------:R-:W-:Y:S02]  /*2280*/  IMAD.MOV R4, RZ, RZ, -R4 ;  /* 0x000000ffff047224 */ /* 0x000fe400078e0a04 */
[--C-:B------:R-:W-:Y:S01]  /*2290*/  @!P4 IMAD.IADD R74, R74, 0x1, -R0.reuse ;  /* 0x000000014a4ac824 */ /* 0x100fe200078e0a00 */
[----:B------:R-:W-:Y:S01]  /*22a0*/  ISETP.GE.AND P4, PT, R12, RZ, PT ;  /* 0x000000ff0c00720c */ /* 0x000fe20003f86270 */
[----:B------:R-:W-:Y:S01]  /*22b0*/  @!P1 IMAD.IADD R34, R34, 0x1, -R0 ;  /* 0x0000000122229824 */ /* 0x000fe200078e0a00 */
[----:B------:R-:W-:Y:S01]  /*22c0*/  ISETP.GE.AND P1, PT, R11, RZ, PT ;  /* 0x000000ff0b00720c */ /* 0x000fe20003f26270 */
[----:B------:R-:W-:Y:S01]  /*22d0*/  @!P2 IMAD.MOV R78, RZ, RZ, -R78 ;  /* 0x000000ffff4ea224 */ /* 0x000fe200078e0a4e */
[----:B------:R-:W-:Y:S01]  /*22e0*/  IABS R11, R14 ;  /* 0x0000000e000b7213 */ /* 0x000fe20000000000 */
[----:B------:R-:W-:Y:S01]  /*22f0*/  @!P6 IMAD.MOV R80, RZ, RZ, -R80 ;  /* 0x000000ffff50e224 */ /* 0x000fe200078e0a50 */
[----:B------:R-:W-:Y:S01]  /*2300*/  ISETP.GT.U32.AND P2, PT, R0, R74, PT ;  /* 0x0000004a0000720c */ /* 0x000fe20003f44070 */
[----:B------:R-:W-:Y:S01]  /*2310*/  @!P3 IMAD.IADD R36, R36, 0x1, -R0 ;  /* 0x000000012424b824 */ /* 0x000fe200078e0a00 */
[----:B------:R-:W-:Y:S01]  /*2320*/  ISETP.GE.AND P6, PT, R15, RZ, PT ;  /* 0x000000ff0f00720c */ /* 0x000fe20003fc6270 */
[----:B------:R-:W-:Y:S01]  /*2330*/  IMAD R72, R0, R4, R7 ;  /* 0x0000000400487224 */ /* 0x000fe200078e0207 */
[----:B------:R-:W-:Y:S01]  /*2340*/  LOP3.LUT R12, R3, 0x98, RZ, 0xfc, !PT ;  /* 0x00000098030c7812 */ /* 0x000fe200078efcff */
[----:B------:R-:W-:Y:S01]  /*2350*/  IMAD.HI.U32 R7, R2, R11, RZ ;  /* 0x0000000b02077227 */ /* 0x000fe200078e00ff */
[----:B------:R-:W-:-:S02]  /*2360*/  ISETP.GT.U32.AND P3, PT, R0, R36, PT ;  /* 0x000000240000720c */ /* 0x000fc40003f64070 */
[----:B------:R-:W-:Y:S01]  /*2370*/  IABS R15, R17 ;  /* 0x00000011000f7213 */ /* 0x000fe20000000000 */
[----:B------:R-:W-:Y:S01]  /*2380*/  @!P5 IMAD.MOV R34, RZ, RZ, -R34 ;  /* 0x000000ffff22d224 */ /* 0x000fe200078e0a22 */
[----:B------:R-:W-:Y:S01]  /*2390*/  ISETP.GT.U32.AND P5, PT, R0, R72, PT ;  /* 0x000000480000720c */ /* 0x000fe20003fa4070 */
[----:B------:R-:W-:-:S04]  /*23a0*/  IMAD.HI.U32 R4, R2, R9, RZ ;  /* 0x0000000902047227 */ /* 0x000fc800078e00ff */
[----:B------:R-:W-:Y:S02]  /*23b0*/  IMAD.MOV R7, RZ, RZ, -R7 ;  /* 0x000000ffff077224 */ /* 0x000fe400078e0a07 */
[----:B------:R-:W-:Y:S02]  /*23c0*/  IMAD.MOV R4, RZ, RZ, -R4 ;  /* 0x000000ffff047224 */ /* 0x000fe400078e0a04 */
[----:B------:R-:W-:Y:S01]  /*23d0*/  @!P2 IMAD.IADD R74, R74, 0x1, -R0 ;  /* 0x000000014a4aa824 */ /* 0x000fe200078e0a00 */
[----:B------:R-:W-:Y:S01]  /*23e0*/  ISETP.GE.AND P2, PT, R14, RZ, PT ;  /* 0x000000ff0e00720c */ /* 0x000fe20003f46270 */
[C---:B------:R-:W-:Y:S01]  /*23f0*/  IMAD R38, R0.reuse, R7, R11 ;  /* 0x0000000700267224 */ /* 0x040fe200078e020b */
[C---:B------:R-:W-:Y:S01]  /*2400*/  LOP3.LUT R14, R3.reuse, 0xa0, RZ, 0xfc, !PT ;  /* 0x000000a0030e7812 */ /* 0x040fe200078efcff */
[C---:B------:R-:W-:Y:S01]  /*2410*/  IMAD R70, R0.reuse, R4, R9 ;  /* 0x0000000400467224 */ /* 0x040fe200078e0209 */
[----:B------:R-:W-:Y:S01]  /*2420*/  IABS R9, R12 ;  /* 0x0000000c00097213 */ /* 0x000fe20000000000 */
[----:B------:R-:W-:Y:S01]  /*2430*/  @!P6 IMAD.MOV R74, RZ, RZ, -R74 ;  /* 0x000000ffff4ae224 */ /* 0x000fe200078e0a4a */
[----:B------:R-:W-:Y:S01]  /*2440*/  ISETP.GT.U32.AND P6, PT, R0, R38, PT ;  /* 0x000000260000720c */ /* 0x000fe20003fc4070 */
[--C-:B------:R-:W-:Y:S01]  /*2450*/  @!P3 IMAD.IADD R36, R36, 0x1, -R0.reuse ;  /* 0x000000012424b824 */ /* 0x100fe200078e0a00 */
[----:B------:R-:W-:Y:S01]  /*2460*/  ISETP.GT.U32.AND P3, PT, R0, R70, PT ;  /* 0x000000460000720c */ /* 0x000fe20003f64070 */
[----:B------:R-:W-:Y:S01]  /*2470*/  @!P5 IMAD.IADD R72, R72, 0x1, -R0 ;  /* 0x000000014848d824 */ /* 0x000fe200078e0a00 */
[----:B------:R-:W-:Y:S01]  /*2480*/  LOP3.LUT R7, R3, 0x9c, RZ, 0xfc, !PT ;  /* 0x0000009c03077812 */ /* 0x000fe200078efcff */
[----:B------:R-:W-:Y:S01]  /*2490*/  @!P0 IMAD.MOV R76, RZ, RZ, -R76 ;  /* 0x000000ffff4c8224 */ /* 0x000fe200078e0a4c */
[----:B------:R-:W-:Y:S01]  /*24a0*/  ISETP.GE.AND P0, PT, R13, RZ, PT ;  /* 0x000000ff0d00720c */ /* 0x000fe20003f06270 */
[----:B------:R-:W-:Y:S01]  /*24b0*/  IMAD.HI.U32 R4, R2, R9, RZ ;  /* 0x0000000902047227 */ /* 0x000fe200078e00ff */
[----:B------:R-:W-:-:S02]  /*24c0*/  ISETP.GT.U32.AND P5, PT, R0, R72, PT ;  /* 0x000000480000720c */ /* 0x000fc40003fa4070 */
[----:B------:R-:W-:Y:S01]  /*24d0*/  IABS R13, R14 ;  /* 0x0000000e000d7213 */ /* 0x000fe20000000000 */
[----:B------:R-:W-:Y:S01]  /*24e0*/  IMAD.MOV R68, RZ, RZ, -R4 ;  /* 0x000000ffff447224 */ /* 0x000fe200078e0a04 */
[----:B------:R-:W-:Y:S01]  /*24f0*/  IABS R11, R7 ;  /* 0x00000007000b7213 */ /* 0x000fe20000000000 */
[--C-:B------:R-:W-:Y:S02]  /*2500*/  @!P6 IMAD.IADD R38, R38, 0x1, -R0.reuse ;  /* 0x000000012626e824 */ /* 0x100fe400078e0a00 */
[----:B------:R-:W-:Y:S02]  /*2510*/  @!P3 IMAD.IADD R70, R70, 0x1, -R0 ;  /* 0x000000014646b824 */ /* 0x000fe400078e0a00 */
[C---:B------:R-:W-:Y:S01]  /*2520*/  IMAD R68, R0.reuse, R68, R9 ;  /* 0x0000004400447224 */ /* 0x040fe200078e0209 */
[----:B------:R-:W-:Y:S01]  /*2530*/  ISETP.GT.U32.AND P6, PT, R0, R38, PT ;  /* 0x000000260000720c */ /* 0x000fe20003fc4070 */
[----:B------:R-:W-:Y:S01]  /*2540*/  IMAD.HI.U32 R4, R2, R11, RZ ;  /* 0x0000000b02047227 */ /* 0x000fe200078e00ff */
[----:B------:R-:W-:-:S03]  /*2550*/  ISETP.GT.U32.AND P3, PT, R0, R70, PT ;  /* 0x000000460000720c */ /* 0x000fc60003f64070 */
[----:B------:R-:W-:Y:S01]  /*2560*/  @!P5 IMAD.IADD R72, R72, 0x1, -R0 ;  /* 0x000000014848d824 */ /* 0x000fe200078e0a00 */
[----:B------:R-:W-:Y:S01]  /*2570*/  ISETP.GE.AND P5, PT, R7, RZ, PT ;  /* 0x000000ff0700720c */ /* 0x000fe20003fa6270 */
[----:B------:R-:W-:-:S04]  /*2580*/  IMAD.HI.U32 R7, R2, R13, RZ ;  /* 0x0000000d02077227 */ /* 0x000fc800078e00ff */
[----:B------:R-:W-:Y:S02]  /*2590*/  IMAD.MOV R7, RZ, RZ, -R7 ;  /* 0x000000ffff077224 */ /* 0x000fe400078e0a07 */
[--C-:B------:R-:W-:Y:S02]  /*25a0*/  @!P6 IMAD.IADD R38, R38, 0x1, -R0.reuse ;  /* 0x000000012626e824 */ /* 0x100fe400078e0a00 */
[----:B------:R-:W-:Y:S02]  /*25b0*/  IMAD R40, R0, R7, R13 ;  /* 0x0000000700287224 */ /* 0x000fe400078e020d */
[----:B------:R-:W-:Y:S01]  /*25c0*/  @!P3 IMAD.IADD R70, R70, 0x1, -R0 ;  /* 0x000000014646b824 */ /* 0x000fe200078e0a00 */
[C---:B------:R-:W-:Y:S01]  /*25d0*/  ISETP.GT.U32.AND P3, PT, R0.reuse, R68, PT ;  /* 0x000000440000720c */ /* 0x040fe20003f64070 */
[----:B------:R-:W-:Y:S01]  /*25e0*/  @!P2 IMAD.MOV R38, RZ, RZ, -R38 ;  /* 0x000000ffff26a224 */ /* 0x000fe200078e0a26 */
[----:B------:R-:W-:Y:S01]  /*25f0*/  ISETP.GT.U32.AND P2, PT, R0, R40, PT ;  /* 0x000000280000720c */ /* 0x000fe20003f44070 */
[----:B------:R-:W-:Y:S01]  /*2600*/  @!P1 IMAD.MOV R36, RZ, RZ, -R36 ;  /* 0x000000ffff249224 */ /* 0x000fe200078e0a24 */
[----:B------:R-:W-:Y:S01]  /*2610*/  ISETP.GE.AND P1, PT, R12, RZ, PT ;  /* 0x000000ff0c00720c */ /* 0x000fe20003f26270 */
[----:B------:R-:W-:Y:S01]  /*2620*/  IMAD.MOV R4, RZ, RZ, -R4 ;  /* 0x000000ffff047224 */ /* 0x000fe200078e0a04 */
[----:B------:R-:W-:Y:S01]  /*2630*/  LOP3.LUT R12, R3, 0xa8, RZ, 0xfc, !PT ;  /* 0x000000a8030c7812 */ /* 0x000fe200078efcff */
[----:B------:R-:W-:-:S02]  /*2640*/  @!P0 IMAD.MOV R70, RZ, RZ, -R70 ;  /* 0x000000ffff468224 */ /* 0x000fc400078e0a46 */
[----:B------:R-:W-:Y:S01]  /*2650*/  IMAD R66, R0, R4, R11 ;  /* 0x0000000400427224 */ /* 0x000fe200078e020b */
[----:B------:R-:W-:Y:S01]  /*2660*/  IABS R11, R12 ;  /* 0x0000000c000b7213 */ /* 0x000fe20000000000 */
[----:B------:R-:W-:Y:S01]  /*2670*/  @!P4 IMAD.MOV R72, RZ, RZ, -R72 ;  /* 0x000000ffff48c224 */ /* 0x000fe200078e0a48 */
[----:B------:R-:W-:Y:S01]  /*2680*/  ISETP.GE.AND P4, PT, R14, RZ, PT ;  /* 0x000000ff0e00720c */ /* 0x000fe20003f86270 */
[--C-:B------:R-:W-:Y:S01]  /*2690*/  @!P3 IMAD.IADD R68, R68, 0x1, -R0.reuse ;  /* 0x000000014444b824 */ /* 0x100fe200078e0a00 */
[----:B------:R-:W-:Y:S01]  /*26a0*/  ISETP.GT.U32.AND P0, PT, R0, R66, PT ;  /* 0x000000420000720c */ /* 0x000fe20003f04070 */
[----:B------:R-:W-:Y:S01]  /*26b0*/  @!P2 IMAD.IADD R40, R40, 0x1, -R0 ;  /* 0x000000012828a824 */ /* 0x000fe200078e0a00 */
[----:B------:R-:W-:Y:S01]  /*26c0*/  LOP3.LUT R4, R3, 0xa4, RZ, 0xfc, !PT ;  /* 0x000000a403047812 */ /* 0x000fe200078efcff */
[----:B------:R-:W-:Y:S01]  /*26d0*/  IMAD.HI.U32 R7, R2, R11, RZ ;  /* 0x0000000b02077227 */ /* 0x000fe200078e00ff */
[C---:B------:R-:W-:Y:S02]  /*26e0*/  ISETP.GT.U32.AND P3, PT, R0.reuse, R68, PT ;  /* 0x000000440000720c */ /* 0x040fe40003f64070 */
[----:B------:R-:W-:Y:S01]  /*26f0*/  ISETP.GT.U32.AND P2, PT, R0, R40, PT ;  /* 0x000000280000720c */ /* 0x000fe20003f44070 */
[----:B------:R-:W-:Y:S01]  /*2700*/  IMAD.MOV R7, RZ, RZ, -R7 ;  /* 0x000000ffff077224 */ /* 0x000fe200078e0a07 */
[----:B------:R-:W-:-:S02]  /*2710*/  IABS R9, R4 ;  /* 0x0000000400097213 */ /* 0x000fc40000000000 */
[----:B------:R-:W-:Y:S01]  /*2720*/  LOP3.LUT R14, R3, 0xac, RZ, 0xfc, !PT ;  /* 0x000000ac030e7812 */ /* 0x000fe200078efcff */
[----:B------:R-:W-:Y:S01]  /*2730*/  IMAD R62, R0, R7, R11 ;  /* 0x00000007003e7224 */ /* 0x000fe200078e020b */
[----:B------:R-:W-:Y:S01]  /*2740*/  ISETP.GE.AND P6, PT, R4, RZ, PT ;  /* 0x000000ff0400720c */ /* 0x000fe20003fc6270 */
[----:B------:R-:W-:Y:S01]  /*2750*/  IMAD.HI.U32 R7, R2, R15, RZ ;  /* 0x0000000f02077227 */ /* 0x000fe200078e00ff */
[----:B------:R-:W-:-:S03]  /*2760*/  IABS R13, R14 ;  /* 0x0000000e000d7213 */ /* 0x000fc60000000000 */
[----:B------:R-:W-:Y:S02]  /*2770*/  IMAD.MOV R7, RZ, RZ, -R7 ;  /* 0x000000ffff077224 */ /* 0x000fe400078e0a07 */
[--C-:B------:R-:W-:Y:S02]  /*2780*/  @!P0 IMAD.IADD R66, R66, 0x1, -R0.reuse ;  /* 0x0000000142428824 */ /* 0x100fe400078e0a00 */
[--C-:B------:R-:W-:Y:S01]  /*2790*/  @!P3 IMAD.IADD R68, R68, 0x1, -R0.reuse ;  /* 0x000000014444b824 */ /* 0x100fe200078e0a00 */
[----:B------:R-:W-:Y:S01]  /*27a0*/  ISETP.GE.AND P3, PT, R12, RZ, PT ;  /* 0x000000ff0c00720c */ /* 0x000fe20003f66270 */
[C---:B------:R-:W-:Y:S01]  /*27b0*/  IMAD R60, R0.reuse, R7, R15 ;  /* 0x00000007003c7224 */ /* 0x040fe200078e020f */
[----:B------:R-:W-:Y:S01]  /*27c0*/  ISETP.GT.U32.AND P0, PT, R0, R66, PT ;  /* 0x000000420000720c */ /* 0x000fe20003f04070 */
[----:B------:R-:W-:Y:S01]  /*27d0*/  @!P2 IMAD.IADD R40, R40, 0x1, -R0 ;  /* 0x000000012828a824 */ /* 0x000fe200078e0a00 */
[----:B------:R-:W-:Y:S01]  /*27e0*/  LOP3.LUT R12, R3, 0xb4, RZ, 0xfc, !PT ;  /* 0x000000b4030c7812 */ /* 0x000fe200078efcff */
[----:B------:R-:W-:-:S03]  /*27f0*/  IMAD.HI.U32 R4, R2, R9, RZ ;  /* 0x0000000902047227 */ /* 0x000fc600078e00ff */
[----:B------:R-:W-:Y:S01]  /*2800*/  IABS R7, R12 ;  /* 0x0000000c00077213 */ /* 0x000fe20000000000 */
[----:B------:R-:W-:Y:S01]  /*2810*/  @!P1 IMAD.MOV R68, RZ, RZ, -R68 ;  /* 0x000000ffff449224 */ /* 0x000fe200078e0a44 */
[C---:B------:R-:W-:Y:S01]  /*2820*/  ISETP.GT.U32.AND P1, PT, R0.reuse, R62, PT ;  /* 0x0000003e0000720c */ /* 0x040fe20003f24070 */
[----:B------:R-:W-:Y:S01]  /*2830*/  @!P4 IMAD.MOV R40, RZ, RZ, -R40 ;  /* 0x000000ffff28c224 */ /* 0x000fe200078e0a28 */
[----:B------:R-:W-:Y:S01]  /*2840*/  ISETP.GT.U32.AND P4, PT, R0, R60, PT ;  /* 0x0000003c0000720c */ /* 0x000fe20003f84070 */
[----:B------:R-:W-:Y:S02]  /*2850*/  IMAD.MOV R64, RZ, RZ, -R4 ;  /* 0x000000ffff407224 */ /* 0x000fe400078e0a04 */
[----:B------:R-:W-:-:S04]  /*2860*/  IMAD.HI.U32 R4, R2, R13, RZ ;  /* 0x0000000d02047227 */ /* 0x000fc800078e00ff */
[----:B------:R-:W-:Y:S02]  /*2870*/  IMAD.MOV R4, RZ, RZ, -R4 ;  /* 0x000000ffff047224 */ /* 0x000fe400078e0a04 */
[C---:B------:R-:W-:Y:S02]  /*2880*/  IMAD R64, R0.reuse, R64, R9 ;  /* 0x0000004000407224 */ /* 0x040fe400078e0209 */
[----:B------:R-:W-:Y:S01]  /*2890*/  IMAD R42, R0, R4, R13 ;  /* 0x00000004002a7224 */ /* 0x000fe200078e020d */
[----:B------:R-:W-:Y:S01]  /*28a0*/  LOP3.LUT R13, R3, 0xb8, RZ, 0xfc, !PT ;  /* 0x000000b8030d7812 */ /* 0x000fe200078efcff */
[----:B------:R-:W-:-:S03]  /*28b0*/  IMAD.HI.U32 R4, R2, R7, RZ ;  /* 0x0000000702047227 */ /* 0x000fc600078e00ff */
[----:B------:R-:W-:Y:S01]  /*28c0*/  ISETP.GT.U32.AND P2, PT, R0, R42, PT ;  /* 0x0000002a0000720c */ /* 0x000fe20003f44070 */
[--C-:B------:R-:W-:Y:S01]  /*28d0*/  @!P0 IMAD.IADD R66, R66, 0x1, -R0.reuse ;  /* 0x0000000142428824 */ /* 0x100fe200078e0a00 */
[----:B------:R-:W-:Y:S01]  /*28e0*/  ISETP.GT.U32.AND P0, PT, R0, R64, PT ;  /* 0x000000400000720c */ /* 0x000fe20003f04070 */
[--C-:B------:R-:W-:Y:S01]  /*28f0*/  @!P1 IMAD.IADD R62, R62, 0x1, -R0.reuse ;  /* 0x000000013e3e9824 */ /* 0x100fe200078e0a00 */
[----:B------:R-:W-:Y:S01]  /*2900*/  IABS R9, R13 ;  /* 0x0000000d00097213 */ /* 0x000fe20000000000 */
[----:B------:R-:W-:Y:S02]  /*2910*/  @!P4 IMAD.IADD R60, R60, 0x1, -R0 ;  /* 0x000000013c3cc824 */ /* 0x000fe400078e0a00 */
[----:B------:R-:W-:Y:S01]  /*2920*/  IMAD.MOV R4, RZ, RZ, -R4 ;  /* 0x000000ffff047224 */ /* 0x000fe200078e0a04 */
[C---:B------:R-:W-:Y:S01]  /*2930*/  ISETP.GT.U32.AND P1, PT, R0.reuse, R62, PT ;  /* 0x0000003e0000720c */ /* 0x040fe20003f24070 */
[----:B------:R-:W-:Y:S01]  /*2940*/  @!P5 IMAD.MOV R66, RZ, RZ, -R66 ;  /* 0x000000ffff42d224 */ /* 0x000fe200078e0a42 */
[C---:B------:R-:W-:Y:S01]  /*2950*/  ISETP.GT.U32.AND P4, PT, R0.reuse, R60, PT ;  /* 0x0000003c0000720c */ /* 0x040fe20003f84070 */
[----:B------:R-:W-:Y:S01]  /*2960*/  IMAD R58, R0, R4, R7 ;  /* 0x00000004003a7224 */ /* 0x000fe200078e0207 */
[----:B------:R-:W-:Y:S01]  /*2970*/  ISETP.GE.AND P5, PT, R14, RZ, PT ;  /* 0x000000ff0e00720c */ /* 0x000fe20003fa6270 */
[----:B------:R-:W-:Y:S01]  /*2980*/  IMAD.HI.U32 R4, R2, R9, RZ ;  /* 0x0000000902047227 */ /* 0x000fe200078e00ff */
[----:B------:R-:W-:-:S03]  /*2990*/  LOP3.LUT R14, R3, 0xbc, RZ, 0xfc, !PT ;  /* 0x000000bc030e7812 */ /* 0x000fc600078efcff */
[----:B------:R-:W-:Y:S01]  /*29a0*/  IMAD.MOV R4, RZ, RZ, -R4 ;  /* 0x000000ffff047224 */ /* 0x000fe200078e0a04 */
[----:B------:R-:W-:Y:S01]  /*29b0*/  IABS R11, R14 ;  /* 0x0000000e000b7213 */ /* 0x000fe20000000000 */
[--C-:B------:R-:W-:Y:S02]  /*29c0*/  @!P0 IMAD.IADD R64, R64, 0x1, -R0.reuse ;  /* 0x0000000140408824 */ /* 0x100fe400078e0a00 */
[--C-:B------:R-:W-:Y:S02]  /*29d0*/  @!P2 IMAD.IADD R42, R42, 0x1, -R0.reuse ;  /* 0x000000012a2aa824 */ /* 0x100fe400078e0a00 */
[C---:B------:R-:W-:Y:S01]  /*29e0*/  IMAD R44, R0.reuse, R4, R9 ;  /* 0x00000004002c7224 */ /* 0x040fe200078e0209 */
[----:B------:R-:W-:Y:S01]  /*29f0*/  ISETP.GT.U32.AND P0, PT, R0, R64, PT ;  /* 0x000000400000720c */ /* 0x000fe20003f04070 */
[--C-:B------:R-:W-:Y:S01]  /*2a00*/  @!P1 IMAD.IADD R62, R62, 0x1, -R0.reuse ;  /* 0x000000013e3e9824 */ /* 0x100fe200078e0a00 */
[----:B------:R-:W-:Y:S01]  /*2a10*/  ISETP.GT.U32.AND P1, PT, R0, R58, PT ;  /* 0x0000003a0000720c */ /* 0x000fe20003f24070 */
[----:B------:R-:W-:Y:S01]  /*2a20*/  @!P4 IMAD.IADD R60, R60, 0x1, -R0 ;  /* 0x000000013c3cc824 */ /* 0x000fe200078e0a00 */
[----:B------:R-:W-:Y:S01]  /*2a30*/  ISETP.GT.U32.AND P2, PT, R0, R42, PT ;  /* 0x0000002a0000720c */ /* 0x000fe20003f44070 */
[----:B------:R-:W-:Y:S01]  /*2a40*/  IMAD.HI.U32 R7, R2, R11, RZ ;  /* 0x0000000b02077227 */ /* 0x000fe200078e00ff */
[----:B------:R-:W-:-:S02]  /*2a50*/  ISETP.GT.U32.AND P4, PT, R0, R44, PT ;  /* 0x0000002c0000720c */ /* 0x000fc40003f84070 */
[----:B------:R-:W-:Y:S01]  /*2a60*/  LOP3.LUT R4, R3, 0xc0, RZ, 0xfc, !PT ;  /* 0x000000c003047812 */ /* 0x000fe200078efcff */
[----:B------:R-:W-:Y:S02]  /*2a70*/  IMAD.MOV R7, RZ, RZ, -R7 ;  /* 0x000000ffff077224 */ /* 0x000fe400078e0a07 */
[----:B------:R-:W-:Y:S01]  /*2a80*/  @!P3 IMAD.MOV R62, RZ, RZ, -R62 ;  /* 0x000000ffff3eb224 */ /* 0x000fe200078e0a3e */
[----:B------:R-:W-:Y:S01]  /*2a90*/  IABS R9, R4 ;  /* 0x0000000400097213 */ /* 0x000fe20000000000 */
[--C-:B------:R-:W-:Y:S01]  /*2aa0*/  @!P0 IMAD.IADD R64, R64, 0x1, -R0.reuse ;  /* 0x0000000140408824 */ /* 0x100fe200078e0a00 */
[----:B------:R-:W-:Y:S01]  /*2ab0*/  ISETP.GE.AND P0, PT, R17, RZ, PT ;  /* 0x000000ff1100720c */ /* 0x000fe20003f06270 */
[--C-:B------:R-:W-:Y:S01]  /*2ac0*/  @!P1 IMAD.IADD R58, R58, 0x1, -R0.reuse ;  /* 0x000000013a3a9824 */ /* 0x100fe200078e0a00 */
[----:B------:R-:W-:Y:S01]  /*2ad0*/  ISETP.GE.AND P3, PT, R13, RZ, PT ;  /* 0x000000ff0d00720c */ /* 0x000fe20003f66270 */
[--C-:B------:R-:W-:Y:S01]  /*2ae0*/  @!P2 IMAD.IADD R42, R42, 0x1, -R0.reuse ;  /* 0x000000012a2aa824 */ /* 0x100fe200078e0a00 */
[----:B------:R-:W-:Y:S01]  /*2af0*/  ISETP.GE.AND P2, PT, R14, RZ, PT ;  /* 0x000000ff0e00720c */ /* 0x000fe20003f46270 */
[----:B------:R-:W-:Y:S01]  /*2b00*/  @!P4 IMAD.IADD R44, R44, 0x1, -R0 ;  /* 0x000000012c2cc824 */ /* 0x000fe200078e0a00 */
[C---:B------:R-:W-:Y:S01]  /*2b10*/  ISETP.GT.U32.AND P1, PT, R0.reuse, R58, PT ;  /* 0x0000003a0000720c */ /* 0x040fe20003f24070 */
[----:B------:R-:W-:Y:S01]  /*2b20*/  IMAD R56, R0, R7, R11 ;  /* 0x0000000700387224 */ /* 0x000fe200078e020b */
[----:B------:R-:W-:Y:S01]  /*2b30*/  LOP3.LUT R7, R3, 0xc4, RZ, 0xfc, !PT ;  /* 0x000000c403077812 */ /* 0x000fe200078efcff */
[----:B------:R-:W-:Y:S01]  /*2b40*/  @!P5 IMAD.MOV R42, RZ, RZ, -R42 ;  /* 0x000000ffff2ad224 */ /* 0x000fe200078e0a2a */
[----:B------:R-:W-:Y:S01]  /*2b50*/  ISETP.GE.AND P5, PT, R4, RZ, PT ;  /* 0x000000ff0400720c */ /* 0x000fe20003fa6270 */
[----:B------:R-:W-:Y:S01]  /*2b60*/  IMAD.HI.U32 R4, R2, R9, RZ ;  /* 0x0000000902047227 */ /* 0x000fe200078e00ff */
[----:B------:R-:W-:-:S02]  /*2b70*/  ISETP.GT.U32.AND P4, PT, R0, R44, PT ;  /* 0x0000002c0000720c */ /* 0x000fc40003f84070 */
[----:B------:R-:W-:Y:S01]  /*2b80*/  IABS R11, R7 ;  /* 0x00000007000b7213 */ /* 0x000fe20000000000 */
[----:B------:R-:W-:Y:S01]  /*2b90*/  IMAD.MOV R4, RZ, RZ, -R4 ;  /* 0x000000ffff047224 */ /* 0x000fe200078e0a04 */
[----:B------:R-:W-:Y:S01]  /*2ba0*/  LOP3.LUT R14, R3, 0xcc, RZ, 0xfc, !PT ;  /* 0x000000cc030e7812 */ /* 0x000fe200078efcff */
[----:B------:R-:W-:Y:S01]  /*2bb0*/  @!P6 IMAD.MOV R64, RZ, RZ, -R64 ;  /* 0x000000ffff40e224 */ /* 0x000fe200078e0a40 */
[----:B------:R-:W-:Y:S01]  /*2bc0*/  ISETP.GE.AND P6, PT, R12, RZ, PT ;  /* 0x000000ff0c00720c */ /* 0x000fe20003fc6270 */
[----:B------:R-:W-:Y:S01]  /*2bd0*/  @!P0 IMAD.MOV R60, RZ, RZ, -R60 ;  /* 0x000000ffff3c8224 */ /* 0x000fe200078e0a3c */
[----:B------:R-:W-:Y:S01]  /*2be0*/  ISETP.GE.AND P0, PT, R7, RZ, PT ;  /* 0x000000ff0700720c */ /* 0x000fe20003f06270 */
[----:B------:R-:W-:Y:S01]  /*2bf0*/  IMAD.HI.U32 R7, R2, R11, RZ ;  /* 0x0000000b02077227 */ /* 0x000fe200078e00ff */
[----:B------:R-:W-:Y:S02]  /*2c00*/  LOP3.LUT R12, R3, 0xc8, RZ, 0xfc, !PT ;  /* 0x000000c8030c7812 */ /* 0x000fe400078efcff */
[----:B------:R-:W-:Y:S01]  /*2c10*/  IABS R15, R14 ;  /* 0x0000000e000f7213 */ /* 0x000fe20000000000 */
[----:B------:R-:W-:Y:S01]  /*2c20*/  IMAD R54, R0, R4, R9 ;  /* 0x0000000400367224 */ /* 0x000fe200078e0209 */
[----:B------:R-:W-:Y:S01]  /*2c30*/  IABS R13, R12 ;  /* 0x0000000c000d7213 */ /* 0x000fe20000000000 */
[--C-:B------:R-:W-:Y:S01]  /*2c40*/  @!P1 IMAD.IADD R58, R58, 0x1, -R0.reuse ;  /* 0x000000013a3a9824 */ /* 0x100fe200078e0a00 */
[----:B------:R-:W-:Y:S01]  /*2c50*/  ISETP.GT.U32.AND P1, PT, R0, R56, PT ;  /* 0x000000380000720c */ /* 0x000fe20003f24070 */
[----:B------:R-:W-:Y:S01]  /*2c60*/  IMAD.MOV R7, RZ, RZ, -R7 ;  /* 0x000000ffff077224 */ /* 0x000fe200078e0a07 */
[----:B------:R-:W-:Y:S01]  /*2c70*/  IABS R17, R23 ;  /* 0x0000001700117213 */ /* 0x000fe20000000000 */
[----:B------:R-:W-:Y:S01]  /*2c80*/  @!P4 IMAD.IADD R44, R44, 0x1, -R0 ;  /* 0x000000012c2cc824 */ /* 0x000fe200078e0a00 */
[C---:B------:R-:W-:Y:S01]  /*2c90*/  ISETP.GT.U32.AND P4, PT, R0.reuse, R54, PT ;  /* 0x000000360000720c */ /* 0x040fe20003f84070 */
[----:B------:R-:W-:-:S02]  /*2ca0*/  IMAD R46, R0, R7, R11 ;  /* 0x00000007002e7224 */ /* 0x000fc400078e020b */
[----:B------:R-:W-:Y:S02]  /*2cb0*/  @!P6 IMAD.MOV R58, RZ, RZ, -R58 ;  /* 0x000000ffff3ae224 */ /* 0x000fe400078e0a3a */
[----:B------:R-:W-:Y:S01]  /*2cc0*/  IMAD.HI.U32 R4, R2, R13, RZ ;  /* 0x0000000d02047227 */ /* 0x000fe200078e00ff */
[----:B------:R-:W-:-:S03]  /*2cd0*/  ISETP.GT.U32.AND P6, PT, R0, R46, PT ;  /* 0x0000002e0000720c */ /* 0x000fc60003fc4070 */
[----:B------:R-:W-:Y:S02]  /*2ce0*/  @!P1 IMAD.IADD R56, R56, 0x1, -R0 ;  /* 0x0000000138389824 */ /* 0x000fe400078e0a00 */
[----:B------:R-:W-:Y:S01]  /*2cf0*/  @!P3 IMAD.MOV R44, RZ, RZ, -R44 ;  /* 0x000000ffff2cb224 */ /* 0x000fe200078e0a2c */
[----:B------:R-:W-:Y:S01]  /*2d00*/  ISETP.GE.AND P3, PT, R12, RZ, PT ;  /* 0x000000ff0c00720c */ /* 0x000fe20003f66270 */
[----:B------:R-:W-:Y:S01]  /*2d10*/  @!P4 IMAD.IADD R54, R54, 0x1, -R0 ;  /* 0x000000013636c824 */ /* 0x000fe200078e0a00 */
[----:B------:R-:W-:Y:S01]  /*2d20*/  ISETP.GT.U32.AND P1, PT, R0, R56, PT ;  /* 0x000000380000720c */ /* 0x000fe20003f24070 */
[----:B------:R-:W-:Y:S01]  /*2d30*/  IMAD.MOV R4, RZ, RZ, -R4 ;  /* 0x000000ffff047224 */ /* 0x000fe200078e0a04 */
[----:B------:R-:W-:Y:S01]  /*2d40*/  LOP3.LUT R12, R3, 0xd0, RZ, 0xfc, !PT ;  /* 0x000000d0030c7812 */ /* 0x000fe200078efcff */
[----:B------:R-:W-:Y:S01]  /*2d50*/  IMAD.HI.U32 R7, R2, R15, RZ ;  /* 0x0000000f02077227 */ /* 0x000fe200078e00ff */
[----:B------:R-:W-:Y:S02]  /*2d60*/  ISETP.GT.U32.AND P4, PT, R0, R54, PT ;  /* 0x000000360000720c */ /* 0x000fe40003f84070 */
[----:B------:R-:W-:Y:S01]  /*2d70*/  IABS R9, R12 ;  /* 0x0000000c00097213 */ /* 0x000fe20000000000 */
[----:B------:R-:W-:-:S02]  /*2d80*/  @!P6 IMAD.IADD R46, R46, 0x1, -R0 ;  /* 0x000000012e2ee824 */ /* 0x000fc400078e0a00 */
[C---:B------:R-:W-:Y:S01]  /*2d90*/  IMAD R52, R0.reuse, R4, R13 ;  /* 0x0000000400347224 */ /* 0x040fe200078e020d */
[----:B------:R-:W-:Y:S01]  /*2da0*/  IABS R13, R19 ;  /* 0x00000013000d7213 */ /* 0x000fe20000000000 */
[----:B------:R-:W-:Y:S01]  /*2db0*/  IMAD.MOV R7, RZ, RZ, -R7 ;  /* 0x000000ffff077224 */ /* 0x000fe200078e0a07 */
[----:B------:R-:W-:Y:S01]  /*2dc0*/  ISETP.GT.U32.AND P6, PT, R0, R46, PT ;  /* 0x0000002e0000720c */ /* 0x000fe20003fc4070 */
[----:B------:R-:W-:Y:S01]  /*2dd0*/  @!P1 IMAD.IADD R56, R56, 0x1, -R0 ;  /* 0x0000000138389824 */ /* 0x000fe200078e0a00 */
[----:B------:R-:W-:Y:S01]  /*2de0*/  ISETP.GE.AND P1, PT, R14, RZ, PT ;  /* 0x000000ff0e00720c */ /* 0x000fe20003f26270 */
[----:B------:R-:W-:Y:S01]  /*2df0*/  IMAD.HI.U32 R4, R2, R9, RZ ;  /* 0x0000000902047227 */ /* 0x000fe200078e00ff */
[----:B------:R-:W-:-:S03]  /*2e00*/  LOP3.LUT R14, R3, 0xd4, RZ, 0xfc, !PT ;  /* 0x000000d4030e7812 */ /* 0x000fc600078efcff */
[----:B------:R-:W-:Y:S01]  /*2e10*/  @!P4 IMAD.IADD R54, R54, 0x1, -R0 ;  /* 0x000000013636c824 */ /* 0x000fe200078e0a00 */
[C---:B------:R-:W-:Y:S01]  /*2e20*/  ISETP.GT.U32.AND P4, PT, R0.reuse, R52, PT ;  /* 0x000000340000720c */ /* 0x040fe20003f84070 */
[----:B------:R-:W-:Y:S01]  /*2e30*/  IMAD R50, R0, R7, R15 ;  /* 0x0000000700327224 */ /* 0x000fe200078e020f */
[----:B------:R-:W-:Y:S01]  /*2e40*/  IABS R11, R14 ;  /* 0x0000000e000b7213 */ /* 0x000fe20000000000 */
[----:B------:R-:W-:Y:S01]  /*2e50*/  IMAD.MOV R158, RZ, RZ, -R4 ;  /* 0x000000ffff9e7224 */ /* 0x000fe200078e0a04 */
[----:B------:R-:W-:Y:S01]  /*2e60*/  IABS R15, R21 ;  /* 0x00000015000f7213 */ /* 0x000fe20000000000 */
[----:B------:R-:W-:Y:S01]  /*2e70*/  @!P6 IMAD.IADD R46, R46, 0x1, -R0 ;  /* 0x000000012e2ee824 */ /* 0x000fe200078e0a00 */
[----:B------:R-:W-:Y:S01]  /*2e80*/  ISETP.GT.U32.AND P6, PT, R0, R50, PT ;  /* 0x000000320000720c */ /* 0x000fe20003fc4070 */
[----:B------:R-:W-:-:S04]  /*2e90*/  IMAD.HI.U32 R4, R2, R11, RZ ;  /* 0x0000000b02047227 */ /* 0x000fc800078e00ff */
[----:B------:R-:W-:Y:S02]  /*2ea0*/  IMAD R158, R0, R158, R9 ;  /* 0x0000009e009e7224 */ /* 0x000fe400078e0209 */
[----:B------:R-:W-:Y:S02]  /*2eb0*/  IMAD.MOV R48, RZ, RZ, -R4 ;  /* 0x000000ffff307224 */ /* 0x000fe400078e0a04 */
[--C-:B------:R-:W-:Y:S01]  /*2ec0*/  @!P4 IMAD.IADD R52, R52, 0x1, -R0.reuse ;  /* 0x000000013434c824 */ /* 0x100fe200078e0a00 */
[C---:B------:R-:W-:Y:S01]  /*2ed0*/  ISETP.GT.U32.AND P4, PT, R0.reuse, R158, PT ;  /* 0x0000009e0000720c */ /* 0x040fe20003f84070 */
[----:B------:R-:W-:Y:S02]  /*2ee0*/  IMAD R48, R0, R48, R11 ;  /* 0x0000003000307224 */ /* 0x000fe400078e020b */
[----:B------:R-:W-:Y:S02]  /*2ef0*/  @!P6 IMAD.IADD R50, R50, 0x1, -R0 ;  /* 0x000000013232e824 */ /* 0x000fe400078e0a00 */
[----:B------:R-:W-:Y:S01]  /*2f00*/  @!P5 IMAD.MOV R54, RZ, RZ, -R54 ;  /* 0x000000ffff36d224 */ /* 0x000fe200078e0a36 */
[----:B------:R-:W-:Y:S01]  /*2f10*/  ISETP.GT.U32.AND P6, PT, R0, R48, PT ;  /* 0x000000300000720c */ /* 0x000fe20003fc4070 */
[----:B------:R-:W-:-:S04]  /*2f20*/  IMAD.HI.U32 R9, R2, R15, RZ ;  /* 0x0000000f02097227 */ /* 0x000fc800078e00ff */
[----:B------:R-:W-:-:S04]  /*2f30*/  IMAD.HI.U32 R4, R2, R17, RZ ;  /* 0x0000001102047227 */ /* 0x000fc800078e00ff */
[----:B------:R-:W-:Y:S01]  /*2f40*/  @!P4 IMAD.IADD R158, R158, 0x1, -R0 ;  /* 0x000000019e9ec824 */ /* 0x000fe200078e0a00 */
[----:B------:R-:W-:Y:S01]  /*2f50*/  ISETP.GT.U32.AND P4, PT, R0, R50, PT ;  /* 0x000000320000720c */ /* 0x000fe20003f84070 */
[----:B------:R-:W-:-:S03]  /*2f60*/  IMAD.HI.U32 R7, R2, R13, RZ ;  /* 0x0000000d02077227 */ /* 0x000fc600078e00ff */
[----:B------:R-:W-:Y:S01]  /*2f70*/  ISETP.GT.U32.AND P5, PT, R0, R158, PT ;  /* 0x0000009e0000720c */ /* 0x000fe20003fa4070 */
[----:B------:R-:W-:Y:S02]  /*2f80*/  @!P6 IMAD.IADD R48, R48, 0x1, -R0 ;  /* 0x000000013030e824 */ /* 0x000fe400078e0a00 */
[----:B------:R-:W-:Y:S02]  /*2f90*/  IMAD.MOV R9, RZ, RZ, -R9 ;  /* 0x000000ffff097224 */ /* 0x000fe400078e0a09 */
[----:B------:R-:W-:Y:S01]  /*2fa0*/  IMAD.MOV R4, RZ, RZ, -R4 ;  /* 0x000000ffff047224 */ /* 0x000fe200078e0a04 */
[C---:B------:R-:W-:Y:S01]  /*2fb0*/  ISETP.GT.U32.AND P6, PT, R0.reuse, R48, PT ;  /* 0x000000300000720c */ /* 0x040fe20003fc4070 */
[----:B------:R-:W-:Y:S02]  /*2fc0*/  IMAD.MOV R7, RZ, RZ, -R7 ;  /* 0x000000ffff077224 */ /* 0x000fe400078e0a07 */
[C---:B------:R-:W-:Y:S01]  /*2fd0*/  IMAD R160, R0.reuse, R9, R15 ;  /* 0x0000000900a07224 */ /* 0x040fe200078e020f */
[C---:B------:R-:W-:Y:S01]  /*2fe0*/  LOP3.LUT R15, R3.reuse, 0xe8, RZ, 0xfc, !PT ;  /* 0x000000e8030f7812 */ /* 0x040fe200078efcff */
[C---:B------:R-:W-:Y:S01]  /*2ff0*/  IMAD R166, R0.reuse, R4, R17 ;  /* 0x0000000400a67224 */ /* 0x040fe200078e0211 */
[C---:B------:R-:W-:Y:S01]  /*3000*/  LOP3.LUT R17, R3.reuse, 0x108, RZ, 0xfc, !PT ;  /* 0x0000010803117812 */ /* 0x040fe200078efcff */
[----:B------:R-:W-:Y:S01]  /*3010*/  IMAD R156, R0, R7, R13 ;  /* 0x00000007009c7224 */ /* 0x000fe200078e020d */
[----:B------:R-:W-:Y:S01]  /*3020*/  LOP3.LUT R13, R3, 0xe4, RZ, 0xfc, !PT ;  /* 0x000000e4030d7812 */ /* 0x000fe200078efcff */
[----:B------:R-:W-:Y:S01]  /*3030*/  @!P5 IMAD.IADD R158, R158, 0x1, -R0 ;  /* 0x000000019e9ed824 */ /* 0x000fe200078e0a00 */
[----:B------:R-:W-:Y:S01]  /*3040*/  IABS R11, R15 ;  /* 0x0000000f000b7213 */ /* 0x000fe20000000000 */
[----:B------:R-:W-:Y:S01]  /*3050*/  @!P2 IMAD.MOV R56, RZ, RZ, -R56 ;  /* 0x000000ffff38a224 */ /* 0x000fe200078e0a38 */
[----:B------:R-:W-:Y:S01]  /*3060*/  ISETP.GT.U32.AND P5, PT, R0, R166, PT ;  /* 0x000000a60000720c */ /* 0x000fe20003fa4070 */
[----:B------:R-:W-:Y:S01]  /*3070*/  @!P0 IMAD.MOV R46, RZ, RZ, -R46 ;  /* 0x000000ffff2e8224 */ /* 0x000fe200078e0a2e */
[----:B------:R-:W-:Y:S01]  /*3080*/  IABS R9, R13 ;  /* 0x0000000d00097213 */ /* 0x000fe20000000000 */
[----:B------:R-:W-:Y:S01]  /*3090*/  IMAD.HI.U32 R7, R2, R11, RZ ;  /* 0x0000000b02077227 */ /* 0x000fe200078e00ff */
[----:B------:R-:W-:-:S02]  /*30a0*/  ISETP.GT.U32.AND P2, PT, R0, R52, PT ;  /* 0x000000340000720c */ /* 0x000fc40003f44070 */
[----:B------:R-:W-:Y:S01]  /*30b0*/  ISETP.GT.U32.AND P0, PT, R0, R156, PT ;  /* 0x0000009c0000720c */ /* 0x000fe20003f04070 */
[--C-:B------:R-:W-:Y:S01]  /*30c0*/  @!P4 IMAD.IADD R50, R50, 0x1, -R0.reuse ;  /* 0x000000013232c824 */ /* 0x100fe200078e0a00 */
[----:B------:R-:W-:Y:S01]  /*30d0*/  ISETP.GE.AND P4, PT, R12, RZ, PT ;  /* 0x000000ff0c00720c */ /* 0x000fe20003f86270 */
[----:B------:R-:W-:Y:S01]  /*30e0*/  @!P6 IMAD.IADD R48, R48, 0x1, -R0 ;  /* 0x000000013030e824 */ /* 0x000fe200078e0a00 */
[----:B------:R-:W-:Y:S01]  /*30f0*/  ISETP.GE.AND P6, PT, R14, RZ, PT ;  /* 0x000000ff0e00720c */ /* 0x000fe20003fc6270 */
[----:B------:R-:W-:Y:S01]  /*3100*/  IMAD.HI.U32 R4, R2, R9, RZ ;  /* 0x0000000902047227 */ /* 0x000fe200078e00ff */
[C---:B------:R-:W-:Y:S02]  /*3110*/  LOP3.LUT R12, R3.reuse, 0xf0, RZ, 0xfc, !PT ;  /* 0x000000f0030c7812 */ /* 0x040fe400078efcff */
[----:B------:R-:W-:Y:S01]  /*3120*/  LOP3.LUT R14, R3, 0x104, RZ, 0xfc, !PT ;  /* 0x00000104030e7812 */ /* 0x000fe200078efcff */
[----:B------:R-:W-:Y:S02]  /*3130*/  IMAD.MOV R7, RZ, RZ, -R7 ;  /* 0x000000ffff077224 */ /* 0x000fe400078e0a07 */
[----:B------:R-:W-:-:S02]  /*3140*/  IMAD.MOV R4, RZ, RZ, -R4 ;  /* 0x000000ffff047224 */ /* 0x000fc400078e0a04 */
[----:B------:R-:W-:Y:S01]  /*3150*/  IMAD R164, R0, R7, R11 ;  /* 0x0000000700a47224 */ /* 0x000fe200078e020b */
[----:B------:R-:W-:Y:S01]  /*3160*/  LOP3.LUT R7, R3, 0xec, RZ, 0xfc, !PT ;  /* 0x000000ec03077812 */ /* 0x000fe200078efcff */
[--C-:B------:R-:W-:Y:S01]  /*3170*/  @!P5 IMAD.IADD R166, R166, 0x1, -R0.reuse ;  /* 0x00000001a6a6d824 */ /* 0x100fe200078e0a00 */
[----:B------:R-:W-:Y:S01]  /*3180*/  IABS R11, R12 ;  /* 0x0000000c000b7213 */ /* 0x000fe20000000000 */
[--C-:B------:R-:W-:Y:S01]  /*3190*/  @!P2 IMAD.IADD R52, R52, 0x1, -R0.reuse ;  /* 0x000000013434a824 */ /* 0x100fe200078e0a00 */
[----:B------:R-:W-:Y:S01]  /*31a0*/  ISETP.GT.U32.AND P2, PT, R0, R160, PT ;  /* 0x000000a00000720c */ /* 0x000fe20003f44070 */
[----:B------:R-:W-:Y:S01]  /*31b0*/  @!P0 IMAD.IADD R156, R156, 0x1, -R0 ;  /* 0x000000019c9c8824 */ /* 0x000fe200078e0a00 */
[C---:B------:R-:W-:Y:S01]  /*31c0*/  ISETP.GT.U32.AND P5, PT, R0.reuse, R166, PT ;  /* 0x000000a60000720c */ /* 0x040fe20003fa4070 */
[C---:B------:R-:W-:Y:S01]  /*31d0*/  IMAD R162, R0.reuse, R4, R9 ;  /* 0x0000000400a27224 */ /* 0x040fe200078e0209 */
[----:B------:R-:W-:Y:S01]  /*31e0*/  IABS R9, R7 ;  /* 0x0000000700097213 */ /* 0x000fe20000000000 */
[----:B------:R-:W-:Y:S01]  /*31f0*/  @!P3 IMAD.MOV R52, RZ, RZ, -R52 ;  /* 0x000000ffff34b224 */ /* 0x000fe200078e0a34 */
[C---:B------:R-:W-:Y:S01]  /*3200*/  ISETP.GT.U32.AND P3, PT, R0.reuse, R156, PT ;  /* 0x0000009c0000720c */ /* 0x040fe20003f64070 */
[----:B------:R-:W-:Y:S01]  /*3210*/  @!P4 IMAD.MOV R158, RZ, RZ, -R158 ;  /* 0x000000ffff9ec224 */ /* 0x000fe200078e0a9e */
[----:B------:R-:W-:Y:S01]  /*3220*/  ISETP.GT.U32.AND P4, PT, R0, R162, PT ;  /* 0x000000a20000720c */ /* 0x000fe20003f84070 */
[----:B------:R-:W-:Y:S01]  /*3230*/  @!P6 IMAD.MOV R48, RZ, RZ, -R48 ;  /* 0x000000ffff30e224 */ /* 0x000fe200078e0a30 */
[----:B------:R-:W-:Y:S01]  /*3240*/  ISETP.GE.AND P6, PT, R23, RZ, PT ;  /* 0x000000ff1700720c */ /* 0x000fe20003fc6270 */
[----:B------:R-:W-:Y:S01]  /*3250*/  IMAD.HI.U32 R4, R2, R9, RZ ;  /* 0x0000000902047227 */ /* 0x000fe200078e00ff */
[----:B------:R-:W-:-:S02]  /*3260*/  ISETP.GE.AND P0, PT, R19, RZ, PT ;  /* 0x000000ff1300720c */ /* 0x000fc40003f06270 */
[C---:B------:R-:W-:Y:S01]  /*3270*/  LOP3.LUT R19, R3.reuse, 0x10c, RZ, 0xfc, !PT ;  /* 0x0000010c03137812 */ /* 0x040fe200078efcff */
[----:B------:R-:W-:Y:S01]  /*3280*/  IMAD.MOV R4, RZ, RZ, -R4 ;  /* 0x000000ffff047224 */ /* 0x000fe200078e0a04 */
[----:B------:R-:W-:Y:S01]  /*3290*/  LOP3.LUT R23, R3, 0x1c8, RZ, 0xfc, !PT ;  /* 0x000001c803177812 */ /* 0x000fe200078efcff */
[--C-:B------:R-:W-:Y:S01]  /*32a0*/  @!P5 IMAD.IADD R166, R166, 0x1, -R0.reuse ;  /* 0x00000001a6a6d824 */ /* 0x100fe200078e0a00 */
[----:B------:R-:W-:Y:S01]  /*32b0*/  ISETP.GE.AND P5, PT, R15, RZ, PT ;  /* 0x000000ff0f00720c */ /* 0x000fe20003fa6270 */
[----:B------:R-:W-:Y:S01]  /*32c0*/  IMAD R168, R0, R4, R9 ;  /* 0x0000000400a87224 */ /* 0x000fe200078e0209 */
[----:B------:R-:W-:Y:S01]  /*32d0*/  LOP3.LUT R4, R3, 0xf4, RZ, 0xfc, !PT ;  /* 0x000000f403047812 */ /* 0x000fe200078efcff */
[--C-:B------:R-:W-:Y:S01]  /*32e0*/  @!P3 IMAD.IADD R156, R156, 0x1, -R0.reuse ;  /* 0x000000019c9cb824 */ /* 0x100fe200078e0a00 */
[----:B------:R-:W-:Y:S01]  /*32f0*/  ISETP.GT.U32.AND P3, PT, R0, R164, PT ;  /* 0x000000a40000720c */ /* 0x000fe20003f64070 */
[----:B------:R-:W-:Y:S01]  /*3300*/  @!P4 IMAD.IADD R162, R162, 0x1, -R0 ;  /* 0x00000001a2a2c824 */ /* 0x000fe200078e0a00 */
[----:B------:R-:W-:Y:S01]  /*3310*/  ISETP.GE.AND P4, PT, R7, RZ, PT ;  /* 0x000000ff0700720c */ /* 0x000fe20003f86270 */
[----:B------:R-:W-:Y:S01]  /*3320*/  @!P6 IMAD.MOV R166, RZ, RZ, -R166 ;  /* 0x000000ffffa6e224 */ /* 0x000fe200078e0aa6 */
[----:B------:R-:W-:Y:S01]  /*3330*/  ISETP.GT.U32.AND P6, PT, R0, R168, PT ;  /* 0x000000a80000720c */ /* 0x000fe20003fc4070 */
[----:B------:R-:W-:Y:S01]  /*3340*/  @!P2 IMAD.IADD R160, R160, 0x1, -R0 ;  /* 0x00000001a0a0a824 */ /* 0x000fe200078e0a00 */
[----:B------:R-:W-:Y:S01]  /*3350*/  ISETP.GE.AND P2, PT, R21, RZ, PT ;  /* 0x000000ff1500720c */ /* 0x000fe20003f46270 */
[----:B------:R-:W-:Y:S01]  /*3360*/  @!P0 IMAD.MOV R156, RZ, RZ, -R156 ;  /* 0x000000ffff9c8224 */ /* 0x000fe200078e0a9c */
[C---:B------:R-:W-:Y:S01]  /*3370*/  ISETP.GT.U32.AND P0, PT, R0.reuse, R162, PT ;  /* 0x000000a20000720c */ /* 0x040fe20003f04070 */
[----:B------:R-:W-:Y:S01]  /*3380*/  @!P1 IMAD.MOV R50, RZ, RZ, -R50 ;  /* 0x000000ffff329224 */ /* 0x000fe200078e0a32 */
[----:B------:R-:W-:Y:S01]  /*3390*/  ISETP.GT.U32.AND P1, PT, R0, R160, PT ;  /* 0x000000a00000720c */ /* 0x000fe20003f24070 */
[----:B------:R-:W-:Y:S01]  /*33a0*/  IMAD.HI.U32 R7, R2, R11, RZ ;  /* 0x0000000b02077227 */ /* 0x000fe200078e00ff */
[----:B------:R-:W-:-:S03]  /*33b0*/  LOP3.LUT R21, R3, 0x18c, RZ, 0xfc, !PT ;  /* 0x0000018c03157812 */ /* 0x000fc600078efcff */
[----:B------:R-:W-:Y:S02]  /*33c0*/  IMAD.MOV R7, RZ, RZ, -R7 ;  /* 0x000000ffff077224 */ /* 0x000fe400078e0a07 */
[--C-:B------:R-:W-:Y:S02]  /*33d0*/  @!P6 IMAD.IADD R168, R168, 0x1, -R0.reuse ;  /* 0x00000001a8a8e824 */ /* 0x100fe400078e0a00 */
[----:B------:R-:W-:Y:S01]  /*33e0*/  IMAD R170, R0, R7, R11 ;  /* 0x0000000700aa7224 */ /* 0x000fe200078e020b */
[----:B------:R-:W-:Y:S01]  /*33f0*/  IABS R11, R4 ;  /* 0x00000004000b7213 */ /* 0x000fe20000000000 */
[--C-:B------:R-:W-:Y:S01]  /*3400*/  @!P0 IMAD.IADD R162, R162, 0x1, -R0.reuse ;  /* 0x00000001a2a28824 */ /* 0x100fe200078e0a00 */
[----:B------:R-:W-:Y:S01]  /*3410*/  ISETP.GE.AND P0, PT, R4, RZ, PT ;  /* 0x000000ff0400720c */ /* 0x000fe20003f06270 */
[----:B------:R-:W-:Y:S01]  /*3420*/  @!P1 IMAD.IADD R160, R160, 0x1, -R0 ;  /* 0x00000001a0a09824 */ /* 0x000fe200078e0a00 */
[----:B------:R-:W-:Y:S01]  /*3430*/  ISETP.GT.U32.AND P6, PT, R0, R168, PT ;  /* 0x000000a80000720c */ /* 0x000fe20003fc4070 */
[----:B------:R-:W-:Y:S01]  /*3440*/  IMAD.HI.U32 R4, R2, R11, RZ ;  /* 0x0000000b02047227 */ /* 0x000fe200078e00ff */
[----:B------:R-:W-:-:S02]  /*3450*/  ISETP.GE.AND P1, PT, R13, RZ, PT ;  /* 0x000000ff0d00720c */ /* 0x000fc40003f26270 */
[C---:B------:R-:W-:Y:S01]  /*3460*/  LOP3.LUT R7, R3.reuse, 0xf8, RZ, 0xfc, !PT ;  /* 0x000000f803077812 */ /* 0x040fe200078efcff */
[----:B------:R-:W-:Y:S01]  /*3470*/  @!P2 IMAD.MOV R160, RZ, RZ, -R160 ;  /* 0x000000ffffa0a224 */ /* 0x000fe200078e0aa0 */
[----:B------:R-:W-:Y:S01]  /*3480*/  ISETP.GE.AND P2, PT, R12, RZ, PT ;  /* 0x000000ff0c00720c */ /* 0x000fe20003f46270 */
[----:B------:R-:W-:Y:S01]  /*3490*/  @!P3 IMAD.IADD R164, R164, 0x1, -R0 ;  /* 0x00000001a4a4b824 */ /* 0x000fe200078e0a00 */
[----:B------:R-:W-:Y:S01]  /*34a0*/  LOP3.LUT R12, R3, 0xfc, RZ, 0xfc, !PT ;  /* 0x000000fc030c7812 */ /* 0x000fe200078efcff */
[----:B------:R-:W-:Y:S01]  /*34b0*/  IMAD.MOV R4, RZ, RZ, -R4 ;  /* 0x000000ffff047224 */ /* 0x000fe200078e0a04 */
[----:B------:R-:W-:Y:S02]  /*34c0*/  IABS R13, R7 ;  /* 0x00000007000d7213 */ /* 0x000fe40000000000 */
[C---:B------:R-:W-:Y:S01]  /*34d0*/  ISETP.GT.U32.AND P3, PT, R0.reuse, R164, PT ;  /* 0x000000a40000720c */ /* 0x040fe20003f64070 */
[----:B------:R-:W-:Y:S01]  /*34e0*/  IMAD R172, R0, R4, R11 ;  /* 0x0000000400ac7224 */ /* 0x000fe200078e020b */
[----:B------:R-:W-:Y:S01]  /*34f0*/  IABS R15, R12 ;  /* 0x0000000c000f7213 */ /* 0x000fe20000000000 */
[----:B------:R-:W-:Y:S01]  /*3500*/  @!P6 IMAD.IADD R168, R168, 0x1, -R0 ;  /* 0x00000001a8a8e824 */ /* 0x000fe200078e0a00 */
[----:B------:R-:W-:Y:S01]  /*3510*/  IABS R11, R14 ;  /* 0x0000000e000b7213 */ /* 0x000fe20000000000 */
[----:B------:R-:W-:Y:S01]  /*3520*/  @!P1 IMAD.MOV R162, RZ, RZ, -R162 ;  /* 0x000000ffffa29224 */ /* 0x000fe200078e0aa2 */
[----:B------:R-:W-:Y:S01]  /*3530*/  ISETP.GT.U32.AND P6, PT, R0, R172, PT ;  /* 0x000000ac0000720c */ /* 0x000fe20003fc4070 */
[----:B------:R-:W-:Y:S01]  /*3540*/  IMAD.HI.U32 R9, R2, R15, RZ ;  /* 0x0000000f02097227 */ /* 0x000fe200078e00ff */
[----:B------:R-:W-:-:S03]  /*3550*/  ISETP.GE.AND P1, PT, R7, RZ, PT ;  /* 0x000000ff0700720c */ /* 0x000fc60003f26270 */
[----:B------:R-:W-:Y:S02]  /*3560*/  IMAD.MOV R9, RZ, RZ, -R9 ;  /* 0x000000ffff097224 */ /* 0x000fe400078e0a09 */
[----:B------:R-:W-:Y:S01]  /*3570*/  @!P3 IMAD.IADD R164, R164, 0x1, -R0 ;  /* 0x00000001a4a4b824 */ /* 0x000fe200078e0a00 */
[C---:B------:R-:W-:Y:S01]  /*3580*/  ISETP.GT.U32.AND P3, PT, R0.reuse, R170, PT ;  /* 0x000000aa0000720c */ /* 0x040fe20003f64070 */
[----:B------:R-:W-:Y:S01]  /*3590*/  IMAD R176, R0, R9, R15 ;  /* 0x0000000900b07224 */ /* 0x000fe200078e020f */
[----:B------:R-:W-:Y:S01]  /*35a0*/  IABS R15, R19 ;  /* 0x00000013000f7213 */ /* 0x000fe20000000000 */
[----:B------:R-:W-:-:S04]  /*35b0*/  IMAD.HI.U32 R7, R2, R13, RZ ;  /* 0x0000000d02077227 */ /* 0x000fc800078e00ff */
[----:B------:R-:W-:Y:S01]  /*35c0*/  @!P5 IMAD.MOV R164, RZ, RZ, -R164 ;  /* 0x000000ffffa4d224 */ /* 0x000fe200078e0aa4 */
[----:B------:R-:W-:Y:S01]  /*35d0*/  ISETP.GE.AND P5, PT, R12, RZ, PT ;  /* 0x000000ff0c00720c */ /* 0x000fe20003fa6270 */
[--C-:B------:R-:W-:Y:S01]  /*35e0*/  @!P6 IMAD.IADD R172, R172, 0x1, -R0.reuse ;  /* 0x00000001acace824 */ /* 0x100fe200078e0a00 */
[----:B------:R-:W-:Y:S01]  /*35f0*/  ISETP.GT.U32.AND P6, PT, R0, R176, PT ;  /* 0x000000b00000720c */ /* 0x000fe20003fc4070 */
[----:B------:R-:W-:Y:S01]  /*3600*/  IMAD.MOV R7, RZ, RZ, -R7 ;  /* 0x000000ffff077224 */ /* 0x000fe200078e0a07 */
[----:B------:R-:W-:Y:S01]  /*3610*/  LOP3.LUT R12, R3, 0x100, RZ, 0xfc, !PT ;  /* 0x00000100030c7812 */ /* 0x000fe200078efcff */
[----:B------:R-:W-:Y:S02]  /*3620*/  @!P3 IMAD.IADD R170, R170, 0x1, -R0 ;  /* 0x00000001aaaab824 */ /* 0x000fe400078e0a00 */
[----:B------:R-:W-:Y:S01]  /*3630*/  IMAD R174, R0, R7, R13 ;  /* 0x0000000700ae7224 */ /* 0x000fe200078e020d */
[----:B------:R-:W-:Y:S01]  /*3640*/  IABS R7, R12 ;  /* 0x0000000c00077213 */ /* 0x000fe20000000000 */
[----:B------:R-:W-:Y:S01]  /*3650*/  @!P4 IMAD.MOV R168, RZ, RZ, -R168 ;  /* 0x000000ffffa8c224 */ /* 0x000fe200078e0aa8 */
[----:B------:R-:W-:Y:S01]  /*3660*/  IABS R13, R17 ;  /* 0x00000011000d7213 */ /* 0x000fe20000000000 */
[----:B------:R-:W-:Y:S01]  /*3670*/  IMAD.HI.U32 R9, R2, R15, RZ ;  /* 0x0000000f02097227 */ /* 0x000fe200078e00ff */
[----:B------:R-:W-:-:S02]  /*3680*/  ISETP.GT.U32.AND P3, PT, R0, R170, PT ;  /* 0x000000aa0000720c */ /* 0x000fc40003f64070 */
[----:B------:R-:W-:Y:S01]  /*3690*/  ISETP.GT.U32.AND P4, PT, R0, R172, PT ;  /* 0x000000ac0000720c */ /* 0x000fe20003f84070 */
[----:B------:R-:W-:-:S04]  /*36a0*/  IMAD.HI.U32 R4, R2, R7, RZ ;  /* 0x0000000702047227 */ /* 0x000fc800078e00ff */
[----:B------:R-:W-:Y:S02]  /*36b0*/  @!P6 IMAD.IADD R176, R176, 0x1, -R0 ;  /* 0x00000001b0b0e824 */ /* 0x000fe400078e0a00 */
[----:B------:R-:W-:Y:S02]  /*36c0*/  IMAD.MOV R4, RZ, RZ, -R4 ;  /* 0x000000ffff047224 */ /* 0x000fe400078e0a04 */
[----:B------:R-:W-:Y:S01]  /*36d0*/  IMAD.MOV R9, RZ, RZ, -R9 ;  /* 0x000000ffff097224 */ /* 0x000fe200078e0a09 */
[C---:B------:R-:W-:Y:S01]  /*36e0*/  ISETP.GT.U32.AND P6, PT, R0.reuse, R176, PT ;  /* 0x000000b00000720c */ /* 0x040fe20003fc4070 */
[----:B------:R-:W-:Y:S02]  /*36f0*/  IMAD R178, R0, R4, R7 ;  /* 0x0000000400b27224 */ /* 0x000fe400078e0207 */
[----:B------:R-:W-:-:S04]  /*3700*/  IMAD.HI.U32 R7, R2, R13, RZ ;  /* 0x0000000d02077227 */ /* 0x000fc800078e00ff */
[----:B------:R-:W-:Y:S02]  /*3710*/  IMAD.MOV R7, RZ, RZ, -R7 ;  /* 0x000000ffff077224 */ /* 0x000fe400078e0a07 */
[----:B------:R-:W-:-:S04]  /*3720*/  IMAD.HI.U32 R4, R2, R11, RZ ;  /* 0x0000000b02047227 */ /* 0x000fc800078e00ff */
[C---:B------:R-:W-:Y:S02]  /*3730*/  IMAD R182, R0.reuse, R7, R13 ;  /* 0x0000000700b67224 */ /* 0x040fe400078e020d */
[----:B------:R-:W-:Y:S02]  /*3740*/  IMAD.MOV R4, RZ, RZ, -R4 ;  /* 0x000000ffff047224 */ /* 0x000fe400078e0a04 */
[----:B------:R-:W-:Y:S02]  /*3750*/  IMAD R184, R0, R9, R15 ;  /* 0x0000000900b87224 */ /* 0x000fe400078e020f */
[--C-:B------:R-:W-:Y:S01]  /*3760*/  @!P6 IMAD.IADD R176, R176, 0x1, -R0.reuse ;  /* 0x00000001b0b0e824 */ /* 0x100fe200078e0a00 */
[----:B------:R-:W-:Y:S01]  /*3770*/  ISETP.GT.U32.AND P6, PT, R0, R182, PT ;  /* 0x000000b60000720c */ /* 0x000fe20003fc4070 */
[----:B------:R-:W-:Y:S01]  /*3780*/  @!P3 IMAD.IADD R170, R170, 0x1, -R0 ;  /* 0x00000001aaaab824 */ /* 0x000fe200078e0a00 */
[C---:B------:R-:W-:Y:S01]  /*3790*/  ISETP.GT.U32.AND P3, PT, R0.reuse, R174, PT ;  /* 0x000000ae0000720c */ /* 0x040fe20003f64070 */
[C---:B------:R-:W-:Y:S01]  /*37a0*/  IMAD R180, R0.reuse, R4, R11 ;  /* 0x0000000400b47224 */ /* 0x040fe200078e020b */
[C---:B------:R-:W-:Y:S01]  /*37b0*/  LOP3.LUT R11, R3.reuse, 0x110, RZ, 0xfc, !PT ;  /* 0x00000110030b7812 */ /* 0x040fe200078efcff */
[----:B------:R-:W-:Y:S01]  /*37c0*/  @!P5 IMAD.MOV R176, RZ, RZ, -R176 ;  /* 0x000000ffffb0d224 */ /* 0x000fe200078e0ab0 */
[----:B------:R-:W-:Y:S01]  /*37d0*/  ISETP.GT.U32.AND P5, PT, R0, R184, PT ;  /* 0x000000b80000720c */ /* 0x000fe20003fa4070 */
[----:B------:R-:W-:Y:S01]  /*37e0*/  @!P4 IMAD.IADD R172, R172, 0x1, -R0 ;  /* 0x00000001acacc824 */ /* 0x000fe200078e0a00 */
[----:B------:R-:W-:Y:S01]  /*37f0*/  IABS R7, R11 ;  /* 0x0000000b00077213 */ /* 0x000fe20000000000 */
[----:B------:R-:W-:Y:S01]  /*3800*/  @!P2 IMAD.MOV R170, RZ, RZ, -R170 ;  /* 0x000000ffffaaa224 */ /* 0x000fe200078e0aaa */
[----:B------:R-:W-:Y:S01]  /*3810*/  ISETP.GT.U32.AND P4, PT, R0, R178, PT ;  /* 0x000000b20000720c */ /* 0x000fe20003f84070 */
[----:B------:R-:W-:Y:S01]  /*3820*/  @!P0 IMAD.MOV R172, RZ, RZ, -R172 ;  /* 0x000000ffffac8224 */ /* 0x000fe200078e0aac */
[----:B------:R-:W-:Y:S01]  /*3830*/  ISETP.GE.AND P2, PT, R12, RZ, PT ;  /* 0x000000ff0c00720c */ /* 0x000fe20003f46270 */
[----:B------:R-:W-:Y:S01]  /*3840*/  IMAD.HI.U32 R4, R2, R7, RZ ;  /* 0x0000000702047227 */ /* 0x000fe200078e00ff */
[----:B------:R-:W-:-:S02]  /*3850*/  LOP3.LUT R12, R3, 0x114, RZ, 0xfc, !PT ;  /* 0x00000114030c7812 */ /* 0x000fc400078efcff */
[----:B------:R-:W-:Y:S01]  /*3860*/  ISETP.GT.U32.AND P0, PT, R0, R180, PT ;  /* 0x000000b40000720c */ /* 0x000fe20003f04070 */
[--C-:B------:R-:W-:Y:S01]  /*3870*/  @!P6 IMAD.IADD R182, R182, 0x1, -R0.reuse ;  /* 0x00000001b6b6e824 */ /* 0x100fe200078e0a00 */
[----:B------:R-:W-:Y:S01]  /*3880*/  IABS R9, R12 ;  /* 0x0000000c00097213 */ /* 0x000fe20000000000 */
[----:B------:R-:W-:Y:S02]  /*3890*/  @!P3 IMAD.IADD R174, R174, 0x1, -R0 ;  /* 0x00000001aeaeb824 */ /* 0x000fe400078e0a00 */
[----:B------:R-:W-:Y:S02]  /*38a0*/  IMAD.MOV R4, RZ, RZ, -R4 ;  /* 0x000000ffff047224 */ /* 0x000fe400078e0a04 */
[--C-:B------:R-:W-:Y:S01]  /*38b0*/  @!P5 IMAD.IADD R184, R184, 0x1, -R0.reuse ;  /* 0x00000001b8b8d824 */ /* 0x100fe200078e0a00 */
[C---:B------:R-:W-:Y:S01]  /*38c0*/  ISETP.GT.U32.AND P5, PT, R0.reuse, R182, PT ;  /* 0x000000b60000720c */ /* 0x040fe20003fa4070 */
[C---:B------:R-:W-:Y:S01]  /*38d0*/  IMAD R186, R0.reuse, R4, R7 ;  /* 0x0000000400ba7224 */ /* 0x040fe200078e0207 */
[----:B------:R-:W-:Y:S01]  /*38e0*/  ISETP.GT.U32.AND P3, PT, R0, R174, PT ;  /* 0x000000ae0000720c */ /* 0x000fe20003f64070 */
[----:B------:R-:W-:-:S02]  /*38f0*/  @!P4 IMAD.IADD R178, R178, 0x1, -R0 ;  /* 0x00000001b2b2c824 */ /* 0x000fc400078e0a00 */
[----:B------:R-:W-:-:S03]  /*3900*/  IMAD.HI.U32 R4, R2, R9, RZ ;  /* 0x0000000902047227 */ /* 0x000fc600078e00ff */
[----:B------:R-:W-:Y:S01]  /*3910*/  ISETP.GT.U32.AND P4, PT, R0, R178, PT ;  /* 0x000000b20000720c */ /* 0x000fe20003f84070 */
[----:B------:R-:W-:Y:S02]  /*3920*/  IMAD.MOV R4, RZ, RZ, -R4 ;  /* 0x000000ffff047224 */ /* 0x000fe400078e0a04 */
[--C-:B------:R-:W-:Y:S01]  /*3930*/  @!P0 IMAD.IADD R180, R180, 0x1, -R0.reuse ;  /* 0x00000001b4b48824 */ /* 0x100fe200078e0a00 */
[----:B------:R-:W-:Y:S01]  /*3940*/  ISETP.GE.AND P0, PT, R11, RZ, PT ;  /* 0x000000ff0b00720c */ /* 0x000fe20003f06270 */
[----:B------:R-:W-:Y:S02]  /*3950*/  IMAD R188, R0, R4, R9 ;  /* 0x0000000400bc7224 */ /* 0x000fe400078e0209 */
[--C-:B------:R-:W-:Y:S01]  /*3960*/  @!P5 IMAD.IADD R182, R182, 0x1, -R0.reuse ;  /* 0x00000001b6b6d824 */ /* 0x100fe200078e0a00 */
[----:B------:R-:W-:Y:S01]  /*3970*/  ISETP.GT.U32.AND P6, PT, R0, R180, PT ;  /* 0x000000b40000720c */ /* 0x000fe20003fc4070 */
[----:B------:R-:W-:Y:S01]  /*3980*/  @!P3 IMAD.IADD R174, R174, 0x1, -R0 ;  /* 0x00000001aeaeb824 */ /* 0x000fe200078e0a00 */
[----:B------:R-:W-:-:S02]  /*3990*/  ISETP.GT.U32.AND P5, PT, R0, R188, PT ;  /* 0x000000bc0000720c */ /* 0x000fc40003fa4070 */
[----:B------:R-:W-:Y:S01]  /*39a0*/  ISETP.GE.AND P3, PT, R14, RZ, PT ;  /* 0x000000ff0e00720c */ /* 0x000fe20003f66270 */
[----:B------:R-:W-:Y:S01]  /*39b0*/  @!P1 IMAD.MOV R174, RZ, RZ, -R174 ;  /* 0x000000ffffae9224 */ /* 0x000fe200078e0aae */
[----:B------:R-:W-:Y:S01]  /*39c0*/  ISETP.GE.AND P1, PT, R17, RZ, PT ;  /* 0x000000ff1100720c */ /* 0x000fe20003f26270 */
[----:B------:R-:W-:Y:S01]  /*39d0*/  @!P4 IMAD.IADD R178, R178, 0x1, -R0 ;  /* 0x00000001b2b2c824 */ /* 0x000fe200078e0a00 */
[----:B------:R-:W-:Y:S02]  /*39e0*/  LOP3.LUT R17, R3, 0x11c, RZ, 0xfc, !PT ;  /* 0x0000011c03117812 */ /* 0x000fe400078efcff */
[----:B------:R-:W-:Y:S01]  /*39f0*/  ISETP.GE.AND P4, PT, R19, RZ, PT ;  /* 0x000000ff1300720c */ /* 0x000fe20003f86270 */
[----:B------:R-:W-:Y:S01]  /*3a00*/  @!P2 IMAD.MOV R178, RZ, RZ, -R178 ;  /* 0x000000ffffb2a224 */ /* 0x000fe200078e0ab2 */
[C---:B------:R-:W-:Y:S01]  /*3a10*/  LOP3.LUT R14, R3.reuse, 0x118, RZ, 0xfc, !PT ;  /* 0x00000118030e7812 */ /* 0x040fe200078efcff */
[--C-:B------:R-:W-:Y:S01]  /*3a20*/  @!P6 IMAD.IADD R180, R180, 0x1, -R0.reuse ;  /* 0x00000001b4b4e824 */ /* 0x100fe200078e0a00 */
[----:B------:R-:W-:Y:S01]  /*3a30*/  ISETP.GT.U32.AND P2, PT, R0, R184, PT ;  /* 0x000000b80000720c */ /* 0x000fe20003f44070 */
[----:B------:R-:W-:Y:S01]  /*3a40*/  @!P5 IMAD.IADD R188, R188, 0x1, -R0 ;  /* 0x00000001bcbcd824 */ /* 0x000fe200078e0a00 */
[----:B------:R-:W-:Y:S01]  /*3a50*/  LOP3.LUT R19, R3, 0x120, RZ, 0xfc, !PT ;  /* 0x0000012003137812 */ /* 0x000fe200078efcff */
[----:B------:R-:W-:Y:S01]  /*3a60*/  @!P3 IMAD.MOV R180, RZ, RZ, -R180 ;  /* 0x000000ffffb4b224 */ /* 0x000fe200078e0ab4 */
[----:B------:R-:W-:Y:S01]  /*3a70*/  IABS R13, R17 ;  /* 0x00000011000d7213 */ /* 0x000fe20000000000 */
[----:B------:R-:W-:Y:S01]  /*3a80*/  @!P1 IMAD.MOV R182, RZ, RZ, -R182 ;  /* 0x000000ffffb69224 */ /* 0x000fe200078e0ab6 */
[----:B------:R-:W-:-:S02]  /*3a90*/  IABS R11, R14 ;  /* 0x0000000e000b7213 */ /* 0x000fc40000000000 */
[----:B------:R-:W-:Y:S01]  /*3aa0*/  IABS R15, R19 ;  /* 0x00000013000f7213 */ /* 0x000fe20000000000 */
[----:B------:R-:W-:Y:S01]  /*3ab0*/  IMAD.HI.U32 R7, R2, R13, RZ ;  /* 0x0000000d02077227 */ /* 0x000fe200078e00ff */
[C---:B------:R-:W-:Y:S02]  /*3ac0*/  ISETP.GT.U32.AND P6, PT, R0.reuse, R186, PT ;  /* 0x000000ba0000720c */ /* 0x040fe40003fc4070 */
[----:B------:R-:W-:Y:S01]  /*3ad0*/  ISETP.GT.U32.AND P5, PT, R0, R188, PT ;  /* 0x000000bc0000720c */ /* 0x000fe20003fa4070 */
[----:B------:R-:W-:-:S04]  /*3ae0*/  IMAD.HI.U32 R4, R2, R11, RZ ;  /* 0x0000000b02047227 */ /* 0x000fc800078e00ff */
[----:B------:R-:W-:-:S04]  /*3af0*/  IMAD.HI.U32 R9, R2, R15, RZ ;  /* 0x0000000f02097227 */ /* 0x000fc800078e00ff */
[----:B------:R-:W-:Y:S02]  /*3b00*/  IMAD.MOV R7, RZ, RZ, -R7 ;  /* 0x000000ffff077224 */ /* 0x000fe400078e0a07 */
[----:B------:R-:W-:Y:S01]  /*3b10*/  @!P2 IMAD.IADD R184, R184, 0x1, -R0 ;  /* 0x00000001b8b8a824 */ /* 0x000fe200078e0a00 */
[----:B------:R-:W-:Y:S01]  /*3b20*/  ISETP.GE.AND P2, PT, R12, RZ, PT ;  /* 0x000000ff0c00720c */ /* 0x000fe20003f46270 */
[----:B------:R-:W-:Y:S01]  /*3b30*/  IMAD.MOV R4, RZ, RZ, -R4 ;  /* 0x000000ffff047224 */ /* 0x000fe200078e0a04 */
[C---:B------:R-:W-:Y:S01]  /*3b40*/  LOP3.LUT R12, R3.reuse, 0x128, RZ, 0xfc, !PT ;  /* 0x00000128030c7812 */ /* 0x040fe200078efcff */
[----:B------:R-:W-:Y:S02]  /*3b50*/  IMAD.MOV R9, RZ, RZ, -R9 ;  /* 0x000000ffff097224 */ /* 0x000fe400078e0a09 */
[C---:B------:R-:W-:Y:S01]  /*3b60*/  IMAD R194, R0.reuse, R7, R13 ;  /* 0x0000000700c27224 */ /* 0x040fe200078e020d */
[C---:B------:R-:W-:Y:S01]  /*3b70*/  LOP3.LUT R13, R3.reuse, 0x12c, RZ, 0xfc, !PT ;  /* 0x0000012c030d7812 */ /* 0x040fe200078efcff */
[C---:B------:R-:W-:Y:S01]  /*3b80*/  IMAD R192, R0.reuse, R4, R11 ;  /* 0x0000000400c07224 */ /* 0x040fe200078e020b */
[----:B------:R-:W-:Y:S01]  /*3b90*/  LOP3.LUT R11, R3, 0x124, RZ, 0xfc, !PT ;  /* 0x00000124030b7812 */ /* 0x000fe200078efcff */
[C---:B------:R-:W-:Y:S01]  /*3ba0*/  IMAD R190, R0.reuse, R9, R15 ;  /* 0x0000000900be7224 */ /* 0x040fe200078e020f */
[----:B------:R-:W-:Y:S01]  /*3bb0*/  IABS R9, R12 ;  /* 0x0000000c00097213 */ /* 0x000fe20000000000 */
[----:B------:R-:W-:Y:S01]  /*3bc0*/  @!P4 IMAD.MOV R184, RZ, RZ, -R184 ;  /* 0x000000ffffb8c224 */ /* 0x000fe200078e0ab8 */
[----:B------:R-:W-:Y:S01]  /*3bd0*/  ISETP.GT.U32.AND P4, PT, R0, R194, PT ;  /* 0x000000c20000720c */ /* 0x000fe20003f84070 */
[--C-:B------:R-:W-:Y:S01]  /*3be0*/  @!P6 IMAD.IADD R186, R186, 0x1, -R0.reuse ;  /* 0x00000001babae824 */ /* 0x100fe200078e0a00 */
[----:B------:R-:W-:Y:S01]  /*3bf0*/  ISETP.GT.U32.AND P1, PT, R0, R192, PT ;  /* 0x000000c00000720c */ /* 0x000fe20003f24070 */
[----:B------:R-:W-:Y:S01]  /*3c00*/  @!P5 IMAD.IADD R188, R188, 0x1, -R0 ;  /* 0x00000001bcbcd824 */ /* 0x000fe200078e0a00 */
[----:B------:R-:W-:-:S02]  /*3c10*/  ISETP.GT.U32.AND P5, PT, R0, R190, PT ;  /* 0x000000be0000720c */ /* 0x000fc40003fa4070 */
[----:B------:R-:W-:Y:S01]  /*3c20*/  ISETP.GT.U32.AND P3, PT, R0, R186, PT ;  /* 0x000000ba0000720c */ /* 0x000fe20003f64070 */
[----:B------:R-:W-:Y:S01]  /*3c30*/  @!P2 IMAD.MOV R188, RZ, RZ, -R188 ;  /* 0x000000ffffbca224 */ /* 0x000fe200078e0abc */
[----:B------:R-:W-:Y:S02]  /*3c40*/  IABS R7, R11 ;  /* 0x0000000b00077213 */ /* 0x000fe40000000000 */
[----:B------:R-:W-:Y:S02]  /*3c50*/  ISETP.GE.AND P6, PT, R14, RZ, PT ;  /* 0x000000ff0e00720c */ /* 0x000fe40003fc6270 */
[C---:B------:R-:W-:Y:S01]  /*3c60*/  LOP3.LUT R14, R3.reuse, 0x130, RZ, 0xfc, !PT ;  /* 0x00000130030e7812 */ /* 0x040fe200078efcff */
[----:B------:R-:W-:Y:S01]  /*3c70*/  IMAD.HI.U32 R4, R2, R7, RZ ;  /* 0x0000000702047227 */ /* 0x000fe200078e00ff */
[----:B------:R-:W-:-:S03]  /*3c80*/  LOP3.LUT R15, R3, 0x134, RZ, 0xfc, !PT ;  /* 0x00000134030f7812 */ /* 0x000fc600078efcff */
[--C-:B------:R-:W-:Y:S02]  /*3c90*/  @!P4 IMAD.IADD R194, R194, 0x1, -R0.reuse ;  /* 0x00000001c2c2c824 */ /* 0x100fe400078e0a00 */
[----:B------:R-:W-:Y:S01]  /*3ca0*/  @!P1 IMAD.IADD R192, R192, 0x1, -R0 ;  /* 0x00000001c0c09824 */ /* 0x000fe200078e0a00 */
[----:B------:R-:W-:Y:S01]  /*3cb0*/  ISETP.GE.AND P1, PT, R19, RZ, PT ;  /* 0x000000ff1300720c */ /* 0x000fe20003f26270 */
[----:B------:R-:W-:Y:S01]  /*3cc0*/  IMAD.MOV R196, RZ, RZ, -R4 ;  /* 0x000000ffffc47224 */ /* 0x000fe200078e0a04 */
[----:B------:R-:W-:Y:S01]  /*3cd0*/  LOP3.LUT R19, R3, 0x184, RZ, 0xfc, !PT ;  /* 0x0000018403137812 */ /* 0x000fe200078efcff */
[----:B------:R-:W-:Y:S01]  /*3ce0*/  @!P5 IMAD.IADD R190, R190, 0x1, -R0 ;  /* 0x00000001bebed824 */ /* 0x000fe200078e0a00 */
[----:B------:R-:W-:Y:S01]  /*3cf0*/  ISETP.GT.U32.AND P5, PT, R0, R194, PT ;  /* 0x000000c20000720c */ /* 0x000fe20003fa4070 */
[----:B------:R-:W-:Y:S01]  /*3d00*/  IMAD.HI.U32 R4, R2, R9, RZ ;  /* 0x0000000902047227 */ /* 0x000fe200078e00ff */
[----:B------:R-:W-:-:S03]  /*3d10*/  ISETP.GT.U32.AND P4, PT, R0, R192, PT ;  /* 0x000000c00000720c */ /* 0x000fc60003f84070 */
[----:B------:R-:W-:Y:S01]  /*3d20*/  @!P3 IMAD.IADD R186, R186, 0x1, -R0 ;  /* 0x00000001babab824 */ /* 0x000fe200078e0a00 */
[----:B------:R-:W-:Y:S01]  /*3d30*/  ISETP.GE.AND P3, PT, R17, RZ, PT ;  /* 0x000000ff1100720c */ /* 0x000fe20003f66270 */
[C---:B------:R-:W-:Y:S01]  /*3d40*/  IMAD R196, R0.reuse, R196, R7 ;  /* 0x000000c400c47224 */ /* 0x040fe200078e0207 */
[----:B------:R-:W-:Y:S01]  /*3d50*/  IABS R7, R13 ;  /* 0x0000000d00077213 */ /* 0x000fe20000000000 */
[----:B------:R-:W-:Y:S01]  /*3d60*/  IMAD.MOV R4, RZ, RZ, -R4 ;  /* 0x000000ffff047224 */ /* 0x000fe200078e0a04 */
[----:B------:R-:W-:Y:S01]  /*3d70*/  LOP3.LUT R17, R3, 0x180, RZ, 0xfc, !PT ;  /* 0x0000018003117812 */ /* 0x000fe200078efcff */
[----:B------:R-:W-:Y:S01]  /*3d80*/  @!P0 IMAD.MOV R186, RZ, RZ, -R186 ;  /* 0x000000ffffba8224 */ /* 0x000fe200078e0aba */
[C---:B------:R-:W-:Y:S01]  /*3d90*/  ISETP.GT.U32.AND P0, PT, R0.reuse, R190, PT ;  /* 0x000000be0000720c */ /* 0x040fe20003f04070 */
[----:B------:R-:W-:Y:S01]  /*3da0*/  IMAD R198, R0, R4, R9 ;  /* 0x0000000400c67224 */ /* 0x000fe200078e0209 */
[----:B------:R-:W-:Y:S01]  /*3db0*/  IABS R9, R14 ;  /* 0x0000000e00097213 */ /* 0x000fe20000000000 */
[----:B------:R-:W-:-:S04]  /*3dc0*/  IMAD.HI.U32 R4, R2, R7, RZ ;  /* 0x0000000702047227 */ /* 0x000fc800078e00ff */
[----:B------:R-:W-:Y:S01]  /*3dd0*/  @!P5 IMAD.IADD R194, R194, 0x1, -R0 ;  /* 0x00000001c2c2d824 */ /* 0x000fe200078e0a00 */
[----:B------:R-:W-:Y:S01]  /*3de0*/  ISETP.GT.U32.AND P5, PT, R0, R198, PT ;  /* 0x000000c60000720c */ /* 0x000fe20003fa4070 */
[----:B------:R-:W-:Y:S02]  /*3df0*/  IMAD.MOV R200, RZ, RZ, -R4 ;  /* 0x000000ffffc87224 */ /* 0x000fe400078e0a04 */
[--C-:B------:R-:W-:Y:S01]  /*3e00*/  @!P4 IMAD.IADD R192, R192, 0x1, -R0.reuse ;  /* 0x00000001c0c0c824 */ /* 0x100fe200078e0a00 */
[C---:B------:R-:W-:Y:S01]  /*3e10*/  ISETP.GT.U32.AND P4, PT, R0.reuse, R196, PT ;  /* 0x000000c40000720c */ /* 0x040fe20003f84070 */
[----:B------:R-:W-:Y:S02]  /*3e20*/  IMAD R200, R0, R200, R7 ;  /* 0x000000c800c87224 */ /* 0x000fe400078e0207 */
[----:B------:R-:W-:Y:S01]  /*3e30*/  @!P0 IMAD.IADD R190, R190, 0x1, -R0 ;  /* 0x00000001bebe8824 */ /* 0x000fe200078e0a00 */
[----:B------:R-:W-:Y:S01]  /*3e40*/  ISETP.GE.AND P0, PT, R11, RZ, PT ;  /* 0x000000ff0b00720c */ /* 0x000fe20003f06270 */
[----:B------:R-:W-:Y:S01]  /*3e50*/  @!P6 IMAD.MOV R192, RZ, RZ, -R192 ;  /* 0x000000ffffc0e224 */ /* 0x000fe200078e0ac0 */
[----:B------:R-:W-:Y:S01]  /*3e60*/  ISETP.GT.U32.AND P6, PT, R0, R200, PT ;  /* 0x000000c80000720c */ /* 0x000fe20003fc4070 */
[----:B------:R-:W-:Y:S01]  /*3e70*/  IMAD.HI.U32 R4, R2, R9, RZ ;  /* 0x0000000902047227 */ /* 0x000fe200078e00ff */
[----:B------:R-:W-:-:S03]  /*3e80*/  IABS R11, R15 ;  /* 0x0000000f000b7213 */ /* 0x000fc60000000000 */
[----:B------:R-:W-:Y:S02]  /*3e90*/  @!P5 IMAD.IADD R198, R198, 0x1, -R0 ;  /* 0x00000001c6c6d824 */ /* 0x000fe400078e0a00 */
[----:B------:R-:W-:Y:S01]  /*3ea0*/  IMAD.MOV.U32 R7, RZ, RZ, R11 ;  /* 0x000000ffff077224 */ /* 0x000fe200078e000b */
[----:B------:R-:W-:Y:S01]  /*3eb0*/  LOP3.LUT R11, R3, 0x138, RZ, 0xfc, !PT ;  /* 0x00000138030b7812 */ /* 0x000fe200078efcff */
[----:B------:R-:W-:Y:S01]  /*3ec0*/  IMAD.MOV R202, RZ, RZ, -R4 ;  /* 0x000000ffffca7224 */ /* 0x000fe200078e0a04 */
[----:B------:R-:W-:Y:S01]  /*3ed0*/  ISETP.GT.U32.AND P5, PT, R0, R198, PT ;  /* 0x000000c60000720c */ /* 0x000fe20003fa4070 */
[----:B------:R-:W-:-:S04]  /*3ee0*/  IMAD.HI.U32 R4, R2, R7, RZ ;  /* 0x0000000702047227 */ /* 0x000fc800078e00ff */
[--C-:B------:R-:W-:Y:S01]  /*3ef0*/  @!P4 IMAD.IADD R196, R196, 0x1, -R0.reuse ;  /* 0x00000001c4c4c824 */ /* 0x100fe200078e0a00 */
[----:B------:R-:W-:Y:S01]  /*3f00*/  ISETP.GE.AND P4, PT, R12, RZ, PT ;  /* 0x000000ff0c00720c */ /* 0x000fe20003f86270 */
[----:B------:R-:W-:Y:S01]  /*3f10*/  IMAD R202, R0, R202, R9 ;  /* 0x000000ca00ca7224 */ /* 0x000fe200078e0209 */
[----:B------:R-:W-:Y:S01]  /*3f20*/  IABS R9, R11 ;  /* 0x0000000b00097213 */ /* 0x000fe20000000000 */
[----:B------:R-:W-:Y:S01]  /*3f30*/  @!P6 IMAD.IADD R200, R200, 0x1, -R0 ;  /* 0x00000001c8c8e824 */ /* 0x000fe200078e0a00 */
[C---:B------:R-:W-:Y:S01]  /*3f40*/  ISETP.GT.U32.AND P2, PT, R0.reuse, R196, PT ;  /* 0x000000c40000720c */ /* 0x040fe20003f44070 */
[----:B------:R-:W-:Y:S01]  /*3f50*/  IMAD.MOV R4, RZ, RZ, -R4 ;  /* 0x000000ffff047224 */ /* 0x000fe200078e0a04 */
[----:B------:R-:W-:Y:S01]  /*3f60*/  LOP3.LUT R12, R3, 0x140, RZ, 0xfc, !PT ;  /* 0x00000140030c7812 */ /* 0x000fe200078efcff */
[----:B------:R-:W-:Y:S01]  /*3f70*/  @!P3 IMAD.MOV R194, RZ, RZ, -R194 ;  /* 0x000000ffffc2b224 */ /* 0x000fe200078e0ac2 */
[C---:B------:R-:W-:Y:S01]  /*3f80*/  ISETP.GT.U32.AND P6, PT, R0.reuse, R200, PT ;  /* 0x000000c80000720c */ /* 0x040fe20003fc4070 */
[----:B------:R-:W-:Y:S01]  /*3f90*/  IMAD R204, R0, R4, R7 ;  /* 0x0000000400cc7224 */ /* 0x000fe200078e0207 */
[----:B------:R-:W-:Y:S01]  /*3fa0*/  ISETP.GE.AND P3, PT, R13, RZ, PT ;  /* 0x000000ff0d00720c */ /* 0x000fe20003f66270 */
[----:B------:R-:W-:-:S02]  /*3fb0*/  IMAD.MOV.U32 R7, RZ, RZ, R9 ;  /* 0x000000ffff077224 */ /* 0x000fc400078e0009 */
[----:B------:R-:W-:Y:S01]  /*3fc0*/  @!P5 IMAD.IADD R198, R198, 0x1, -R0 ;  /* 0x00000001c6c6d824 */ /* 0x000fe200078e0a00 */
[----:B------:R-:W-:Y:S01]  /*3fd0*/  ISETP.GT.U32.AND P5, PT, R0, R202, PT ;  /* 0x000000ca0000720c */ /* 0x000fe20003fa4070 */
[----:B------:R-:W-:-:S04]  /*3fe0*/  IMAD.HI.U32 R4, R2, R7, RZ ;  /* 0x0000000702047227 */ /* 0x000fc800078e00ff */
[----:B------:R-:W-:Y:S01]  /*3ff0*/  @!P4 IMAD.MOV R198, RZ, RZ, -R198 ;  /* 0x000000ffffc6c224 */ /* 0x000fe200078e0ac6 */
[----:B------:R-:W-:Y:S01]  /*4000*/  ISETP.GT.U32.AND P4, PT, R0, R204, PT ;  /* 0x000000cc0000720c */ /* 0x000fe20003f84070 */
[----:B------:R-:W-:Y:S02]  /*4010*/  IMAD.MOV R4, RZ, RZ, -R4 ;  /* 0x000000ffff047224 */ /* 0x000fe400078e0a04 */
[--C-:B------:R-:W-:Y:S01]  /*4020*/  @!P2 IMAD.IADD R196, R196, 0x1, -R0.reuse ;  /* 0x00000001c4c4a824 */ /* 0x100fe200078e0a00 */
[----:B------:R-:W-:Y:S01]  /*4030*/  ISETP.GE.AND P2, PT, R15, RZ, PT ;  /* 0x000000ff0f00720c */ /* 0x000fe20003f46270 */
[----:B------:R-:W-:Y:S02]  /*4040*/  @!P6 IMAD.IADD R200, R200, 0x1, -R0 ;  /* 0x00000001c8c8e824 */ /* 0x000fe400078e0a00 */
[C---:B------:R-:W-:Y:S02]  /*4050*/  IMAD R206, R0.reuse, R4, R7 ;  /* 0x0000000400ce7224 */ /* 0x040fe400078e0207 */
[----:B------:R-:W-:Y:S01]  /*4060*/  @!P0 IMAD.MOV R196, RZ, RZ, -R196 ;  /* 0x000000ffffc48224 */ /* 0x000fe200078e0ac4 */
[----:B------:R-:W-:Y:S01]  /*4070*/  ISETP.GE.AND P0, PT, R11, RZ, PT ;  /* 0x000000ff0b00720c */ /* 0x000fe20003f06270 */
[----:B------:R-:W-:Y:S01]  /*4080*/  @!P3 IMAD.MOV R200, RZ, RZ, -R200 ;  /* 0x000000ffffc8b224 */ /* 0x000fe200078e0ac8 */
[----:B------:R-:W-:Y:S01]  /*4090*/  ISETP.GT.U32.AND P3, PT, R0, R206, PT ;  /* 0x000000ce0000720c */ /* 0x000fe20003f64070 */
[----:B------:R-:W-:Y:S01]  /*40a0*/  @!P4 IMAD.IADD R204, R204, 0x1, -R0 ;  /* 0x00000001ccccc824 */ /* 0x000fe200078e0a00 */
[----:B------:R-:W-:Y:S01]  /*40b0*/  LOP3.LUT R11, R3, 0x13c, RZ, 0xfc, !PT ;  /* 0x0000013c030b7812 */ /* 0x000fe200078efcff */
[----:B------:R-:W-:Y:S01]  /*40c0*/  @!P1 IMAD.MOV R190, RZ, RZ, -R190 ;  /* 0x000000ffffbe9224 */ /* 0x000fe200078e0abe */
[----:B------:R-:W-:Y:S01]  /*40d0*/  ISETP.GE.AND P1, PT, R14, RZ, PT ;  /* 0x000000ff0e00720c */ /* 0x000fe20003f26270 */
[----:B------:R-:W-:Y:S01]  /*40e0*/  @!P5 IMAD.IADD R202, R202, 0x1, -R0 ;  /* 0x00000001cacad824 */ /* 0x000fe200078e0a00 */
[----:B------:R-:W-:-:S02]  /*40f0*/  IABS R9, R11 ;  /* 0x0000000b00097213 */ /* 0x000fc40000000000 */
[----:B------:R-:W-:Y:S02]  /*4100*/  LOP3.LUT R14, R3, 0x144, RZ, 0xfc, !PT ;  /* 0x00000144030e7812 */ /* 0x000fe400078efcff */
[----:B------:R-:W-:Y:S01]  /*4110*/  ISETP.GT.U32.AND P4, PT, R0, R204, PT ;  /* 0x000000cc0000720c */ /* 0x000fe20003f84070 */
[----:B------:R-:W-:Y:S01]  /*4120*/  IMAD.HI.U32 R4, R2, R9, RZ ;  /* 0x0000000902047227 */ /* 0x000fe200078e00ff */
[----:B------:R-:W-:Y:S02]  /*4130*/  IABS R13, R14 ;  /* 0x0000000e000d7213 */ /* 0x000fe40000000000 */
[----:B------:R-:W-:Y:S01]  /*4140*/  ISETP.GE.AND P6, PT, R11, RZ, PT ;  /* 0x000000ff0b00720c */ /* 0x000fe20003fc6270 */
[----:B------:R-:W-:Y:S01]  /*4150*/  @!P3 IMAD.IADD R206, R206, 0x1, -R0 ;  /* 0x00000001ceceb824 */ /* 0x000fe200078e0a00 */
[----:B------:R-:W-:Y:S01]  /*4160*/  IABS R11, R12 ;  /* 0x0000000c000b7213 */ /* 0x000fe20000000000 */
[----:B------:R-:W-:Y:S01]  /*4170*/  IMAD.MOV R4, RZ, RZ, -R4 ;  /* 0x000000ffff047224 */ /* 0x000fe200078e0a04 */
[----:B------:R-:W-:-:S02]  /*4180*/  ISETP.GT.U32.AND P5, PT, R0, R202, PT ;  /* 0x000000ca0000720c */ /* 0x000fc40003fa4070 */
[C---:B------:R-:W-:Y:S01]  /*4190*/  ISETP.GT.U32.AND P3, PT, R0.reuse, R206, PT ;  /* 0x000000ce0000720c */ /* 0x040fe20003f64070 */
[----:B------:R-:W-:Y:S01]  /*41a0*/  IMAD R210, R0, R4, R9 ;  /* 0x0000000400d27224 */ /* 0x000fe200078e0209 */
[----:B------:R-:W-:Y:S01]  /*41b0*/  LOP3.LUT R9, R3, 0x148, RZ, 0xfc, !PT ;  /* 0x0000014803097812 */ /* 0x000fe200078efcff */
[----:B------:R-:W-:-:S04]  /*41c0*/  IMAD.HI.U32 R4, R2, R13, RZ ;  /* 0x0000000d02047227 */ /* 0x000fc800078e00ff */
[----:B------:R-:W-:Y:S01]  /*41d0*/  @!P4 IMAD.IADD R204, R204, 0x1, -R0 ;  /* 0x00000001ccccc824 */ /* 0x000fe200078e0a00 */
[----:B------:R-:W-:Y:S01]  /*41e0*/  ISETP.GT.U32.AND P4, PT, R0, R210, PT ;  /* 0x000000d20000720c */ /* 0x000fe20003f84070 */
[----:B------:R-:W-:Y:S02]  /*41f0*/  IMAD.MOV R4, RZ, RZ, -R4 ;  /* 0x000000ffff047224 */ /* 0x000fe400078e0a04 */
[----:B------:R-:W-:-:S04]  /*4200*/  IMAD.HI.U32 R7, R2, R11, RZ ;  /* 0x0000000b02077227 */ /* 0x000fc800078e00ff */
[----:B------:R-:W-:Y:S02]  /*4210*/  IMAD R214, R0, R4, R13 ;  /* 0x0000000400d67224 */ /* 0x000fe400078e020d */
[----:B------:R-:W-:Y:S02]  /*4220*/  IMAD.MOV R7, RZ, RZ, -R7 ;  /* 0x000000ffff077224 */ /* 0x000fe400078e0a07 */
[--C-:B------:R-:W-:Y:S01]  /*4230*/  @!P3 IMAD.IADD R206, R206, 0x1, -R0.reuse ;  /* 0x00000001ceceb824 */ /* 0x100fe200078e0a00 */
[C---:B------:R-:W-:Y:S01]  /*4240*/  ISETP.GT.U32.AND P3, PT, R0.reuse, R214, PT ;  /* 0x000000d60000720c */ /* 0x040fe20003f64070 */
[----:B------:R-:W-:Y:S01]  /*4250*/  IMAD R212, R0, R7, R11 ;  /* 0x0000000700d47224 */ /* 0x000fe200078e020b */
[----:B------:R-:W-:Y:S01]  /*4260*/  IABS R11, R9 ;  /* 0x00000009000b7213 */ /* 0x000fe20000000000 */
[----:B------:R-:W-:Y:S01]  /*4270*/  @!P5 IMAD.IADD R202, R202, 0x1, -R0 ;  /* 0x00000001cacad824 */ /* 0x000fe200078e0a00 */
[----:B------:R-:W-:Y:S01]  /*4280*/  ISETP.GE.AND P5, PT, R12, RZ, PT ;  /* 0x000000ff0c00720c */ /* 0x000fe20003fa6270 */
[----:B------:R-:W-:Y:S01]  /*4290*/  @!P2 IMAD.MOV R204, RZ, RZ, -R204 ;  /* 0x000000ffffcca224 */ /* 0x000fe200078e0acc */
[----:B------:R-:W-:Y:S01]  /*42a0*/  ISETP.GT.U32.AND P2, PT, R0, R212, PT ;  /* 0x000000d40000720c */ /* 0x000fe20003f44070 */
[----:B------:R-:W-:Y:S01]  /*42b0*/  @!P4 IMAD.IADD R210, R210, 0x1, -R0 ;  /* 0x00000001d2d2c824 */ /* 0x000fe200078e0a00 */
[C---:B------:R-:W-:Y:S01]  /*42c0*/  LOP3.LUT R12, R3.reuse, 0x14c, RZ, 0xfc, !PT ;  /* 0x0000014c030c7812 */ /* 0x040fe200078efcff */
[----:B------:R-:W-:Y:S01]  /*42d0*/  @!P1 IMAD.MOV R202, RZ, RZ, -R202 ;  /* 0x000000ffffca9224 */ /* 0x000fe200078e0aca */
[----:B------:R-:W-:Y:S01]  /*42e0*/  ISETP.GE.AND P1, PT, R14, RZ, PT ;  /* 0x000000ff0e00720c */ /* 0x000fe20003f26270 */
[----:B------:R-:W-:Y:S01]  /*42f0*/  @!P0 IMAD.MOV R206, RZ, RZ, -R206 ;  /* 0x000000ffffce8224 */ /* 0x000fe200078e0ace */
[----:B------:R-:W-:Y:S01]  /*4300*/  LOP3.LUT R14, R3, 0x150, RZ, 0xfc, !PT ;  /* 0x00000150030e7812 */ /* 0x000fe200078efcff */
[----:B------:R-:W-:Y:S01]  /*4310*/  @!P3 IMAD.IADD R214, R214, 0x1, -R0 ;  /* 0x00000001d6d6b824 */ /* 0x000fe200078e0a00 */
[----:B------:R-:W-:Y:S01]  /*4320*/  IABS R13, R12 ;  /* 0x0000000c000d7213 */ /* 0x000fe20000000000 */
[----:B------:R-:W-:Y:S01]  /*4330*/  IMAD.HI.U32 R4, R2, R11, RZ ;  /* 0x0000000b02047227 */ /* 0x000fe200078e00ff */
[----:B------:R-:W-:-:S02]  /*4340*/  ISETP.GT.U32.AND P4, PT, R0, R210, PT ;  /* 0x000000d20000720c */ /* 0x000fc40003f84070 */
[----:B------:R-:W-:Y:S01]  /*4350*/  IABS R15, R14 ;  /* 0x0000000e000f7213 */ /* 0x000fe20000000000 */
[----:B------:R-:W-:Y:S01]  /*4360*/  IMAD.HI.U32 R7, R2, R13, RZ ;  /* 0x0000000d02077227 */ /* 0x000fe200078e00ff */
[----:B------:R-:W-:Y:S02]  /*4370*/  ISETP.GE.AND P0, PT, R9, RZ, PT ;  /* 0x000000ff0900720c */ /* 0x000fe40003f06270 */
[----:B------:R-:W-:Y:S01]  /*4380*/  ISETP.GT.U32.AND P3, PT, R0, R214, PT ;  /* 0x000000d60000720c */ /* 0x000fe20003f64070 */
[----:B------:R-:W-:Y:S02]  /*4390*/  @!P2 IMAD.IADD R212, R212, 0x1, -R0 ;  /* 0x00000001d4d4a824 */ /* 0x000fe400078e0a00 */
[----:B------:R-:W-:-:S03]  /*43a0*/  IMAD.HI.U32 R9, R2, R15, RZ ;  /* 0x0000000f02097227 */ /* 0x000fc600078e00ff */
[----:B------:R-:W-:Y:S01]  /*43b0*/  ISETP.GT.U32.AND P2, PT, R0, R212, PT ;  /* 0x000000d40000720c */ /* 0x000fe20003f44070 */
[----:B------:R-:W-:Y:S02]  /*43c0*/  IMAD.MOV R7, RZ, RZ, -R7 ;  /* 0x000000ffff077224 */ /* 0x000fe400078e0a07 */
[----:B------:R-:W-:Y:S01]  /*43d0*/  @!P4 IMAD.IADD R210, R210, 0x1, -R0 ;  /* 0x00000001d2d2c824 */ /* 0x000fe200078e0a00 */
[----:B------:R-:W-:Y:S01]  /*43e0*/  ISETP.GE.AND P4, PT, R12, RZ, PT ;  /* 0x000000ff0c00720c */ /* 0x000fe20003f86270 */
[----:B------:R-:W-:Y:S02]  /*43f0*/  IMAD.MOV R9, RZ, RZ, -R9 ;  /* 0x000000ffff097224 */ /* 0x000fe400078e0a09 */
[C---:B------:R-:W-:Y:S01]  /*4400*/  IMAD R220, R0.reuse, R7, R13 ;  /* 0x0000000700dc7224 */ /* 0x040fe200078e020d */
[C---:B------:R-:W-:Y:S01]  /*4410*/  LOP3.LUT R13, R3.reuse, 0x158, RZ, 0xfc, !PT ;  /* 0x00000158030d7812 */ /* 0x040fe200078efcff */
[C---:B------:R-:W-:Y:S01]  /*4420*/  IMAD R218, R0.reuse, R9, R15 ;  /* 0x0000000900da7224 */ /* 0x040fe200078e020f */
[----:B------:R-:W-:Y:S01]  /*4430*/  LOP3.LUT R15, R3, 0x160, RZ, 0xfc, !PT ;  /* 0x00000160030f7812 */ /* 0x000fe200078efcff */
[----:B------:R-:W-:Y:S01]  /*4440*/  @!P6 IMAD.MOV R210, RZ, RZ, -R210 ;  /* 0x000000ffffd2e224 */ /* 0x000fe200078e0ad2 */
[----:B------:R-:W-:Y:S01]  /*4450*/  ISETP.GT.U32.AND P6, PT, R0, R220, PT ;  /* 0x000000dc0000720c */ /* 0x000fe20003fc4070 */
[----:B------:R-:W-:-:S02]  /*4460*/  IMAD.MOV R4, RZ, RZ, -R4 ;  /* 0x000000ffff047224 */ /* 0x000fc400078e0a04 */
[--C-:B------:R-:W-:Y:S01]  /*4470*/  @!P3 IMAD.IADD R214, R214, 0x1, -R0.reuse ;  /* 0x00000001d6d6b824 */ /* 0x100fe200078e0a00 */
[C---:B------:R-:W-:Y:S01]  /*4480*/  ISETP.GT.U32.AND P3, PT, R0.reuse, R218, PT ;  /* 0x000000da0000720c */ /* 0x040fe20003f64070 */
[----:B------:R-:W-:Y:S01]  /*4490*/  IMAD R216, R0, R4, R11 ;  /* 0x0000000400d87224 */ /* 0x000fe200078e020b */
[----:B------:R-:W-:Y:S01]  /*44a0*/  IABS R11, R13 ;  /* 0x0000000d000b7213 */ /* 0x000fe20000000000 */
[----:B------:R-:W-:Y:S01]  /*44b0*/  @!P2 IMAD.IADD R212, R212, 0x1, -R0 ;  /* 0x00000001d4d4a824 */ /* 0x000fe200078e0a00 */
[----:B------:R-:W-:Y:S01]  /*44c0*/  LOP3.LUT R4, R3, 0x154, RZ, 0xfc, !PT ;  /* 0x0000015403047812 */ /* 0x000fe200078efcff */
[----:B------:R-:W-:Y:S01]  /*44d0*/  @!P1 IMAD.MOV R214, RZ, RZ, -R214 ;  /* 0x000000ffffd69224 */ /* 0x000fe200078e0ad6 */
[----:B------:R-:W-:Y:S01]  /*44e0*/  ISETP.GT.U32.AND P2, PT, R0, R216, PT ;  /* 0x000000d80000720c */ /* 0x000fe20003f44070 */
[----:B------:R-:W-:Y:S01]  /*44f0*/  IMAD.HI.U32 R7, R2, R11, RZ ;  /* 0x0000000b02077227 */ /* 0x000fe200078e00ff */
[----:B------:R-:W-:-:S03]  /*4500*/  IABS R9, R4 ;  /* 0x0000000400097213 */ /* 0x000fc60000000000 */
[--C-:B------:R-:W-:Y:S02]  /*4510*/  @!P6 IMAD.IADD R220, R220, 0x1, -R0.reuse ;  /* 0x00000001dcdce824 */ /* 0x100fe400078e0a00 */
[----:B------:R-:W-:Y:S02]  /*4520*/  @!P3 IMAD.IADD R218, R218, 0x1, -R0 ;  /* 0x00000001dadab824 */ /* 0x000fe400078e0a00 */
[----:B------:R-:W-:Y:S01]  /*4530*/  IMAD.MOV R7, RZ, RZ, -R7 ;  /* 0x000000ffff077224 */ /* 0x000fe200078e0a07 */
[----:B------:R-:W-:Y:S01]  /*4540*/  ISETP.GT.U32.AND P3, PT, R0, R220, PT ;  /* 0x000000dc0000720c */ /* 0x000fe20003f64070 */
[----:B------:R-:W-:Y:S01]  /*4550*/  @!P5 IMAD.MOV R212, RZ, RZ, -R212 ;  /* 0x000000ffffd4d224 */ /* 0x000fe200078e0ad4 */
[----:B------:R-:W-:Y:S01]  /*4560*/  ISETP.GE.AND P5, PT, R14, RZ, PT ;  /* 0x000000ff0e00720c */ /* 0x000fe20003fa6270 */
[----:B------:R-:W-:Y:S01]  /*4570*/  @!P2 IMAD.IADD R216, R216, 0x1, -R0 ;  /* 0x00000001d8d8a824 */ /* 0x000fe200078e0a00 */
[----:B------:R-:W-:Y:S01]  /*4580*/  ISETP.GE.AND P2, PT, R4, RZ, PT ;  /* 0x000000ff0400720c */ /* 0x000fe20003f46270 */
[----:B------:R-:W-:Y:S01]  /*4590*/  IMAD R224, R0, R7, R11 ;  /* 0x0000000700e07224 */ /* 0x000fe200078e020b */
[----:B------:R-:W-:Y:S01]  /*45a0*/  LOP3.LUT R14, R3, 0x15c, RZ, 0xfc, !PT ;  /* 0x0000015c030e7812 */ /* 0x000fe200078efcff */
[----:B------:R-:W-:Y:S01]  /*45b0*/  IMAD.HI.U32 R4, R2, R9, RZ ;  /* 0x0000000902047227 */ /* 0x000fe200078e00ff */
[----:B------:R-:W-:-:S02]  /*45c0*/  ISETP.GT.U32.AND P6, PT, R0, R216, PT ;  /* 0x000000d80000720c */ /* 0x000fc40003fc4070 */
[----:B------:R-:W-:Y:S01]  /*45d0*/  IABS R12, R14 ;  /* 0x0000000e000c7213 */ /* 0x000fe20000000000 */
[----:B------:R-:W-:Y:S01]  /*45e0*/  IMAD.MOV R4, RZ, RZ, -R4 ;  /* 0x000000ffff047224 */ /* 0x000fe200078e0a04 */
[----:B------:R-:W-:Y:S01]  /*45f0*/  IABS R11, R15 ;  /* 0x0000000f000b7213 */ /* 0x000fe20000000000 */
[----:B------:R-:W-:Y:S01]  /*4600*/  @!P3 IMAD.IADD R220, R220, 0x1, -R0 ;  /* 0x00000001dcdcb824 */ /* 0x000fe200078e0a00 */
[C---:B------:R-:W-:Y:S01]  /*4610*/  ISETP.GT.U32.AND P3, PT, R0.reuse, R224, PT ;  /* 0x000000e00000720c */ /* 0x040fe20003f64070 */
[C---:B------:R-:W-:Y:S01]  /*4620*/  IMAD R222, R0.reuse, R4, R9 ;  /* 0x0000000400de7224 */ /* 0x040fe200078e0209 */
[----:B------:R-:W-:Y:S01]  /*4630*/  ISETP.GT.U32.AND P1, PT, R0, R218, PT ;  /* 0x000000da0000720c */ /* 0x000fe20003f24070 */
[----:B------:R-:W-:Y:S01]  /*4640*/  IMAD.MOV.U32 R9, RZ, RZ, R12 ;  /* 0x000000ffff097224 */ /* 0x000fe200078e000c */
[----:B------:R-:W-:Y:S01]  /*4650*/  LOP3.LUT R12, R3, 0x164, RZ, 0xfc, !PT ;  /* 0x00000164030c7812 */ /* 0x000fe200078efcff */
[----:B------:R-:W-:Y:S02]  /*4660*/  @!P4 IMAD.MOV R220, RZ, RZ, -R220 ;  /* 0x000000ffffdcc224 */ /* 0x000fe400078e0adc */
[----:B------:R-:W-:Y:S01]  /*4670*/  @!P6 IMAD.IADD R216, R216, 0x1, -R0 ;  /* 0x00000001d8d8e824 */ /* 0x000fe200078e0a00 */
[----:B------:R-:W-:Y:S01]  /*4680*/  ISETP.GT.U32.AND P6, PT, R0, R222, PT ;  /* 0x000000de0000720c */ /* 0x000fe20003fc4070 */
[----:B------:R-:W-:-:S04]  /*4690*/  IMAD.HI.U32 R4, R2, R9, RZ ;  /* 0x0000000902047227 */ /* 0x000fc800078e00ff */
[----:B------:R-:W-:Y:S02]  /*46a0*/  @!P3 IMAD.IADD R224, R224, 0x1, -R0 ;  /* 0x00000001e0e0b824 */ /* 0x000fe400078e0a00 */
[----:B------:R-:W-:Y:S02]  /*46b0*/  IMAD.MOV R226, RZ, RZ, -R4 ;  /* 0x000000ffffe27224 */ /* 0x000fe400078e0a04 */
[----:B------:R-:W-:Y:S01]  /*46c0*/  IMAD.HI.U32 R4, R2, R11, RZ ;  /* 0x0000000b02047227 */ /* 0x000fe200078e00ff */
[----:B------:R-:W-:-:S03]  /*46d0*/  ISETP.GT.U32.AND P3, PT, R0, R224, PT ;  /* 0x000000e00000720c */ /* 0x000fc60003f64070 */
[----:B------:R-:W-:Y:S02]  /*46e0*/  @!P6 IMAD.IADD R222, R222, 0x1, -R0 ;  /* 0x00000001dedee824 */ /* 0x000fe400078e0a00 */
[----:B------:R-:W-:Y:S02]  /*46f0*/  IMAD.MOV R4, RZ, RZ, -R4 ;  /* 0x000000ffff047224 */ /* 0x000fe400078e0a04 */
[C---:B------:R-:W-:Y:S01]  /*4700*/  IMAD R226, R0.reuse, R226, R9 ;  /* 0x000000e200e27224 */ /* 0x040fe200078e0209 */
[C---:B------:R-:W-:Y:S01]  /*4710*/  ISETP.GT.U32.AND P6, PT, R0.reuse, R222, PT ;  /* 0x000000de0000720c */ /* 0x040fe20003fc4070 */
[----:B------:R-:W-:Y:S02]  /*4720*/  IMAD R228, R0, R4, R11 ;  /* 0x0000000400e47224 */ /* 0x000fe400078e020b */
[--C-:B------:R-:W-:Y:S01]  /*4730*/  @!P1 IMAD.IADD R218, R218, 0x1, -R0.reuse ;  /* 0x00000001dada9824 */ /* 0x100fe200078e0a00 */
[----:B------:R-:W-:Y:S01]  /*4740*/  ISETP.GE.AND P1, PT, R13, RZ, PT ;  /* 0x000000ff0d00720c */ /* 0x000fe20003f26270 */
[----:B------:R-:W-:Y:S01]  /*4750*/  @!P3 IMAD.IADD R224, R224, 0x1, -R0 ;  /* 0x00000001e0e0b824 */ /* 0x000fe200078e0a00 */
[C---:B------:R-:W-:Y:S01]  /*4760*/  ISETP.GT.U32.AND P3, PT, R0.reuse, R228, PT ;  /* 0x000000e40000720c */ /* 0x040fe20003f64070 */
[----:B------:R-:W-:Y:S01]  /*4770*/  @!P0 IMAD.MOV R216, RZ, RZ, -R216 ;  /* 0x000000ffffd88224 */ /* 0x000fe200078e0ad8 */
[----:B------:R-:W-:Y:S01]  /*4780*/  IABS R13, R12 ;  /* 0x0000000c000d7213 */ /* 0x000fe20000000000 */
[----:B------:R-:W-:Y:S01]  /*4790*/  @!P5 IMAD.MOV R218, RZ, RZ, -R218 ;  /* 0x000000ffffdad224 */ /* 0x000fe200078e0ada */
[----:B------:R-:W-:-:S02]  /*47a0*/  ISETP.GT.U32.AND P4, PT, R0, R226, PT ;  /* 0x000000e20000720c */ /* 0x000fc40003f84070 */
[----:B------:R-:W-:Y:S01]  /*47b0*/  ISETP.GE.AND P0, PT, R14, RZ, PT ;  /* 0x000000ff0e00720c */ /* 0x000fe20003f06270 */
[--C-:B------:R-:W-:Y:S01]  /*47c0*/  @!P6 IMAD.IADD R222, R222, 0x1, -R0.reuse ;  /* 0x00000001dedee824 */ /* 0x100fe200078e0a00 */
[----:B------:R-:W-:Y:S01]  /*47d0*/  ISETP.GE.AND P6, PT, R12, RZ, PT ;  /* 0x000000ff0c00720c */ /* 0x000fe20003fc6270 */
[----:B------:R-:W-:Y:S01]  /*47e0*/  IMAD.HI.U32 R7, R2, R13, RZ ;  /* 0x0000000d02077227 */ /* 0x000fe200078e00ff */
[C---:B------:R-:W-:Y:S02]  /*47f0*/  LOP3.LUT R12, R3.reuse, 0x168, RZ, 0xfc, !PT ;  /* 0x00000168030c7812 */ /* 0x040fe400078efcff */
[----:B------:R-:W-:Y:S01]  /*4800*/  LOP3.LUT R14, R3, 0x16c, RZ, 0xfc, !PT ;  /* 0x0000016c030e7812 */ /* 0x000fe200078efcff */
[--C-:B------:R-:W-:Y:S01]  /*4810*/  @!P3 IMAD.IADD R228, R228, 0x1, -R0.reuse ;  /* 0x00000001e4e4b824 */ /* 0x100fe200078e0a00 */
[----:B------:R-:W-:Y:S01]  /*4820*/  IABS R9, R12 ;  /* 0x0000000c00097213 */ /* 0x000fe20000000000 */
[----:B------:R-:W-:Y:S01]  /*4830*/  IMAD.MOV R7, RZ, RZ, -R7 ;  /* 0x000000ffff077224 */ /* 0x000fe200078e0a07 */
[----:B------:R-:W-:Y:S01]  /*4840*/  IABS R11, R14 ;  /* 0x0000000e000b7213 */ /* 0x000fe20000000000 */
[----:B------:R-:W-:Y:S01]  /*4850*/  @!P4 IMAD.IADD R226, R226, 0x1, -R0 ;  /* 0x00000001e2e2c824 */ /* 0x000fe200078e0a00 */
[----:B------:R-:W-:Y:S01]  /*4860*/  ISETP.GT.U32.AND P3, PT, R0, R228, PT ;  /* 0x000000e40000720c */ /* 0x000fe20003f64070 */
[----:B------:R-:W-:Y:S01]  /*4870*/  IMAD.HI.U32 R4, R2, R9, RZ ;  /* 0x0000000902047227 */ /* 0x000fe200078e00ff */
[----:B------:R-:W-:-:S02]  /*4880*/  ISETP.GE.AND P5, PT, R15, RZ, PT ;  /* 0x000000ff0f00720c */ /* 0x000fc40003fa6270 */
[C---:B------:R-:W-:Y:S01]  /*4890*/  ISETP.GT.U32.AND P4, PT, R0.reuse, R226, PT ;  /* 0x000000e20000720c */ /* 0x040fe20003f84070 */
[C---:B------:R-:W-:Y:S01]  /*48a0*/  IMAD R230, R0.reuse, R7, R13 ;  /* 0x0000000700e67224 */ /* 0x040fe200078e020d */
[C---:B------:R-:W-:Y:S01]  /*48b0*/  LOP3.LUT R15, R3.reuse, 0x170, RZ, 0xfc, !PT ;  /* 0x00000170030f7812 */ /* 0x040fe200078efcff */
[----:B------:R-:W-:Y:S02]  /*48c0*/  IMAD.MOV R4, RZ, RZ, -R4 ;  /* 0x000000ffff047224 */ /* 0x000fe400078e0a04 */
[----:B------:R-:W-:Y:S01]  /*48d0*/  @!P2 IMAD.MOV R222, RZ, RZ, -R222 ;  /* 0x000000ffffdea224 */ /* 0x000fe200078e0ade */
[C---:B------:R-:W-:Y:S01]  /*48e0*/  ISETP.GT.U32.AND P2, PT, R0.reuse, R230, PT ;  /* 0x000000e60000720c */ /* 0x040fe20003f44070 */
[----:B------:R-:W-:Y:S01]  /*48f0*/  IMAD R232, R0, R4, R9 ;  /* 0x0000000400e87224 */ /* 0x000fe200078e0209 */
[----:B------:R-:W-:Y:S01]  /*4900*/  IABS R13, R15 ;  /* 0x0000000f000d7213 */ /* 0x000fe20000000000 */
[----:B------:R-:W-:Y:S01]  /*4910*/  @!P3 IMAD.IADD R228, R228, 0x1, -R0 ;  /* 0x00000001e4e4b824 */ /* 0x000fe200078e0a00 */
[----:B------:R-:W-:Y:S01]  /*4920*/  LOP3.LUT R9, R3, 0x174, RZ, 0xfc, !PT ;  /* 0x0000017403097812 */ /* 0x000fe200078efcff */
[----:B------:R-:W-:Y:S01]  /*4930*/  IMAD.HI.U32 R7, R2, R11, RZ ;  /* 0x0000000b02077227 */ /* 0x000fe200078e00ff */
[----:B------:R-:W-:-:S03]  /*4940*/  ISETP.GT.U32.AND P3, PT, R0, R232, PT ;  /* 0x000000e80000720c */ /* 0x000fc60003f64070 */
[----:B------:R-:W-:Y:S02]  /*4950*/  IMAD.MOV R7, RZ, RZ, -R7 ;  /* 0x000000ffff077224 */ /* 0x000fe400078e0a07 */
[--C-:B------:R-:W-:Y:S01]  /*4960*/  @!P4 IMAD.IADD R226, R226, 0x1, -R0.reuse ;  /* 0x00000001e2e2c824 */ /* 0x100fe200078e0a00 */
[----:B------:R-:W-:Y:S01]  /*4970*/  ISETP.GE.AND P4, PT, R14, RZ, PT ;  /* 0x000000ff0e00720c */ /* 0x000fe20003f86270 */
[----:B------:R-:W-:Y:S01]  /*4980*/  @!P2 IMAD.IADD R230, R230, 0x1, -R0 ;  /* 0x00000001e6e6a824 */ /* 0x000fe200078e0a00 */
[----:B------:R-:W-:Y:S01]  /*4990*/  LOP3.LUT R14, R3, 0x17c, RZ, 0xfc, !PT ;  /* 0x0000017c030e7812 */ /* 0x000fe200078efcff */
[C---:B------:R-:W-:Y:S01]  /*49a0*/  IMAD R234, R0.reuse, R7, R11 ;  /* 0x0000000700ea7224 */ /* 0x040fe200078e020b */
[----:B------:R-:W-:Y:S01]  /*49b0*/  IABS R7, R9 ;  /* 0x0000000900077213 */ /* 0x000fe20000000000 */
[----:B------:R-:W-:Y:S01]  /*49c0*/  @!P0 IMAD.MOV R226, RZ, RZ, -R226 ;  /* 0x000000ffffe28224 */ /* 0x000fe200078e0ae2 */
[----:B------:R-:W-:Y:S01]  /*49d0*/  ISETP.GT.U32.AND P2, PT, R0, R230, PT ;  /* 0x000000e60000720c */ /* 0x000fe20003f44070 */
[----:B------:R-:W-:Y:S01]  /*49e0*/  @!P3 IMAD.IADD R232, R232, 0x1, -R0 ;  /* 0x00000001e8e8b824 */ /* 0x000fe200078e0a00 */
[----:B------:R-:W-:Y:S01]  /*49f0*/  ISETP.GT.U32.AND P0, PT, R0, R234, PT ;  /* 0x000000ea0000720c */ /* 0x000fe20003f04070 */
[----:B------:R-:W-:Y:S01]  /*4a00*/  IMAD.HI.U32 R4, R2, R13, RZ ;  /* 0x0000000d02047227 */ /* 0x000fe200078e00ff */
[----:B------:R-:W-:-:S02]  /*4a10*/  IABS R11, R14 ;  /* 0x0000000e000b7213 */ /* 0x000fc40000000000 */
[----:B------:R-:W-:Y:S01]  /*4a20*/  ISETP.GT.U32.AND P3, PT, R0, R232, PT ;  /* 0x000000e80000720c */ /* 0x000fe20003f64070 */
[----:B------:R-:W-:Y:S02]  /*4a30*/  IMAD.MOV R4, RZ, RZ, -R4 ;  /* 0x000000ffff047224 */ /* 0x000fe400078e0a04 */
[----:B------:R-:W-:Y:S01]  /*4a40*/  @!P1 IMAD.MOV R224, RZ, RZ, -R224 ;  /* 0x000000ffffe09224 */ /* 0x000fe200078e0ae0 */
[----:B------:R-:W-:Y:S01]  /*4a50*/  ISETP.GE.AND P1, PT, R12, RZ, PT ;  /* 0x000000ff0c00720c */ /* 0x000fe20003f26270 */
[----:B------:R-:W-:Y:S01]  /*4a60*/  IMAD R236, R0, R4, R13 ;  /* 0x0000000400ec7224 */ /* 0x000fe200078e020d */
[----:B------:R-:W-:Y:S01]  /*4a70*/  LOP3.LUT R12, R3, 0x178, RZ, 0xfc, !PT ;  /* 0x00000178030c7812 */ /* 0x000fe200078efcff */
[----:B------:R-:W-:Y:S01]  /*4a80*/  IMAD.HI.U32 R4, R2, R7, RZ ;  /* 0x0000000702047227 */ /* 0x000fe200078e00ff */
[----:B------:R-:W-:-:S03]  /*4a90*/  IABS R13, R17 ;  /* 0x00000011000d7213 */ /* 0x000fc60000000000 */
[--C-:B------:R-:W-:Y:S01]  /*4aa0*/  @!P2 IMAD.IADD R230, R230, 0x1, -R0.reuse ;  /* 0x00000001e6e6a824 */ /* 0x100fe200078e0a00 */
[----:B------:R-:W-:Y:S01]  /*4ab0*/  ISETP.GE.AND P2, PT, R9, RZ, PT ;  /* 0x000000ff0900720c */ /* 0x000fe20003f46270 */
[----:B------:R-:W-:Y:S01]  /*4ac0*/  @!P0 IMAD.IADD R234, R234, 0x1, -R0 ;  /* 0x00000001eaea8824 */ /* 0x000fe200078e0a00 */
[----:B------:R-:W-:Y:S01]  /*4ad0*/  IABS R9, R12 ;  /* 0x0000000c00097213 */ /* 0x000fe20000000000 */
[----:B------:R-:W-:Y:S02]  /*4ae0*/  IMAD.MOV R4, RZ, RZ, -R4 ;  /* 0x000000ffff047224 */ /* 0x000fe400078e0a04 */
[----:B------:R-:W-:Y:S01]  /*4af0*/  @!P3 IMAD.IADD R232, R232, 0x1, -R0 ;  /* 0x00000001e8e8b824 */ /* 0x000fe200078e0a00 */
[C---:B------:R-:W-:Y:S01]  /*4b00*/  ISETP.GT.U32.AND P0, PT, R0.reuse, R234, PT ;  /* 0x000000ea0000720c */ /* 0x040fe20003f04070 */
[C---:B------:R-:W-:Y:S01]  /*4b10*/  IMAD R238, R0.reuse, R4, R7 ;  /* 0x0000000400ee7224 */ /* 0x040fe200078e0207 */
[----:B------:R-:W-:Y:S01]  /*4b20*/  ISETP.GT.U32.AND P3, PT, R0, R236, PT ;  /* 0x000000ec0000720c */ /* 0x000fe20003f64070 */
[----:B------:R-:W-:-:S04]  /*4b30*/  IMAD.HI.U32 R4, R2, R9, RZ ;  /* 0x0000000902047227 */ /* 0x000fc800078e00ff */
[----:B------:R-:W-:Y:S02]  /*4b40*/  IMAD.MOV R4, RZ, RZ, -R4 ;  /* 0x000000ffff047224 */ /* 0x000fe400078e0a04 */
[----:B------:R-:W-:-:S04]  /*4b50*/  IMAD.HI.U32 R7, R2, R11, RZ ;  /* 0x0000000b02077227 */ /* 0x000fc800078e00ff */
[----:B------:R-:W-:Y:S02]  /*4b60*/  IMAD R240, R0, R4, R9 ;  /* 0x0000000400f07224 */ /* 0x000fe400078e0209 */
[--C-:B------:R-:W-:Y:S01]  /*4b70*/  @!P0 IMAD.IADD R234, R234, 0x1, -R0.reuse ;  /* 0x00000001eaea8824 */ /* 0x100fe200078e0a00 */
[----:B------:R-:W-:Y:S01]  /*4b80*/  ISETP.GT.U32.AND P0, PT, R0, R238, PT ;  /* 0x000000ee0000720c */ /* 0x000fe20003f04070 */
[----:B------:R-:W-:Y:S01]  /*4b90*/  @!P3 IMAD.IADD R236, R236, 0x1, -R0 ;  /* 0x00000001ececb824 */ /* 0x000fe200078e0a00 */
[----:B------:R-:W-:Y:S01]  /*4ba0*/  ISETP.GT.U32.AND P3, PT, R0, R240, PT ;  /* 0x000000f00000720c */ /* 0x000fe20003f64070 */
[----:B------:R-:W-:Y:S02]  /*4bb0*/  IMAD.MOV R7, RZ, RZ, -R7 ;  /* 0x000000ffff077224 */ /* 0x000fe400078e0a07 */
[----:B------:R-:W-:-:S04]  /*4bc0*/  IMAD.HI.U32 R4, R2, R13, RZ ;  /* 0x0000000d02047227 */ /* 0x000fc800078e00ff */
[----:B------:R-:W-:Y:S01]  /*4bd0*/  IMAD R242, R0, R7, R11 ;  /* 0x0000000700f27224 */ /* 0x000fe200078e020b */
[C---:B------:R-:W-:Y:S01]  /*4be0*/  LOP3.LUT R11, R3.reuse, 0x188, RZ, 0xfc, !PT ;  /* 0x00000188030b7812 */ /* 0x040fe200078efcff */
[----:B------:R-:W-:Y:S02]  /*4bf0*/  IMAD.MOV R4, RZ, RZ, -R4 ;  /* 0x000000ffff047224 */ /* 0x000fe400078e0a04 */
[--C-:B------:R-:W-:Y:S01]  /*4c00*/  @!P0 IMAD.IADD R238, R238, 0x1, -R0.reuse ;  /* 0x00000001eeee8824 */ /* 0x100fe200078e0a00 */
[----:B------:R-:W-:Y:S01]  /*4c10*/  IABS R9, R11 ;  /* 0x0000000b00097213 */ /* 0x000fe20000000000 */
[----:B------:R-:W-:Y:S01]  /*4c20*/  @!P3 IMAD.IADD R240, R240, 0x1, -R0 ;  /* 0x00000001f0f0b824 */ /* 0x000fe200078e0a00 */
[C---:B------:R-:W-:Y:S01]  /*4c30*/  ISETP.GT.U32.AND P0, PT, R0.reuse, R242, PT ;  /* 0x000000f20000720c */ /* 0x040fe20003f04070 */
[----:B------:R-:W-:Y:S01]  /*4c40*/  @!P1 IMAD.MOV R232, RZ, RZ, -R232 ;  /* 0x000000ffffe89224 */ /* 0x000fe200078e0ae8 */
[C---:B------:R-:W-:Y:S01]  /*4c50*/  ISETP.GT.U32.AND P3, PT, R0.reuse, R238, PT ;  /* 0x000000ee0000720c */ /* 0x040fe20003f64070 */
[C---:B------:R-:W-:Y:S01]  /*4c60*/  IMAD R244, R0.reuse, R4, R13 ;  /* 0x0000000400f47224 */ /* 0x040fe200078e020d */
[----:B------:R-:W-:Y:S01]  /*4c70*/  ISETP.GT.U32.AND P1, PT, R0, R240, PT ;  /* 0x000000f00000720c */ /* 0x000fe20003f24070 */
[----:B------:R-:W-:Y:S01]  /*4c80*/  IMAD.HI.U32 R4, R2, R9, RZ ;  /* 0x0000000902047227 */ /* 0x000fe200078e00ff */
[----:B------:R-:W-:-:S03]  /*4c90*/  LOP3.LUT R13, R3, 0x19c, RZ, 0xfc, !PT ;  /* 0x0000019c030d7812 */ /* 0x000fc600078efcff */
[----:B------:R-:W-:Y:S01]  /*4ca0*/  @!P5 IMAD.MOV R228, RZ, RZ, -R228 ;  /* 0x000000ffffe4d224 */ /* 0x000fe200078e0ae4 */
[----:B------:R-:W-:Y:S01]  /*4cb0*/  ISETP.GE.AND P5, PT, R15, RZ, PT ;  /* 0x000000ff0f00720c */ /* 0x000fe20003fa6270 */
[----:B------:R-:W-:Y:S01]  /*4cc0*/  IMAD.MOV R4, RZ, RZ, -R4 ;  /* 0x000000ffff047224 */ /* 0x000fe200078e0a04 */
[----:B------:R-:W-:Y:S01]  /*4cd0*/  IABS R15, R19 ;  /* 0x00000013000f7213 */ /* 0x000fe20000000000 */
[----:B------:R-:W-:Y:S01]  /*4ce0*/  @!P0 IMAD.IADD R242, R242, 0x1, -R0 ;  /* 0x00000001f2f28824 */ /* 0x000fe200078e0a00 */
[----:B------:R-:W-:Y:S01]  /*4cf0*/  IABS R95, R13 ;  /* 0x0000000d005f7213 */ /* 0x000fe20000000000 */
[----:B------:R-:W-:Y:S01]  /*4d00*/  IMAD R248, R0, R4, R9 ;  /* 0x0000000400f87224 */ /* 0x000fe200078e0209 */
[----:B------:R-:W-:Y:S01]  /*4d10*/  LOP3.LUT R9, R3, 0x190, RZ, 0xfc, !PT ;  /* 0x0000019003097812 */ /* 0x000fe200078efcff */
[----:B------:R-:W-:Y:S01]  /*4d20*/  IMAD.HI.U32 R7, R2, R15, RZ ;  /* 0x0000000f02077227 */ /* 0x000fe200078e00ff */
[C---:B------:R-:W-:Y:S02]  /*4d30*/  ISETP.GT.U32.AND P0, PT, R0.reuse, R242, PT ;  /* 0x000000f20000720c */ /* 0x040fe40003f04070 */
[----:B------:R-:W-:Y:S01]  /*4d40*/  IABS R83, R9 ;  /* 0x0000000900537213 */ /* 0x000fe20000000000 */
[----:B------:R-:W-:Y:S01]  /*4d50*/  @!P6 IMAD.MOV R230, RZ, RZ, -R230 ;  /* 0x000000ffffe6e224 */ /* 0x000fe200078e0ae6 */
[----:B------:R-:W-:Y:S01]  /*4d60*/  ISETP.GT.U32.AND P6, PT, R0, R236, PT ;  /* 0x000000ec0000720c */ /* 0x000fe20003fc4070 */
[----:B------:R-:W-:Y:S01]  /*4d70*/  @!P1 IMAD.IADD R240, R240, 0x1, -R0 ;  /* 0x00000001f0f09824 */ /* 0x000fe200078e0a00 */
[----:B------:R-:W-:Y:S01]  /*4d80*/  ISETP.GT.U32.AND P1, PT, R0, R248, PT ;  /* 0x000000f80000720c */ /* 0x000fe20003f24070 */
[----:B------:R-:W-:-:S02]  /*4d90*/  IMAD.MOV R7, RZ, RZ, -R7 ;  /* 0x000000ffff077224 */ /* 0x000fc400078e0a07 */
[----:B------:R-:W-:Y:S01]  /*4da0*/  @!P4 IMAD.MOV R234, RZ, RZ, -R234 ;  /* 0x000000ffffeac224 */ /* 0x000fe200078e0aea */
[C---:B------:R-:W-:Y:S01]  /*4db0*/  ISETP.GT.U32.AND P4, PT, R0.reuse, R244, PT ;  /* 0x000000f40000720c */ /* 0x040fe20003f84070 */
[----:B------:R-:W-:Y:S01]  /*4dc0*/  IMAD R246, R0, R7, R15 ;  /* 0x0000000700f67224 */ /* 0x000fe200078e020f */
[----:B------:R-:W-:Y:S01]  /*4dd0*/  IABS R7, R21 ;  /* 0x0000001500077213 */ /* 0x000fe20000000000 */
[--C-:B------:R-:W-:Y:S01]  /*4de0*/  @!P0 IMAD.IADD R242, R242, 0x1, -R0.reuse ;  /* 0x00000001f2f28824 */ /* 0x100fe200078e0a00 */
[----:B------:R-:W-:Y:S01]  /*4df0*/  ISETP.GE.AND P0, PT, R14, RZ, PT ;  /* 0x000000ff0e00720c */ /* 0x000fe20003f06270 */
[--C-:B------:R-:W-:Y:S01]  /*4e00*/  @!P3 IMAD.IADD R238, R238, 0x1, -R0.reuse ;  /* 0x00000001eeeeb824 */ /* 0x100fe200078e0a00 */
[----:B------:R-:W-:Y:S01]  /*4e10*/  ISETP.GE.AND P3, PT, R12, RZ, PT ;  /* 0x000000ff0c00720c */ /* 0x000fe20003f66270 */
[----:B------:R-:W-:Y:S01]  /*4e20*/  IMAD.HI.U32 R4, R2, R7, RZ ;  /* 0x0000000702047227 */ /* 0x000fe200078e00ff */
[C---:B------:R-:W-:Y:S02]  /*4e30*/  LOP3.LUT R12, R3.reuse, 0x198, RZ, 0xfc, !PT ;  /* 0x00000198030c7812 */ /* 0x040fe400078efcff */
[C---:B------:R-:W-:Y:S01]  /*4e40*/  LOP3.LUT R14, R3.reuse, 0x1a0, RZ, 0xfc, !PT ;  /* 0x000001a0030e7812 */ /* 0x040fe200078efcff */
[--C-:B------:R-:W-:Y:S01]  /*4e50*/  @!P6 IMAD.IADD R236, R236, 0x1, -R0.reuse ;  /* 0x00000001ecece824 */ /* 0x100fe200078e0a00 */
[----:B------:R-:W-:Y:S01]  /*4e60*/  ISETP.GT.U32.AND P6, PT, R0, R246, PT ;  /* 0x000000f60000720c */ /* 0x000fe20003fc4070 */
[----:B------:R-:W-:Y:S01]  /*4e70*/  @!P1 IMAD.IADD R248, R248, 0x1, -R0 ;  /* 0x00000001f8f89824 */ /* 0x000fe200078e0a00 */
[----:B------:R-:W-:Y:S01]  /*4e80*/  IABS R91, R12 ;  /* 0x0000000c005b7213 */ /* 0x000fe20000000000 */
[----:B------:R-:W-:Y:S01]  /*4e90*/  IMAD.MOV R4, RZ, RZ, -R4 ;  /* 0x000000ffff047224 */ /* 0x000fe200078e0a04 */
[----:B------:R-:W-:Y:S01]  /*4ea0*/  IABS R99, R14 ;  /* 0x0000000e00637213 */ /* 0x000fe20000000000 */
[----:B------:R-:W-:Y:S01]  /*4eb0*/  @!P5 IMAD.MOV R236, RZ, RZ, -R236 ;  /* 0x000000ffffecd224 */ /* 0x000fe200078e0aec */
[C---:B------:R-:W-:Y:S01]  /*4ec0*/  ISETP.GT.U32.AND P5, PT, R0.reuse, R248, PT ;  /* 0x000000f80000720c */ /* 0x040fe20003fa4070 */
[----:B------:R-:W-:Y:S01]  /*4ed0*/  IMAD R250, R0, R4, R7 ;  /* 0x0000000400fa7224 */ /* 0x000fe200078e0207 */
[C---:B------:R-:W-:Y:S01]  /*4ee0*/  LOP3.LUT R7, R3.reuse, 0x194, RZ, 0xfc, !PT ;  /* 0x0000019403077812 */ /* 0x040fe200078efcff */
[----:B------:R-:W-:Y:S01]  /*4ef0*/  IMAD.HI.U32 R4, R2, R83, RZ ;  /* 0x0000005302047227 */ /* 0x000fe200078e00ff */
[----:B------:R-:W-:-:S02]  /*4f00*/  LOP3.LUT R15, R3, 0x1a4, RZ, 0xfc, !PT ;  /* 0x000001a4030f7812 */ /* 0x000fc400078efcff */
[----:B------:R-:W-:Y:S01]  /*4f10*/  IABS R87, R7 ;  /* 0x0000000700577213 */ /* 0x000fe20000000000 */
[----:B------:R-:W-:Y:S01]  /*4f20*/  @!P4 IMAD.IADD R244, R244, 0x1, -R0 ;  /* 0x00000001f4f4c824 */ /* 0x000fe200078e0a00 */
[----:B------:R-:W-:Y:S01]  /*4f30*/  ISETP.GE.AND P4, PT, R17, RZ, PT ;  /* 0x000000ff1100720c */ /* 0x000fe20003f86270 */
[----:B------:R-:W-:Y:S01]  /*4f40*/  IMAD.MOV R4, RZ, RZ, -R4 ;  /* 0x000000ffff047224 */ /* 0x000fe200078e0a04 */
[----:B------:R-:W-:Y:S01]  /*4f50*/  LOP3.LUT R17, R3, 0x1a8, RZ, 0xfc, !PT ;  /* 0x000001a803117812 */ /* 0x000fe200078efcff */
[----:B------:R-:W-:Y:S01]  /*4f60*/  @!P0 IMAD.MOV R242, RZ, RZ, -R242 ;  /* 0x000000fffff28224 */ /* 0x000fe200078e0af2 */
[C---:B------:R-:W-:Y:S01]  /*4f70*/  ISETP.GT.U32.AND P1, PT, R0.reuse, R244, PT ;  /* 0x000000f40000720c */ /* 0x040fe20003f24070 */
[C---:B------:R-:W-:Y:S01]  /*4f80*/  IMAD R83, R0.reuse, R4, R83 ;  /* 0x0000000400537224 */ /* 0x040fe200078e0253 */
[----:B------:R-:W-:Y:S01]  /*4f90*/  ISETP.GT.U32.AND P0, PT, R0, R250, PT ;  /* 0x000000fa0000720c */ /* 0x000fe20003f04070 */
[----:B------:R-:W-:Y:S02]  /*4fa0*/  @!P5 IMAD.IADD R248, R248, 0x1, -R0 ;  /* 0x00000001f8f8d824 */ /* 0x000fe400078e0a00 */
[----:B------:R-:W-:Y:S01]  /*4fb0*/  IMAD.HI.U32 R4, R2, R87, RZ ;  /* 0x0000005702047227 */ /* 0x000fe200078e00ff */
[----:B------:R-:W-:-:S03]  /*4fc0*/  ISETP.GT.U32.AND P5, PT, R0, R83, PT ;  /* 0x000000530000720c */ /* 0x000fc60003fa4070 */
[----:B------:R-:W-:Y:S02]  /*4fd0*/  IMAD.MOV R4, RZ, RZ, -R4 ;  /* 0x000000ffff047224 */ /* 0x000fe400078e0a04 */
[--C-:B------:R-:W-:Y:S01]  /*4fe0*/  @!P6 IMAD.IADD R246, R246, 0x1, -R0.reuse ;  /* 0x00000001f6f6e824 */ /* 0x100fe200078e0a00 */
[----:B------:R-:W-:Y:S01]  /*4ff0*/  ISETP.GE.AND P6, PT, R19, RZ, PT ;  /* 0x000000ff1300720c */ /* 0x000fe20003fc6270 */
[--C-:B------:R-:W-:Y:S01]  /*5000*/  @!P1 IMAD.IADD R244, R244, 0x1, -R0.reuse ;  /* 0x00000001f4f49824 */ /* 0x100fe200078e0a00 */
[----:B------:R-:W-:Y:S01]  /*5010*/  ISETP.GE.AND P1, PT, R21, RZ, PT ;  /* 0x000000ff1500720c */ /* 0x000fe20003f26270 */
[----:B------:R-:W-:Y:S01]  /*5020*/  @!P0 IMAD.IADD R250, R250, 0x1, -R0 ;  /* 0x00000001fafa8824 */ /* 0x000fe200078e0a00 */
[----:B------:R-:W-:Y:S01]  /*5030*/  ISETP.GE.AND P0, PT, R7, RZ, PT ;  /* 0x000000ff0700720c */ /* 0x000fe20003f06270 */
[----:B------:R-:W-:Y:S01]  /*5040*/  @!P4 IMAD.MOV R244, RZ, RZ, -R244 ;  /* 0x000000fffff4c224 */ /* 0x000fe200078e0af4 */
[----:B------:R-:W-:Y:S01]  /*5050*/  LOP3.LUT R19, R3, 0x1ac, RZ, 0xfc, !PT ;  /* 0x000001ac03137812 */ /* 0x000fe200078efcff */
[----:B------:R-:W-:Y:S01]  /*5060*/  @!P5 IMAD.IADD R83, R83, 0x1, -R0 ;  /* 0x000000015353d824 */ /* 0x000fe200078e0a00 */
[C---:B------:R-:W-:Y:S01]  /*5070*/  ISETP.GT.U32.AND P4, PT, R0.reuse, R250, PT ;  /* 0x000000fa0000720c */ /* 0x040fe20003f84070 */
[----:B------:R-:W-:Y:S01]  /*5080*/  IMAD R87, R0, R4, R87 ;  /* 0x0000000400577224 */ /* 0x000fe200078e0257 */
[----:B------:R-:W-:Y:S01]  /*5090*/  LOP3.LUT R21, R3, 0x1b8, RZ, 0xfc, !PT ;  /* 0x000001b803157812 */ /* 0x000fe200078efcff */
[----:B------:R-:W-:Y:S01]  /*50a0*/  IMAD.HI.U32 R4, R2, R91, RZ ;  /* 0x0000005b02047227 */ /* 0x000fe200078e00ff */
[----:B------:R-:W-:-:S03]  /*50b0*/  ISETP.GT.U32.AND P5, PT, R0, R83, PT ;  /* 0x000000530000720c */ /* 0x000fc60003fa4070 */
[----:B------:R-:W-:Y:S02]  /*50c0*/  IMAD.MOV R4, RZ, RZ, -R4 ;  /* 0x000000ffff047224 */ /* 0x000fe400078e0a04 */
[----:B------:R-:W-:Y:S01]  /*50d0*/  @!P3 IMAD.MOV R240, RZ, RZ, -R240 ;  /* 0x000000fffff0b224 */ /* 0x000fe200078e0af0 */
[----:B------:R-:W-:Y:S01]  /*50e0*/  ISETP.GE.AND P3, PT, R11, RZ, PT ;  /* 0x000000ff0b00720c */ /* 0x000fe20003f66270 */
[----:B------:R-:W-:Y:S01]  /*50f0*/  IMAD R91, R0, R4, R91 ;  /* 0x00000004005b7224 */ /* 0x000fe200078e025b */
[----:B------:R-:W-:Y:S01]  /*5100*/  IABS R11, R15 ;  /* 0x0000000f000b7213 */ /* 0x000fe20000000000 */
[----:B------:R-:W-:Y:S01]  /*5110*/  @!P4 IMAD.IADD R250, R250, 0x1, -R0 ;  /* 0x00000001fafac824 */ /* 0x000fe200078e0a00 */
[----:B------:R-:W-:Y:S01]  /*5120*/  ISETP.GT.U32.AND P4, PT, R0, R87, PT ;  /* 0x000000570000720c */ /* 0x000fe20003f84070 */
[----:B------:R-:W-:-:S04]  /*5130*/  IMAD.HI.U32 R4, R2, R95, RZ ;  /* 0x0000005f02047227 */ /* 0x000fc800078e00ff */
[----:B------:R-:W-:Y:S01]  /*5140*/  @!P2 IMAD.MOV R238, RZ, RZ, -R238 ;  /* 0x000000ffffeea224 */ /* 0x000fe200078e0aee */
[C---:B------:R-:W-:Y:S01]  /*5150*/  ISETP.GT.U32.AND P2, PT, R0.reuse, R246, PT ;  /* 0x000000f60000720c */ /* 0x040fe20003f44070 */
[----:B------:R-:W-:Y:S01]  /*5160*/  @!P5 IMAD.IADD R83, R83, 0x1, -R0 ;  /* 0x000000015353d824 */ /* 0x000fe200078e0a00 */
[----:B------:R-:W-:Y:S01]  /*5170*/  ISETP.GT.U32.AND P5, PT, R0, R91, PT ;  /* 0x0000005b0000720c */ /* 0x000fe20003fa4070 */
[----:B------:R-:W-:-:S04]  /*5180*/  IMAD.HI.U32 R7, R2, R99, RZ ;  /* 0x0000006302077227 */ /* 0x000fc800078e00ff */
[----:B------:R-:W-:Y:S02]  /*5190*/  IMAD.MOV R4, RZ, RZ, -R4 ;  /* 0x000000ffff047224 */ /* 0x000fe400078e0a04 */
[----:B------:R-:W-:Y:S02]  /*51a0*/  IMAD.MOV R7, RZ, RZ, -R7 ;  /* 0x000000ffff077224 */ /* 0x000fe400078e0a07 */
[----:B------:R-:W-:Y:S01]  /*51b0*/  IMAD R95, R0, R4, R95 ;  /* 0x00000004005f7224 */ /* 0x000fe200078e025f */
[----:B------:R-:W-:Y:S01]  /*51c0*/  IABS R4, R17 ;  /* 0x0000001100047213 */ /* 0x000fe20000000000 */
[----:B------:R-:W-:Y:S01]  /*51d0*/  @!P4 IMAD.IADD R87, R87, 0x1, -R0 ;  /* 0x000000015757c824 */ /* 0x000fe200078e0a00 */
[----:B------:R-:W-:Y:S01]  /*51e0*/  ISETP.GE.AND P4, PT, R12, RZ, PT ;  /* 0x000000ff0c00720c */ /* 0x000fe20003f86270 */
[C---:B------:R-:W-:Y:S02]  /*51f0*/  IMAD R99, R0.reuse, R7, R99 ;  /* 0x0000000700637224 */ /* 0x040fe400078e0263 */
[----:B------:R-:W-:Y:S01]  /*5200*/  @!P3 IMAD.MOV R248, RZ, RZ, -R248 ;  /* 0x000000fffff8b224 */ /* 0x000fe200078e0af8 */
[----:B------:R-:W-:Y:S01]  /*5210*/  ISETP.GT.U32.AND P3, PT, R0, R95, PT ;  /* 0x0000005f0000720c */ /* 0x000fe20003f64070 */
[--C-:B------:R-:W-:Y:S01]  /*5220*/  @!P2 IMAD.IADD R246, R246, 0x1, -R0.reuse ;  /* 0x00000001f6f6a824 */ /* 0x100fe200078e0a00 */
[----:B------:R-:W-:Y:S01]  /*5230*/  ISETP.GE.AND P2, PT, R9, RZ, PT ;  /* 0x000000ff0900720c */ /* 0x000fe20003f46270 */
[----:B------:R-:W-:Y:S01]  /*5240*/  @!P5 IMAD.IADD R91, R91, 0x1, -R0 ;  /* 0x000000015b5bd824 */ /* 0x000fe200078e0a00 */
[C---:B------:R-:W-:Y:S01]  /*5250*/  ISETP.GT.U32.AND P5, PT, R0.reuse, R87, PT ;  /* 0x000000570000720c */ /* 0x040fe20003fa4070 */
[----:B------:R-:W-:Y:S01]  /*5260*/  @!P1 IMAD.MOV R250, RZ, RZ, -R250 ;  /* 0x000000fffffa9224 */ /* 0x000fe200078e0afa */
[----:B------:R-:W-:Y:S01]  /*5270*/  ISETP.GT.U32.AND P1, PT, R0, R99, PT ;  /* 0x000000630000720c */ /* 0x000fe20003f24070 */
[----:B------:R-:W-:-:S04]  /*5280*/  IMAD.HI.U32 R9, R2, R11, RZ ;  /* 0x0000000b02097227 */ /* 0x000fc800078e00ff */
[----:B------:R-:W-:Y:S02]  /*5290*/  IMAD.MOV R9, RZ, RZ, -R9 ;  /* 0x000000ffff097224 */ /* 0x000fe400078e0a09 */
[----:B------:R-:W-:Y:S01]  /*52a0*/  @!P3 IMAD.IADD R95, R95, 0x1, -R0 ;  /* 0x000000015f5fb824 */ /* 0x000fe200078e0a00 */
[----:B------:R-:W-:Y:S01]  /*52b0*/  ISETP.GE.AND P3, PT, R15, RZ, PT ;  /* 0x000000ff0f00720c */ /* 0x000fe20003f66270 */
[C---:B------:R-:W-:Y:S01]  /*52c0*/  IMAD R154, R0.reuse, R9, R11 ;  /* 0x00000009009a7224 */ /* 0x040fe200078e020b */
[----:B------:R-:W-:Y:S01]  /*52d0*/  IABS R9, R19 ;  /* 0x0000001300097213 */ /* 0x000fe20000000000 */
[----:B------:R-:W-:Y:S01]  /*52e0*/  IMAD.MOV.U32 R7, RZ, RZ, R4 ;  /* 0x000000ffff077224 */ /* 0x000fe200078e0004 */
[----:B------:R-:W-:Y:S01]  /*52f0*/  LOP3.LUT R15, R3, 0x1b4, RZ, 0xfc, !PT ;  /* 0x000001b4030f7812 */ /* 0x000fe200078efcff */
[--C-:B------:R-:W-:Y:S01]  /*5300*/  @!P5 IMAD.IADD R87, R87, 0x1, -R0.reuse ;  /* 0x000000015757d824 */ /* 0x100fe200078e0a00 */
[C---:B------:R-:W-:Y:S01]  /*5310*/  ISETP.GT.U32.AND P5, PT, R0.reuse, R154, PT ;  /* 0x0000009a0000720c */ /* 0x040fe20003fa4070 */
[----:B------:R-:W-:Y:S01]  /*5320*/  @!P1 IMAD.IADD R99, R99, 0x1, -R0 ;  /* 0x0000000163639824 */ /* 0x000fe200078e0a00 */
[----:B------:R-:W-:Y:S01]  /*5330*/  ISETP.GT.U32.AND P1, PT, R0, R95, PT ;  /* 0x0000005f0000720c */ /* 0x000fe20003f24070 */
[----:B------:R-:W-:Y:S01]  /*5340*/  IMAD.HI.U32 R4, R2, R7, RZ ;  /* 0x0000000702047227 */ /* 0x000fe200078e00ff */
[----:B------:R-:W-:-:S03]  /*5350*/  IABS R11, R15 ;  /* 0x0000000f000b7213 */ /* 0x000fc60000000000 */
[----:B------:R-:W-:Y:S01]  /*5360*/  @!P6 IMAD.MOV R246, RZ, RZ, -R246 ;  /* 0x000000fffff6e224 */ /* 0x000fe200078e0af6 */
[C---:B------:R-:W-:Y:S01]  /*5370*/  ISETP.GT.U32.AND P6, PT, R0.reuse, R91, PT ;  /* 0x0000005b0000720c */ /* 0x040fe20003fc4070 */
[----:B------:R-:W-:Y:S02]  /*5380*/  IMAD.MOV R4, RZ, RZ, -R4 ;  /* 0x000000ffff047224 */ /* 0x000fe400078e0a04 */
[----:B------:R-:W-:Y:S02]  /*5390*/  @!P0 IMAD.MOV R87, RZ, RZ, -R87 ;  /* 0x000000ffff578224 */ /* 0x000fe400078e0a57 */
[----:B------:R-:W-:Y:S02]  /*53a0*/  IMAD R152, R0, R4, R7 ;  /* 0x0000000400987224 */ /* 0x000fe400078e0207 */
[----:B------:R-:W-:Y:S02]  /*53b0*/  IMAD.MOV.U32 R7, RZ, RZ, R9 ;  /* 0x000000ffff077224 */ /* 0x000fe400078e0009 */
[--C-:B------:R-:W-:Y:S01]  /*53c0*/  @!P5 IMAD.IADD R154, R154, 0x1, -R0.reuse ;  /* 0x000000019a9ad824 */ /* 0x100fe200078e0a00 */
[C---:B------:R-:W-:Y:S01]  /*53d0*/  ISETP.GT.U32.AND P5, PT, R0.reuse, R99, PT ;  /* 0x000000630000720c */ /* 0x040fe20003fa4070 */
[----:B------:R-:W-:Y:S01]  /*53e0*/  @!P1 IMAD.IADD R95, R95, 0x1, -R0 ;  /* 0x000000015f5f9824 */ /* 0x000fe200078e0a00 */
[----:B------:R-:W-:Y:S01]  /*53f0*/  ISETP.GT.U32.AND P1, PT, R0, R152, PT ;  /* 0x000000980000720c */ /* 0x000fe20003f24070 */
[----:B------:R-:W-:Y:S01]  /*5400*/  IMAD.HI.U32 R4, R2, R7, RZ ;  /* 0x0000000702047227 */ /* 0x000fe200078e00ff */
[----:B------:R-:W-:-:S03]  /*5410*/  ISETP.GT.U32.AND P0, PT, R0, R154, PT ;  /* 0x0000009a0000720c */ /* 0x000fc60003f04070 */
[----:B------:R-:W-:Y:S01]  /*5420*/  @!P6 IMAD.IADD R91, R91, 0x1, -R0 ;  /* 0x000000015b5be824 */ /* 0x000fe200078e0a00 */
[----:B------:R-:W-:Y:S01]  /*5430*/  ISETP.GE.AND P6, PT, R14, RZ, PT ;  /* 0x000000ff0e00720c */ /* 0x000fe20003fc6270 */
[----:B------:R-:W-:Y:S01]  /*5440*/  IMAD.MOV R4, RZ, RZ, -R4 ;  /* 0x000000ffff047224 */ /* 0x000fe200078e0a04 */
[----:B------:R-:W-:Y:S01]  /*5450*/  LOP3.LUT R14, R3, 0x1b0, RZ, 0xfc, !PT ;  /* 0x000001b0030e7812 */ /* 0x000fe200078efcff */
[----:B------:R-:W-:Y:S02]  /*5460*/  @!P4 IMAD.MOV R91, RZ, RZ, -R91 ;  /* 0x000000ffff5bc224 */ /* 0x000fe400078e0a5b */
[----:B------:R-:W-:Y:S01]  /*5470*/  IMAD R4, R0, R4, R7 ;  /* 0x0000000400047224 */ /* 0x000fe200078e0207 */
[----:B------:R-:W-:Y:S01]  /*5480*/  IABS R9, R14 ;  /* 0x0000000e00097213 */ /* 0x000fe20000000000 */
[--C-:B------:R-:W-:Y:S02]  /*5490*/  @!P5 IMAD.IADD R99, R99, 0x1, -R0.reuse ;  /* 0x000000016363d824 */ /* 0x100fe400078e0a00 */
[----:B------:R-:W-:Y:S01]  /*54a0*/  @!P1 IMAD.IADD R152, R152, 0x1, -R0 ;  /* 0x0000000198989824 */ /* 0x000fe200078e0a00 */
[----:B------:R-:W-:Y:S01]  /*54b0*/  ISETP.GT.U32.AND P5, PT, R0, R4, PT ;  /* 0x000000040000720c */ /* 0x000fe20003fa4070 */
[----:B------:R-:W-:Y:S01]  /*54c0*/  IMAD.HI.U32 R7, R2, R9, RZ ;  /* 0x0000000902077227 */ /* 0x000fe200078e00ff */
[----:B------:R-:W-:-:S02]  /*54d0*/  ISETP.GE.AND P1, PT, R19, RZ, PT ;  /* 0x000000ff1300720c */ /* 0x000fc40003f26270 */
[----:B------:R-:W-:Y:S01]  /*54e0*/  ISETP.GT.U32.AND P4, PT, R0, R152, PT ;  /* 0x000000980000720c */ /* 0x000fe20003f84070 */
[----:B------:R-:W-:Y:S01]  /*54f0*/  IMAD.MOV R12, RZ, RZ, -R7 ;  /* 0x000000ffff0c7224 */ /* 0x000fe200078e0a07 */
[----:B------:R-:W-:Y:S01]  /*5500*/  LOP3.LUT R19, R3, 0x1c0, RZ, 0xfc, !PT ;  /* 0x000001c003137812 */ /* 0x000fe200078efcff */
[----:B------:R-:W-:-:S04]  /*5510*/  IMAD.HI.U32 R7, R2, R11, RZ ;  /* 0x0000000b02077227 */ /* 0x000fc800078e00ff */
[----:B------:R-:W-:Y:S02]  /*5520*/  IMAD R12, R0, R12, R9 ;  /* 0x0000000c000c7224 */ /* 0x000fe400078e0209 */
[----:B------:R-:W-:Y:S02]  /*5530*/  IMAD.MOV R7, RZ, RZ, -R7 ;  /* 0x000000ffff077224 */ /* 0x000fe400078e0a07 */
[----:B------:R-:W-:Y:S01]  /*5540*/  @!P2 IMAD.MOV R83, RZ, RZ, -R83 ;  /* 0x000000ffff53a224 */ /* 0x000fe200078e0a53 */
[----:B------:R-:W-:Y:S01]  /*5550*/  ISETP.GE.AND P2, PT, R13, RZ, PT ;  /* 0x000000ff0d00720c */ /* 0x000fe20003f46270 */
[--C-:B------:R-:W-:Y:S01]  /*5560*/  @!P5 IMAD.IADD R4, R4, 0x1, -R0.reuse ;  /* 0x000000010404d824 */ /* 0x100fe200078e0a00 */
[----:B------:R-:W-:Y:S01]  /*5570*/  IABS R13, R21 ;  /* 0x00000015000d7213 */ /* 0x000fe20000000000 */
[C---:B------:R-:W-:Y:S01]  /*5580*/  IMAD R150, R0.reuse, R7, R11 ;  /* 0x0000000700967224 */ /* 0x040fe200078e020b */
[----:B------:R-:W-:Y:S01]  /*5590*/  ISETP.GT.U32.AND P5, PT, R0, R12, PT ;  /* 0x0000000c0000720c */ /* 0x000fe20003fa4070 */
[----:B------:R-:W-:Y:S01]  /*55a0*/  @!P4 IMAD.IADD R152, R152, 0x1, -R0 ;  /* 0x000000019898c824 */ /* 0x000fe200078e0a00 */
[----:B------:R-:W-:Y:S01]  /*55b0*/  IABS R11, R19 ;  /* 0x00000013000b7213 */ /* 0x000fe20000000000 */
[----:B------:R-:W-:Y:S01]  /*55c0*/  IMAD.HI.U32 R9, R2, R13, RZ ;  /* 0x0000000d02097227 */ /* 0x000fe200078e00ff */
[----:B------:R-:W-:-:S03]  /*55d0*/  ISETP.GT.U32.AND P4, PT, R0, R150, PT ;  /* 0x000000960000720c */ /* 0x000fc60003f84070 */
[--C-:B------:R-:W-:Y:S01]  /*55e0*/  @!P0 IMAD.IADD R154, R154, 0x1, -R0.reuse ;  /* 0x000000019a9a8824 */ /* 0x100fe200078e0a00 */
[----:B------:R-:W-:Y:S01]  /*55f0*/  ISETP.GE.AND P0, PT, R17, RZ, PT ;  /* 0x000000ff1100720c */ /* 0x000fe20003f06270 */
[----:B------:R-:W-:Y:S01]  /*5600*/  IMAD.MOV R9, RZ, RZ, -R9 ;  /* 0x000000ffff097224 */ /* 0x000fe200078e0a09 */
[----:B------:R-:W-:Y:S01]  /*5610*/  LOP3.LUT R17, R3, 0x1bc, RZ, 0xfc, !PT ;  /* 0x000001bc03117812 */ /* 0x000fe200078efcff */
[----:B------:R-:W-:Y:S01]  /*5620*/  @!P6 IMAD.MOV R99, RZ, RZ, -R99 ;  /* 0x000000ffff63e224 */ /* 0x000fe200078e0a63 */
[----:B------:R-:W-:Y:S01]  /*5630*/  ISETP.GE.AND P6, PT, R14, RZ, PT ;  /* 0x000000ff0e00720c */ /* 0x000fe20003fc6270 */
[----:B------:R-:W-:Y:S01]  /*5640*/  IMAD R14, R0, R9, R13 ;  /* 0x00000009000e7224 */ /* 0x000fe200078e020d */
[----:B------:R-:W-:Y:S01]  /*5650*/  IABS R9, R17 ;  /* 0x0000001100097213 */ /* 0x000fe20000000000 */
[--C-:B------:R-:W-:Y:S02]  /*5660*/  @!P5 IMAD.IADD R12, R12, 0x1, -R0.reuse ;  /* 0x000000010c0cd824 */ /* 0x100fe400078e0a00 */
[----:B------:R-:W-:Y:S01]  /*5670*/  @!P4 IMAD.IADD R150, R150, 0x1, -R0 ;  /* 0x000000019696c824 */ /* 0x000fe200078e0a00 */
[----:B------:R-:W-:Y:S01]  /*5680*/  ISETP.GT.U32.AND P5, PT, R0, R14, PT ;  /* 0x0000000e0000720c */ /* 0x000fe20003fa4070 */
[----:B------:R-:W-:Y:S01]  /*5690*/  IMAD.HI.U32 R7, R2, R9, RZ ;  /* 0x0000000902077227 */ /* 0x000fe200078e00ff */
[----:B------:R-:W-:-:S03]  /*56a0*/  ISETP.GT.U32.AND P4, PT, R0, R12, PT ;  /* 0x0000000c0000720c */ /* 0x000fc60003f84070 */
[----:B------:R-:W-:Y:S02]  /*56b0*/  IMAD.MOV R7, RZ, RZ, -R7 ;  /* 0x000000ffff077224 */ /* 0x000fe400078e0a07 */
[----:B------:R-:W-:Y:S01]  /*56c0*/  @!P0 IMAD.MOV R152, RZ, RZ, -R152 ;  /* 0x000000ffff988224 */ /* 0x000fe200078e0a98 */
[C---:B------:R-:W-:Y:S01]  /*56d0*/  ISETP.GT.U32.AND P0, PT, R0.reuse, R150, PT ;  /* 0x000000960000720c */ /* 0x040fe20003f04070 */
[C---:B------:R-:W-:Y:S02]  /*56e0*/  IMAD R148, R0.reuse, R7, R9 ;  /* 0x0000000700947224 */ /* 0x040fe400078e0209 */
[----:B------:R-:W-:Y:S01]  /*56f0*/  @!P2 IMAD.MOV R95, RZ, RZ, -R95 ;  /* 0x000000ffff5fa224 */ /* 0x000fe200078e0a5f */
[----:B------:R-:W-:Y:S01]  /*5700*/  ISETP.GT.U32.AND P2, PT, R0, R4, PT ;  /* 0x000000040000720c */ /* 0x000fe20003f44070 */
[----:B------:R-:W-:Y:S01]  /*5710*/  @!P3 IMAD.MOV R154, RZ, RZ, -R154 ;  /* 0x000000ffff9ab224 */ /* 0x000fe200078e0a9a */
[----:B------:R-:W-:Y:S01]  /*5720*/  ISETP.GE.AND P3, PT, R15, RZ, PT ;  /* 0x000000ff0f00720c */ /* 0x000fe20003f66270 */
[----:B------:R-:W-:Y:S01]  /*5730*/  @!P4 IMAD.IADD R12, R12, 0x1, -R0 ;  /* 0x000000010c0cc824 */ /* 0x000fe200078e0a00 */
[----:B------:R-:W-:Y:S01]  /*5740*/  ISETP.GT.U32.AND P4, PT, R0, R148, PT ;  /* 0x000000940000720c */ /* 0x000fe20003f84070 */
[----:B------:R-:W-:Y:S01]  /*5750*/  IMAD.HI.U32 R7, R2, R11, RZ ;  /* 0x0000000b02077227 */ /* 0x000fe200078e00ff */
[----:B------:R-:W-:-:S03]  /*5760*/  IABS R15, R23 ;  /* 0x00000017000f7213 */ /* 0x000fc60000000000 */
[----:B------:R-:W-:Y:S01]  /*5770*/  @!P0 IMAD.IADD R150, R150, 0x1, -R0 ;  /* 0x0000000196968824 */ /* 0x000fe200078e0a00 */
[----:B------:R-:W-:Y:S01]  /*5780*/  ISETP.GE.AND P0, PT, R17, RZ, PT ;  /* 0x000000ff1100720c */ /* 0x000fe20003f06270 */
[----:B------:R-:W-:Y:S02]  /*5790*/  IMAD.MOV R146, RZ, RZ, -R7 ;  /* 0x000000ffff927224 */ /* 0x000fe400078e0a07 */
[----:B------:R-:W-:-:S04]  /*57a0*/  IMAD.HI.U32 R7, R2, R15, RZ ;  /* 0x0000000f02077227 */ /* 0x000fc800078e00ff */
[--C-:B------:R-:W-:Y:S02]  /*57b0*/  @!P4 IMAD.IADD R148, R148, 0x1, -R0.reuse ;  /* 0x000000019494c824 */ /* 0x100fe400078e0a00 */
[----:B------:R-:W-:Y:S02]  /*57c0*/  IMAD.MOV R7, RZ, RZ, -R7 ;  /* 0x000000ffff077224 */ /* 0x000fe400078e0a07 */
[----:B------:R-:W-:Y:S01]  /*57d0*/  @!P2 IMAD.IADD R4, R4, 0x1, -R0 ;  /* 0x000000010404a824 */ /* 0x000fe200078e0a00 */
[C---:B------:R-:W-:Y:S01]  /*57e0*/  ISETP.GT.U32.AND P4, PT, R0.reuse, R148, PT ;  /* 0x000000940000720c */ /* 0x040fe20003f84070 */
[C---:B------:R-:W-:Y:S01]  /*57f0*/  IMAD R146, R0.reuse, R146, R11 ;  /* 0x0000009200927224 */ /* 0x040fe200078e020b */
[----:B------:R-:W-:Y:S01]  /*5800*/  ISETP.GE.AND P2, PT, R21, RZ, PT ;  /* 0x000000ff1500720c */ /* 0x000fe20003f46270 */
[C---:B------:R-:W-:Y:S01]  /*5810*/  IMAD R138, R0.reuse, R7, R15 ;  /* 0x00000007008a7224 */ /* 0x040fe200078e020f */
[C---:B------:R-:W-:Y:S01]  /*5820*/  LOP3.LUT R21, R3.reuse, 0x1c4, RZ, 0xfc, !PT ;  /* 0x000001c403157812 */ /* 0x040fe200078efcff */
[----:B------:R-:W-:Y:S01]  /*5830*/  @!P1 IMAD.MOV R4, RZ, RZ, -R4 ;  /* 0x000000ffff049224 */ /* 0x000fe200078e0a04 */
[----:B------:R-:W-:Y:S01]  /*5840*/  ISETP.GT.U32.AND P1, PT, R0, R146, PT ;  /* 0x000000920000720c */ /* 0x000fe20003f24070 */
[----:B------:R-:W-:Y:S01]  /*5850*/  @!P6 IMAD.MOV R12, RZ, RZ, -R12 ;  /* 0x000000ffff0ce224 */ /* 0x000fe200078e0a0c */
[----:B------:R-:W-:Y:S01]  /*5860*/  IABS R13, R21 ;  /* 0x00000015000d7213 */ /* 0x000fe20000000000 */
[----:B------:R-:W-:Y:S01]  /*5870*/  @!P5 IMAD.IADD R14, R14, 0x1, -R0 ;  /* 0x000000010e0ed824 */ /* 0x000fe200078e0a00 */
[C---:B------:R-:W-:Y:S01]  /*5880*/  LOP3.LUT R7, R3.reuse, 0x1cc, RZ, 0xfc, !PT ;  /* 0x000001cc03077812 */ /* 0x040fe200078efcff */
[----:B------:R-:W-:Y:S01]  /*5890*/  @!P3 IMAD.MOV R150, RZ, RZ, -R150 ;  /* 0x000000ffff96b224 */ /* 0x000fe200078e0a96 */
[----:B------:R-:W-:Y:S01]  /*58a0*/  LOP3.LUT R11, R3, 0x1d4, RZ, 0xfc, !PT ;  /* 0x000001d4030b7812 */ /* 0x000fe200078efcff */
[----:B------:R-:W-:Y:S01]  /*58b0*/  @!P4 IMAD.IADD R148, R148, 0x1, -R0 ;  /* 0x000000019494c824 */ /* 0x000fe200078e0a00 */
[----:B------:R-:W-:Y:S01]  /*58c0*/  IABS R15, R7 ;  /* 0x00000007000f7213 */ /* 0x000fe20000000000 */
[----:B------:R-:W-:Y:S01]  /*58d0*/  IMAD.HI.U32 R9, R2, R13, RZ ;  /* 0x0000000d02097227 */ /* 0x000fe200078e00ff */
[----:B------:R-:W-:-:S02]  /*58e0*/  ISETP.GE.AND P4, PT, R7, RZ, PT ;  /* 0x000000ff0700720c */ /* 0x000fc40003f86270 */
[C---:B------:R-:W-:Y:S01]  /*58f0*/  ISETP.GT.U32.AND P5, PT, R0.reuse, R14, PT ;  /* 0x0000000e0000720c */ /* 0x040fe20003fa4070 */
[----:B------:R-:W-:Y:S01]  /*5900*/  @!P0 IMAD.MOV R148, RZ, RZ, -R148 ;  /* 0x000000ffff948224 */ /* 0x000fe200078e0a94 */
[----:B------:R-:W-:Y:S01]  /*5910*/  ISETP.GT.U32.AND P0, PT, R0, R138, PT ;  /* 0x0000008a0000720c */ /* 0x000fe20003f04070 */
[----:B------:R-:W-:Y:S01]  /*5920*/  IMAD.MOV R9, RZ, RZ, -R9 ;  /* 0x000000ffff097224 */ /* 0x000fe200078e0a09 */
[----:B------:R-:W-:Y:S01]  /*5930*/  ISETP.GE.AND P3, PT, R21, RZ, PT ;  /* 0x000000ff1500720c */ /* 0x000fe20003f66270 */
[----:B------:R-:W-:Y:S01]  /*5940*/  @!P1 IMAD.IADD R146, R146, 0x1, -R0 ;  /* 0x0000000192929824 */ /* 0x000fe200078e0a00 */
[----:B------:R-:W-:Y:S01]  /*5950*/  IABS R21, R27 ;  /* 0x0000001b00157213 */ /* 0x000fe20000000000 */
[----:B------:R-:W-:Y:S01]  /*5960*/  IMAD R142, R0, R9, R13 ;  /* 0x00000009008e7224 */ /* 0x000fe200078e020d */
[----:B------:R-:W-:Y:S01]  /*5970*/  LOP3.LUT R9, R3, 0x1d0, RZ, 0xfc, !PT ;  /* 0x000001d003097812 */ /* 0x000fe200078efcff */
[----:B------:R-:W-:Y:S01]  /*5980*/  IMAD.HI.U32 R7, R2, R15, RZ ;  /* 0x0000000f02077227 */ /* 0x000fe200078e00ff */
[----:B------:R-:W-:-:S02]  /*5990*/  ISETP.GT.U32.AND P1, PT, R0, R146, PT ;  /* 0x000000920000720c */ /* 0x000fc40003f24070 */
[----:B------:R-:W-:Y:S01]  /*59a0*/  ISETP.GT.U32.AND P6, PT, R0, R142, PT ;  /* 0x0000008e0000720c */ /* 0x000fe20003fc4070 */
[----:B------:R-:W-:Y:S01]  /*59b0*/  IMAD.MOV R7, RZ, RZ, -R7 ;  /* 0x000000ffff077224 */ /* 0x000fe200078e0a07 */
[----:B------:R-:W-:Y:S01]  /*59c0*/  IABS R17, R9 ;  /* 0x0000000900117213 */ /* 0x000fe20000000000 */
[--C-:B------:R-:W-:Y:S02]  /*59d0*/  @!P0 IMAD.IADD R138, R138, 0x1, -R0.reuse ;  /* 0x000000018a8a8824 */ /* 0x100fe400078e0a00 */
[----:B------:R-:W-:Y:S02]  /*59e0*/  IMAD R144, R0, R7, R15 ;  /* 0x0000000700907224 */ /* 0x000fe400078e020f */
[----:B------:R-:W-:Y:S01]  /*59f0*/  @!P5 IMAD.IADD R14, R14, 0x1, -R0 ;  /* 0x000000010e0ed824 */ /* 0x000fe200078e0a00 */
[----:B------:R-:W-:Y:S01]  /*5a00*/  ISETP.GT.U32.AND P0, PT, R0, R138, PT ;  /* 0x0000008a0000720c */ /* 0x000fe20003f04070 */
[----:B------:R-:W-:Y:S01]  /*5a10*/  IMAD.HI.U32 R13, R2, R21, RZ ;  /* 0x00000015020d7227 */ /* 0x000fe200078e00ff */
[----:B------:R-:W-:-:S02]  /*5a20*/  ISETP.GE.AND P5, PT, R19, RZ, PT ;  /* 0x000000ff1300720c */ /* 0x000fc40003fa6270 */
[----:B------:R-:W-:Y:S01]  /*5a30*/  IABS R19, R11 ;  /* 0x0000000b00137213 */ /* 0x000fe20000000000 */
[--C-:B------:R-:W-:Y:S02]  /*5a40*/  @!P6 IMAD.IADD R142, R142, 0x1, -R0.reuse ;  /* 0x000000018e8ee824 */ /* 0x100fe400078e0a00 */
[----:B------:R-:W-:Y:S01]  /*5a50*/  @!P1 IMAD.IADD R146, R146, 0x1, -R0 ;  /* 0x0000000192929824 */ /* 0x000fe200078e0a00 */
[----:B------:R-:W-:Y:S01]  /*5a60*/  ISETP.GE.AND P1, PT, R9, RZ, PT ;  /* 0x000000ff0900720c */ /* 0x000fe20003f26270 */
[----:B------:R-:W-:Y:S01]  /*5a70*/  IMAD.HI.U32 R9, R2, R17, RZ ;  /* 0x0000001102097227 */ /* 0x000fe200078e00ff */
[----:B------:R-:W-:-:S03]  /*5a80*/  ISETP.GT.U32.AND P6, PT, R0, R142, PT ;  /* 0x0000008e0000720c */ /* 0x000fc60003fc4070 */
[----:B------:R-:W-:Y:S01]  /*5a90*/  @!P0 IMAD.IADD R138, R138, 0x1, -R0 ;  /* 0x000000018a8a8824 */ /* 0x000fe200078e0a00 */
[C---:B------:R-:W-:Y:S01]  /*5aa0*/  ISETP.GT.U32.AND P0, PT, R0.reuse, R144, PT ;  /* 0x000000900000720c */ /* 0x040fe20003f04070 */
[----:B------:R-:W-:Y:S02]  /*5ab0*/  IMAD.MOV R9, RZ, RZ, -R9 ;  /* 0x000000ffff097224 */ /* 0x000fe400078e0a09 */
[----:B------:R-:W-:Y:S01]  /*5ac0*/  @!P2 IMAD.MOV R14, RZ, RZ, -R14 ;  /* 0x000000ffff0ea224 */ /* 0x000fe200078e0a0e */
[----:B------:R-:W-:Y:S01]  /*5ad0*/  ISETP.GE.AND P2, PT, R23, RZ, PT ;  /* 0x000000ff1700720c */ /* 0x000fe20003f46270 */
[----:B------:R-:W-:Y:S01]  /*5ae0*/  IMAD R140, R0, R9, R17 ;  /* 0x00000009008c7224 */ /* 0x000fe200078e0211 */
[----:B------:R-:W-:Y:S01]  /*5af0*/  IABS R17, R29 ;  /* 0x0000001d00117213 */ /* 0x000fe20000000000 */
[----:B------:R-:W-:Y:S01]  /*5b00*/  IMAD.MOV R13, RZ, RZ, -R13 ;  /* 0x000000ffff0d7224 */ /* 0x000fe200078e0a0d */
[----:B------:R-:W-:Y:S01]  /*5b10*/  IABS R23, R35 ;  /* 0x0000002300177213 */ /* 0x000fe20000000000 */
[----:B------:R-:W-:Y:S01]  /*5b20*/  @!P6 IMAD.IADD R142, R142, 0x1, -R0 ;  /* 0x000000018e8ee824 */ /* 0x000fe200078e0a00 */
[----:B------:R-:W-:Y:S01]  /*5b30*/  ISETP.GE.AND P6, PT, R11, RZ, PT ;  /* 0x000000ff0b00720c */ /* 0x000fe20003fc6270 */
[----:B------:R-:W-:-:S04]  /*5b40*/  IMAD.HI.U32 R11, R2, R19, RZ ;  /* 0x00000013020b7227 */ /* 0x000fc800078e00ff */
[----:B------:R-:W-:Y:S01]  /*5b50*/  @!P0 IMAD.IADD R144, R144, 0x1, -R0 ;  /* 0x0000000190908824 */ /* 0x000fe200078e0a00 */
[----:B------:R-:W-:Y:S01]  /*5b60*/  ISETP.GT.U32.AND P0, PT, R0, R140, PT ;  /* 0x0000008c0000720c */ /* 0x000fe20003f04070 */
[----:B------:R-:W-:Y:S02]  /*5b70*/  IMAD.MOV R11, RZ, RZ, -R11 ;  /* 0x000000ffff0b7224 */ /* 0x000fe400078e0a0b */
[----:B------:R-:W-:-:S04]  /*5b80*/  IMAD.HI.U32 R7, R2, R17, RZ ;  /* 0x0000001102077227 */ /* 0x000fc800078e00ff */
[C---:B------:R-:W-:Y:S01]  /*5b90*/  IMAD R136, R0.reuse, R11, R19 ;  /* 0x0000000b00887224 */ /* 0x040fe200078e0213 */
[----:B------:R-:W-:Y:S01]  /*5ba0*/  IABS R19, R31 ;  /* 0x0000001f00137213 */ /* 0x000fe20000000000 */
[----:B------:R-:W-:Y:S02]  /*5bb0*/  @!P5 IMAD.MOV R146, RZ, RZ, -R146 ;  /* 0x000000ffff92d224 */ /* 0x000fe400078e0a92 */
[----:B------:R-:W-:Y:S01]  /*5bc0*/  IMAD R134, R0, R13, R21 ;  /* 0x0000000d00867224 */ /* 0x000fe200078e0215 */
[----:B------:R-:W-:Y:S01]  /*5bd0*/  IABS R21, R33 ;  /* 0x0000002100157213 */ /* 0x000fe20000000000 */
[----:B------:R-:W-:Y:S01]  /*5be0*/  @!P0 IMAD.IADD R140, R140, 0x1, -R0 ;  /* 0x000000018c8c8824 */ /* 0x000fe200078e0a00 */
[----:B------:R-:W-:Y:S01]  /*5bf0*/  ISETP.GT.U32.AND P0, PT, R0, R144, PT ;  /* 0x000000900000720c */ /* 0x000fe20003f04070 */
[----:B------:R-:W-:-:S03]  /*5c00*/  IMAD.HI.U32 R9, R2, R19, RZ ;  /* 0x0000001302097227 */ /* 0x000fc600078e00ff */
[C---:B------:R-:W-:Y:S01]  /*5c10*/  ISETP.GT.U32.AND P5, PT, R0.reuse, R140, PT ;  /* 0x0000008c0000720c */ /* 0x040fe20003fa4070 */
[----:B------:R-:W-:Y:S02]  /*5c20*/  IMAD.MOV R7, RZ, RZ, -R7 ;  /* 0x000000ffff077224 */ /* 0x000fe400078e0a07 */
[----:B------:R-:W-:Y:S02]  /*5c30*/  IMAD.MOV R9, RZ, RZ, -R9 ;  /* 0x000000ffff097224 */ /* 0x000fe400078e0a09 */
[C---:B------:R-:W-:Y:S01]  /*5c40*/  IMAD R132, R0.reuse, R7, R17 ;  /* 0x0000000700847224 */ /* 0x040fe200078e0211 */
[----:B------:R-:W-:Y:S01]  /*5c50*/  LOP3.LUT R17, R3, 0x1f0, RZ, 0xfc, !PT ;  /* 0x000001f003117812 */ /* 0x000fe200078efcff */
[----:B------:R-:W-:Y:S01]  /*5c60*/  @!P3 IMAD.MOV R142, RZ, RZ, -R142 ;  /* 0x000000ffff8eb224 */ /* 0x000fe200078e0a8e */
[----:B------:R-:W-:Y:S01]  /*5c70*/  ISETP.GT.U32.AND P3, PT, R0, R136, PT ;  /* 0x000000880000720c */ /* 0x000fe20003f64070 */
[----:B------:R-:W-:Y:S01]  /*5c80*/  IMAD.HI.U32 R11, R2, R21, RZ ;  /* 0x00000015020b7227 */ /* 0x000fe200078e00ff */
[----:B------:R-:W-:-:S03]  /*5c90*/  IABS R7, R17 ;  /* 0x0000001100077213 */ /* 0x000fc60000000000 */
[----:B------:R-:W-:Y:S02]  /*5ca0*/  IMAD R130, R0, R9, R19 ;  /* 0x0000000900827224 */ /* 0x000fe400078e0213 */
[----:B------:R-:W-:Y:S01]  /*5cb0*/  @!P0 IMAD.IADD R144, R144, 0x1, -R0 ;  /* 0x0000000190908824 */ /* 0x000fe200078e0a00 */
[C---:B------:R-:W-:Y:S01]  /*5cc0*/  ISETP.GT.U32.AND P0, PT, R0.reuse, R132, PT ;  /* 0x000000840000720c */ /* 0x040fe20003f04070 */
[----:B------:R-:W-:Y:S01]  /*5cd0*/  @!P2 IMAD.MOV R138, RZ, RZ, -R138 ;  /* 0x000000ffff8aa224 */ /* 0x000fe200078e0a8a */
[----:B------:R-:W-:Y:S01]  /*5ce0*/  ISETP.GT.U32.AND P2, PT, R0, R134, PT ;  /* 0x000000860000720c */ /* 0x000fe20003f44070 */
[----:B------:R-:W-:Y:S02]  /*5cf0*/  IMAD.MOV R11, RZ, RZ, -R11 ;  /* 0x000000ffff0b7224 */ /* 0x000fe400078e0a0b */
[----:B------:R-:W-:Y:S01]  /*5d00*/  @!P5 IMAD.IADD R140, R140, 0x1, -R0 ;  /* 0x000000018c8cd824 */ /* 0x000fe200078e0a00 */
[C---:B------:R-:W-:Y:S01]  /*5d10*/  ISETP.GT.U32.AND P5, PT, R0.reuse, R130, PT ;  /* 0x000000820000720c */ /* 0x040fe20003fa4070 */
[----:B------:R-:W-:-:S02]  /*5d20*/  IMAD R126, R0, R11, R21 ;  /* 0x0000000b007e7224 */ /* 0x000fc400078e0215 */
[----:B------:R-:W-:-:S04]  /*5d30*/  IMAD.HI.U32 R13, R2, R23, RZ ;  /* 0x00000017020d7227 */ /* 0x000fc800078e00ff */
[----:B------:R-:W-:-:S04]  /*5d40*/  IMAD.HI.U32 R15, R2, R25, RZ ;  /* 0x00000019020f7227 */ /* 0x000fc800078e00ff */
[--C-:B------:R-:W-:Y:S01]  /*5d50*/  @!P3 IMAD.IADD R136, R136, 0x1, -R0.reuse ;  /* 0x000000018888b824 */ /* 0x100fe200078e0a00 */
[----:B------:R-:W-:Y:S01]  /*5d60*/  ISETP.GT.U32.AND P3, PT, R0, R126, PT ;  /* 0x0000007e0000720c */ /* 0x000fe20003f64070 */
[----:B------:R-:W-:Y:S02]  /*5d70*/  IMAD.MOV R13, RZ, RZ, -R13 ;  /* 0x000000ffff0d7224 */ /* 0x000fe400078e0a0d */
[----:B------:R-:W-:Y:S02]  /*5d80*/  IMAD.MOV R15, RZ, RZ, -R15 ;  /* 0x000000ffff0f7224 */ /* 0x000fe400078e0a0f */
[--C-:B------:R-:W-:Y:S02]  /*5d90*/  @!P0 IMAD.IADD R132, R132, 0x1, -R0.reuse ;  /* 0x0000000184848824 */ /* 0x100fe400078e0a00 */
[C---:B------:R-:W-:Y:S01]  /*5da0*/  IMAD R128, R0.reuse, R13, R23 ;  /* 0x0000000d00807224 */ /* 0x040fe200078e0217 */
[C---:B------:R-:W-:Y:S01]  /*5db0*/  LOP3.LUT R13, R3.reuse, 0x1f8, RZ, 0xfc, !PT ;  /* 0x000001f8030d7812 */ /* 0x040fe200078efcff */
[----:B------:R-:W-:Y:S01]  /*5dc0*/  IMAD R124, R0, R15, R25 ;  /* 0x0000000f007c7224 */ /* 0x000fe200078e0219 */
[----:B------:R-:W-:Y:S01]  /*5dd0*/  LOP3.LUT R15, R3, 0x1f4, RZ, 0xfc, !PT ;  /* 0x000001f4030f7812 */ /* 0x000fe200078efcff */
[----:B------:R-:W-:Y:S01]  /*5de0*/  @!P2 IMAD.IADD R134, R134, 0x1, -R0 ;  /* 0x000000018686a824 */ /* 0x000fe200078e0a00 */
[----:B------:R-:W-:Y:S01]  /*5df0*/  ISETP.GT.U32.AND P2, PT, R0, R136, PT ;  /* 0x000000880000720c */ /* 0x000fe20003f44070 */
[----:B------:R-:W-:Y:S01]  /*5e00*/  IMAD.HI.U32 R3, R2, R7, RZ ;  /* 0x0000000702037227 */ /* 0x000fe200078e00ff */
[----:B------:R-:W-:-:S02]  /*5e10*/  IABS R9, R15 ;  /* 0x0000000f00097213 */ /* 0x000fc40000000000 */
[----:B------:R-:W-:Y:S01]  /*5e20*/  IABS R11, R13 ;  /* 0x0000000d000b7213 */ /* 0x000fe20000000000 */
[--C-:B------:R-:W-:Y:S01]  /*5e30*/  @!P5 IMAD.IADD R130, R130, 0x1, -R0.reuse ;  /* 0x000000018282d824 */ /* 0x100fe200078e0a00 */
[C---:B------:R-:W-:Y:S01]  /*5e40*/  ISETP.GT.U32.AND P5, PT, R0.reuse, R132, PT ;  /* 0x000000840000720c */ /* 0x040fe20003fa4070 */
[----:B------:R-:W-:Y:S01]  /*5e50*/  IMAD.MOV R3, RZ, RZ, -R3 ;  /* 0x000000ffff037224 */ /* 0x000fe200078e0a03 */
[----:B------:R-:W-:Y:S01]  /*5e60*/  ISETP.GT.U32.AND P0, PT, R0, R134, PT ;  /* 0x000000860000720c */ /* 0x000fe20003f04070 */
[----:B------:R-:W-:Y:S02]  /*5e70*/  @!P3 IMAD.IADD R126, R126, 0x1, -R0 ;  /* 0x000000017e7eb824 */ /* 0x000fe400078e0a00 */
[----:B------:R-:W-:Y:S01]  /*5e80*/  @!P4 IMAD.MOV R144, RZ, RZ, -R144 ;  /* 0x000000ffff90c224 */ /* 0x000fe200078e0a90 */
[C---:B------:R-:W-:Y:S01]  /*5e90*/  ISETP.GT.U32.AND P4, PT, R0.reuse, R130, PT ;  /* 0x000000820000720c */ /* 0x040fe20003f84070 */
[C---:B------:R-:W-:Y:S01]  /*5ea0*/  IMAD R122, R0.reuse, R3, R7 ;  /* 0x00000003007a7224 */ /* 0x040fe200078e0207 */
[----:B------:R-:W-:Y:S01]  /*5eb0*/  ISETP.GT.U32.AND P3, PT, R0, R126, PT ;  /* 0x0000007e0000720c */ /* 0x000fe20003f64070 */
[----:B------:R-:W-:Y:S01]  /*5ec0*/  IMAD.HI.U32 R3, R2, R9, RZ ;  /* 0x0000000902037227 */ /* 0x000fe200078e00ff */
[----:B------:R-:W2:Y:S03]  /*5ed0*/  LDC R7, c[0x0][0x230] ;  /* 0x00008c00ff077b82 */ /* 0x000ea60000000800 */
[----:B------:R-:W-:Y:S01]  /*5ee0*/  @!P2 IMAD.IADD R136, R136, 0x1, -R0 ;  /* 0x000000018888a824 */ /* 0x000fe200078e0a00 */
[----:B------:R-:W-:Y:S01]  /*5ef0*/  ISETP.GT.U32.AND P2, PT, R0, R128, PT ;  /* 0x000000800000720c */ /* 0x000fe20003f44070 */
[----:B------:R-:W-:-:S04]  /*5f00*/  IMAD.HI.U32 R2, R2, R11, RZ ;  /* 0x0000000b02027227 */ /* 0x000fc800078e00ff */
[----:B------:R-:W-:Y:S02]  /*5f10*/  IMAD.MOV R3, RZ, RZ, -R3 ;  /* 0x000000ffff037224 */ /* 0x000fe400078e0a03 */
[----:B------:R-:W-:Y:S01]  /*5f20*/  @!P5 IMAD.IADD R132, R132, 0x1, -R0 ;  /* 0x000000018484d824 */ /* 0x000fe200078e0a00 */
[C---:B------:R-:W-:Y:S01]  /*5f30*/  ISETP.GT.U32.AND P5, PT, R0.reuse, R122, PT ;  /* 0x0000007a0000720c */ /* 0x040fe20003fa4070 */
[----:B------:R-:W-:Y:S02]  /*5f40*/  IMAD.MOV R2, RZ, RZ, -R2 ;  /* 0x000000ffff027224 */ /* 0x000fe400078e0a02 */
[C---:B------:R-:W-:Y:S02]  /*5f50*/  IMAD R252, R0.reuse, R3, R9 ;  /* 0x0000000300fc7224 */ /* 0x040fe400078e0209 */
[----:B------:R-:W-:Y:S01]  /*5f60*/  IMAD R120, R0, R2, R11 ;  /* 0x0000000200787224 */ /* 0x000fe200078e020b */
[----:B------:R-:W3:Y:S01]  /*5f70*/  LDC R3, c[0x0][0x230] ;  /* 0x00008c00ff037b82 */ /* 0x000ee20000000800 */
[--C-:B------:R-:W-:Y:S01]  /*5f80*/  @!P4 IMAD.IADD R130, R130, 0x1, -R0.reuse ;  /* 0x000000018282c824 */ /* 0x100fe200078e0a00 */
[----:B------:R-:W-:Y:S01]  /*5f90*/  ISETP.GT.U32.AND P4, PT, R0, R252, PT ;  /* 0x000000fc0000720c */ /* 0x000fe20003f84070 */
[--C-:B------:R-:W-:Y:S01]  /*5fa0*/  @!P0 IMAD.IADD R134, R134, 0x1, -R0.reuse ;  /* 0x0000000186868824 */ /* 0x100fe200078e0a00 */
[----:B------:R-:W-:Y:S01]  /*5fb0*/  ISETP.GT.U32.AND P0, PT, R0, R124, PT ;  /* 0x0000007c0000720c */ /* 0x000fe20003f04070 */
[--C-:B------:R-:W-:Y:S01]  /*5fc0*/  @!P3 IMAD.IADD R126, R126, 0x1, -R0.reuse ;  /* 0x000000017e7eb824 */ /* 0x100fe200078e0a00 */
[----:B------:R-:W-:Y:S01]  /*5fd0*/  ISETP.GT.U32.AND P3, PT, R0, R120, PT ;  /* 0x000000780000720c */ /* 0x000fe20003f64070 */
[--C-:B------:R-:W-:Y:S01]  /*5fe0*/  @!P2 IMAD.IADD R128, R128, 0x1, -R0.reuse ;  /* 0x000000018080a824 */ /* 0x100fe200078e0a00 */
[----:B------:R-:W-:Y:S01]  /*5ff0*/  ISETP.GE.AND P2, PT, R27, RZ, PT ;  /* 0x000000ff1b00720c */ /* 0x000fe20003f46270 */
[----:B------:R-:W-:Y:S01]  /*6000*/  @!P5 IMAD.IADD R122, R122, 0x1, -R0 ;  /* 0x000000017a7ad824 */ /* 0x000fe200078e0a00 */
[----:B------:R-:W-:Y:S01]  /*6010*/  ISETP.GE.AND P5, PT, R31, RZ, PT ;  /* 0x000000ff1f00720c */ /* 0x000fe20003fa6270 */
[----:B------:R-:W-:Y:S01]  /*6020*/  @!P1 IMAD.MOV R140, RZ, RZ, -R140 ;  /* 0x000000ffff8c9224 */ /* 0x000fe200078e0a8c */
[----:B------:R-:W-:Y:S01]  /*6030*/  ISETP.GT.U32.AND P1, PT, R0, R128, PT ;  /* 0x000000800000720c */ /* 0x000fe20003f24070 */
[----:B------:R-:W-:-:S02]  /*6040*/  IMAD.U32 R2, RZ, RZ, UR6 ;  /* 0x00000006ff027e24 */ /* 0x000fc4000f8e00ff */
[--C-:B------:R-:W-:Y:S01]  /*6050*/  @!P4 IMAD.IADD R252, R252, 0x1, -R0.reuse ;  /* 0x00000001fcfcc824 */ /* 0x100fe200078e0a00 */
[----:B------:R-:W-:Y:S01]  /*6060*/  ISETP.GE.AND P4, PT, R5, UR7, PT ;  /* 0x0000000705007c0c */ /* 0x000fe2000bf86270 */
[--C-:B------:R-:W-:Y:S01]  /*6070*/  @!P0 IMAD.IADD R124, R124, 0x1, -R0.reuse ;  /* 0x000000017c7c8824 */ /* 0x100fe200078e0a00 */
[----:B------:R-:W-:Y:S01]  /*6080*/  ISETP.GE.AND P0, PT, R29, RZ, PT ;  /* 0x000000ff1d00720c */ /* 0x000fe20003f06270 */
[----:B------:R-:W-:Y:S01]  /*6090*/  @!P3 IMAD.IADD R120, R120, 0x1, -R0 ;  /* 0x000000017878b824 */ /* 0x000fe200078e0a00 */
[----:B------:R-:W-:Y:S01]  /*60a0*/  SEL R2, R2, RZ, !P4 ;  /* 0x000000ff02027207 */ /* 0x000fe20006000000 */
[----:B------:R-:W-:Y:S01]  /*60b0*/  @!P6 IMAD.MOV R136, RZ, RZ, -R136 ;  /* 0x000000ffff88e224 */ /* 0x000fe200078e0a88 */
[C---:B------:R-:W-:Y:S01]  /*60c0*/  ISETP.GT.U32.AND P4, PT, R0.reuse, R124, PT ;  /* 0x0000007c0000720c */ /* 0x040fe20003f84070 */
[----:B------:R-:W-:Y:S01]  /*60d0*/  @!P5 IMAD.MOV R130, RZ, RZ, -R130 ;  /* 0x000000ffff82d224 */ /* 0x000fe200078e0a82 */
[----:B------:R-:W-:Y:S01]  /*60e0*/  ISETP.GT.U32.AND P5, PT, R0, R120, PT ;  /* 0x000000780000720c */ /* 0x000fe20003fa4070 */
[----:B------:R-:W-:Y:S01]  /*60f0*/  @!P1 IMAD.IADD R128, R128, 0x1, -R0 ;  /* 0x0000000180809824 */ /* 0x000fe200078e0a00 */
[----:B------:R-:W-:Y:S01]  /*6100*/  ISETP.GE.AND P1, PT, R37, RZ, PT ;  /* 0x000000ff2500720c */ /* 0x000fe20003f26270 */
[----:B------:R-:W-:Y:S01]  /*6110*/  @!P2 IMAD.MOV R134, RZ, RZ, -R134 ;  /* 0x000000ffff86a224 */ /* 0x000fe200078e0a86 */
[----:B------:R-:W-:Y:S01]  /*6120*/  ISETP.GE.AND P3, PT, R33, RZ, PT ;  /* 0x000000ff2100720c */ /* 0x000fe20003f66270 */
[----:B---3--:R-:W-:Y:S01]  /*6130*/  VIADD R3, R3, 0xfffffffc ;  /* 0xfffffffc03037836 */ /* 0x008fe20000000000 */
[C---:B------:R-:W-:Y:S01]  /*6140*/  ISETP.GT.U32.AND P2, PT, R0.reuse, R122, PT ;  /* 0x0000007a0000720c */ /* 0x040fe20003f44070 */
[----:B------:R-:W-:Y:S01]  /*6150*/  @!P0 IMAD.MOV R132, RZ, RZ, -R132 ;  /* 0x000000ffff848224 */ /* 0x000fe200078e0a84 */
[----:B------:R-:W-:Y:S01]  /*6160*/  ISETP.GT.U32.AND P6, PT, R0, R252, PT ;  /* 0x000000fc0000720c */ /* 0x000fe20003fc4070 */
[----:B------:R-:W-:Y:S01]  /*6170*/  ULDC.64 UR6, c[0x0][0x210] ;  /* 0x0000840000067ab9 */ /* 0x000fe20000000a00 */
[----:B------:R-:W-:Y:S01]  /*6180*/  ISETP.NE.U32.AND P0, PT, R2, RZ, PT ;  /* 0x000000ff0200720c */ /* 0x000fe20003f05070 */
[--C-:B------:R-:W-:Y:S01]  /*6190*/  @!P4 IMAD.IADD R124, R124, 0x1, -R0.reuse ;  /* 0x000000017c7cc824 */ /* 0x100fe200078e0a00 */
[----:B------:R-:W3:Y:S01]  /*61a0*/  LDC R2, c[0x0][0x230] ;  /* 0x00008c00ff027b82 */ /* 0x000ee20000000800 */
[----:B------:R-:W-:Y:S01]  /*61b0*/  @!P5 IMAD.IADD R120, R120, 0x1, -R0 ;  /* 0x000000017878d824 */ /* 0x000fe200078e0a00 */
[----:B------:R-:W-:Y:S01]  /*61c0*/  ISETP.GE.AND P5, PT, R39, RZ, PT ;  /* 0x000000ff2700720c */ /* 0x000fe20003fa6270 */
[----:B------:R-:W-:Y:S01]  /*61d0*/  @!P1 IMAD.MOV R124, RZ, RZ, -R124 ;  /* 0x000000ffff7c9224 */ /* 0x000fe200078e0a7c */
[----:B------:R-:W-:Y:S01]  /*61e0*/  ISETP.NE.AND P1, PT, R121, RZ, PT ;  /* 0x000000ff7900720c */ /* 0x000fe20003f25270 */
[----:B------:R-:W-:Y:S01]  /*61f0*/  @!P3 IMAD.MOV R126, RZ, RZ, -R126 ;  /* 0x000000ffff7eb224 */ /* 0x000fe200078e0a7e */
[----:B------:R-:W-:Y:S01]  /*6200*/  ISETP.GE.AND P3, PT, R35, RZ, PT ;  /* 0x000000ff2300720c */ /* 0x000fe20003f66270 */
[--C-:B------:R-:W-:Y:S01]  /*6210*/  @!P2 IMAD.IADD R122, R122, 0x1, -R0.reuse ;  /* 0x000000017a7aa824 */ /* 0x100fe200078e0a00 */
[----:B------:R-:W-:Y:S01]  /*6220*/  ISETP.GE.AND P4, PT, R17, RZ, PT ;  /* 0x000000ff1100720c */ /* 0x000fe20003f86270 */
[----:B------:R-:W-:Y:S01]  /*6230*/  @!P6 IMAD.IADD R252, R252, 0x1, -R0 ;  /* 0x00000001fcfce824 */ /* 0x000fe200078e0a00 */
[----:B------:R-:W-:Y:S01]  /*6240*/  ISETP.GE.AND P2, PT, R15, RZ, PT ;  /* 0x000000ff0f00720c */ /* 0x000fe20003f46270 */
[----:B--2---:R-:W-:Y:S01]  /*6250*/  VIADD R0, R7, 0xffffffff ;  /* 0xffffffff07007836 */ /* 0x004fe20000000000 */
[----:B------:R-:W-:-:S03]  /*6260*/  ISETP.GE.AND P6, PT, R13, RZ, PT ;  /* 0x000000ff0d00720c */ /* 0x000fc60003fc6270 */
[----:B------:R-:W-:Y:S01]  /*6270*/  @!P5 IMAD.MOV R118, RZ, RZ, -R118 ;  /* 0x000000ffff76d224 */ /* 0x000fe200078e0a76 */
[----:B------:R-:W-:Y:S02]  /*6280*/  ISETP.GE.U32.AND P5, PT, R117, 0x7fffffdf, PT ;  /* 0x7fffffdf7500780c */ /* 0x000fe40003fa6070 */
[----:B------:R-:W-:Y:S01]  /*6290*/  @!P1 LOP3.LUT R118, RZ, R121, RZ, 0x33, !PT ;  /* 0x00000079ff769212 */ /* 0x000fe200078e33ff */
[----:B------:R-:W-:Y:S01]  /*62a0*/  @!P3 IMAD.MOV R128, RZ, RZ, -R128 ;  /* 0x000000ffff80b224 */ /* 0x000fe200078e0a80 */
[----:B------:R-:W-:Y:S01]  /*62b0*/  ISETP.NE.AND P3, PT, R41, RZ, PT ;  /* 0x000000ff2900720c */ /* 0x000fe20003f65270 */
[----:B------:R-:W-:Y:S01]  /*62c0*/  @!P4 IMAD.MOV R122, RZ, RZ, -R122 ;  /* 0x000000ffff7ac224 */ /* 0x000fe200078e0a7a */
[----:B------:R-:W-:Y:S01]  /*62d0*/  ISETP.GE.U32.AND P4, PT, R3, 0x7fffffdd, PT ;  /* 0x7fffffdd0300780c */ /* 0x000fe20003f86070 */
[----:B------:R-:W-:Y:S01]  /*62e0*/  IMAD R118, R118, UR5, RZ ;  /* 0x0000000576767c24 */ /* 0x000fe2000f8e02ff */
[C---:B------:R-:W-:Y:S01]  /*62f0*/  SEL R15, R119.reuse, R6, !P3 ;  /* 0x00000006770f7207 */ /* 0x040fe20005800000 */
[----:B------:R-:W-:Y:S01]  /*6300*/  @!P2 IMAD.MOV R252, RZ, RZ, -R252 ;  /* 0x000000fffffca224 */ /* 0x000fe200078e0afc */
[----:B------:R-:W-:Y:S01]  /*6310*/  SEL R115, R119, R8, !P3 ;  /* 0x0000000877737207 */ /* 0x000fe20005800000 */
[----:B------:R-:W-:Y:S01]  /*6320*/  @!P6 IMAD.MOV R120, RZ, RZ, -R120 ;  /* 0x000000ffff78e224 */ /* 0x000fe200078e0a78 */
[----:B------:R-:W-:Y:S01]  /*6330*/  ISETP.GE.U32.AND P6, PT, R0, 0x7fffffe0, PT ;  /* 0x7fffffe00000780c */ /* 0x000fe20003fc6070 */
[----:B------:R-:W-:Y:S01]  /*6340*/  IMAD R0, R5, R209, RZ ;  /* 0x000000d105007224 */ /* 0x000fe200078e02ff */
[C---:B------:R-:W-:Y:S01]  /*6350*/  SEL R113, R119.reuse, R10, !P3 ;  /* 0x0000000a77717207 */ /* 0x040fe20005800000 */
[----:B------:R-:W-:Y:S01]  /*6360*/  IMAD.SHL.U32 R121, R118, 0x4, RZ ;  /* 0x0000000476797824 */ /* 0x000fe200078e00ff */
[C---:B------:R-:W-:Y:S01]  /*6370*/  SEL R111, R119.reuse, R16, !P3 ;  /* 0x00000010776f7207 */ /* 0x040fe20005800000 */
[----:B---3--:R-:W-:Y:S01]  /*6380*/  VIADD R117, R2, 0xfffffffd ;  /* 0xfffffffd02757836 */ /* 0x008fe20000000000 */
[C---:B------:R-:W-:Y:S01]  /*6390*/  SEL R109, R119.reuse, R18, !P3 ;  /* 0x00000012776d7207 */ /* 0x040fe20005800000 */
[----:B------:R-:W-:Y:S01]  /*63a0*/  UMOV UR5, 0x400 ;  /* 0x0000040000057882 */ /* 0x000fe20000000000 */
[----:B------:R-:W-:-:S02]  /*63b0*/  SEL R105, R119, R20, !P3 ;  /* 0x0000001477697207 */ /* 0x000fc40005800000 */
[C---:B------:R-:W-:Y:S02]  /*63c0*/  SEL R101, R119.reuse, R22, !P3 ;  /* 0x0000001677657207 */ /* 0x040fe40005800000 */
[C---:B------:R-:W-:Y:S02]  /*63d0*/  SEL R97, R119.reuse, R24, !P3 ;  /* 0x0000001877617207 */ /* 0x040fe40005800000 */
[C---:B------:R-:W-:Y:S02]  /*63e0*/  SEL R93, R119.reuse, R26, !P3 ;  /* 0x0000001a775d7207 */ /* 0x040fe40005800000 */
[C---:B------:R-:W-:Y:S02]  /*63f0*/  SEL R89, R119.reuse, R28, !P3 ;  /* 0x0000001c77597207 */ /* 0x040fe40005800000 */
[C---:B------:R-:W-:Y:S02]  /*6400*/  SEL R85, R119.reuse, R30, !P3 ;  /* 0x0000001e77557207 */ /* 0x040fe40005800000 */
        /* <DEDUP_REMOVED lines=79> */
[C---:B-1----:R-:W-:Y:S02]  /*6900*/  SEL R39, R119.reuse, R230, !P3 ;  /* 0x000000e677277207 */ /* 0x042fe40005800000 */
        /* <DEDUP_REMOVED lines=16> */
[C---:B------:R-:W-:Y:S01]  /*6a10*/  SEL R107, R119.reuse, R152, !P3 ;  /* 0x00000098776b7207 */ /* 0x040fe20005800000 */
[----:B------:R-:W-:Y:S01]  /*6a20*/  IMAD R152, R208, 0x3, RZ ;  /* 0x00000003d0987824 */ /* 0x000fe200078e02ff */
[----:B------:R-:W-:-:S02]  /*6a30*/  SEL R4, R119, R4, !P3 ;  /* 0x0000000477047207 */ /* 0x000fc40005800000 */
[C---:B------:R-:W-:Y:S02]  /*6a40*/  SEL R12, R119.reuse, R12, !P3 ;  /* 0x0000000c770c7207 */ /* 0x040fe40005800000 */
[C---:B------:R-:W-:Y:S01]  /*6a50*/  SEL R13, R119.reuse, R150, !P3 ;  /* 0x00000096770d7207 */ /* 0x040fe20005800000 */
[C---:B------:R-:W-:Y:S01]  /*6a60*/  IMAD R150, R208.reuse, 0x5, RZ ;  /* 0x00000005d0967824 */ /* 0x040fe200078e02ff */
[C---:B------:R-:W-:Y:S02]  /*6a70*/  SEL R14, R119.reuse, R14, !P3 ;  /* 0x0000000e770e7207 */ /* 0x040fe40005800000 */
[C---:B------:R-:W-:Y:S01]  /*6a80*/  SEL R127, R119.reuse, R148, !P3 ;  /* 0x00000094777f7207 */ /* 0x040fe20005800000 */
[C---:B------:R-:W-:Y:S01]  /*6a90*/  IMAD R148, R208.reuse, 0x7, RZ ;  /* 0x00000007d0947824 */ /* 0x040fe200078e02ff */
        /* <DEDUP_REMOVED lines=23> */
[C---:B------:R-:W-:Y:S01]  /*6c10*/  IMAD.SHL.U32 R124, R208.reuse, 0x4, RZ ;  /* 0x00000004d07c7824 */ /* 0x040fe200078e00ff */
[C---:B------:R-:W-:Y:S01]  /*6c20*/  SEL R179, R119.reuse, R122, !P3 ;  /* 0x0000007a77b37207 */ /* 0x040fe20005800000 */
[----:B------:R-:W-:Y:S01]  /*6c30*/  IMAD R122, R208, 0x9, RZ ;  /* 0x00000009d07a7824 */ /* 0x000fe200078e02ff */
[----:B------:R-:W-:-:S02]  /*6c40*/  SEL R252, R119, R252, !P3 ;  /* 0x000000fc77fc7207 */ /* 0x000fc40005800000 */
[----:B------:R-:W-:Y:S01]  /*6c50*/  SEL R119, R119, R120, !P3 ;  /* 0x0000007877777207 */ /* 0x000fe20005800000 */
[----:B------:R-:W-:Y:S01]  /*6c60*/  IMAD R120, R208, 0xb, RZ ;  /* 0x0000000bd0787824 */ /* 0x000fe200078e02ff */
[C---:B------:R-:W-:Y:S02]  /*6c70*/  LEA R2, P3, R0.reuse, UR8, 0x2 ;  /* 0x0000000800027c11 */ /* 0x040fe4000f8610ff */
[----:B------:R-:W-:Y:S01]  /*6c80*/  IADD3 R180, P1, R121, UR6, RZ ;  /* 0x0000000679b47c10 */ /* 0x000fe2000ff3e0ff */
[----:B------:R1:W-:Y:S01]  /*6c90*/  STL [R1+0x12c], R119 ;  /* 0x00012c7701007387 */ /* 0x0003e20000100800 */
[----:B------:R-:W-:Y:S01]  /*6ca0*/  LEA.HI.X.SX32 R3, R0, UR9, 0x2, P3 ;  /* 0x0000000900037c11 */ /* 0x000fe200098f16ff */
[----:B------:R-:W2:Y:S01]  /*6cb0*/  S2UR UR6, SR_CgaCtaId ;  /* 0x00000000000679c3 */ /* 0x000ea20000008800 */
[----:B------:R-:W-:Y:S01]  /*6cc0*/  LEA.HI.X.SX32 R181, R118, UR7, 0x2, P1 ;  /* 0x0000000776b57c11 */ /* 0x000fe200088f16ff */
[----:B------:R-:W-:Y:S01]  /*6cd0*/  ULDC UR7, c[0x0][0x240] ;  /* 0x0000900000077ab9 */ /* 0x000fe20000000800 */
[----:B------:R-:W-:Y:S01]  /*6ce0*/  IADD3 R182, P3, R124, R180, RZ ;  /* 0x000000b47cb67210 */ /* 0x000fe20007f7e0ff */
[----:B------:R-:W-:Y:S01]  /*6cf0*/  IMAD R15, R15, UR7, RZ ;  /* 0x000000070f0f7c24 */ /* 0x000fe2000f8e02ff */
[----:B------:R-:W-:Y:S01]  /*6d00*/  ISETP.GE.U32.AND P2, PT, R117, 0x7fffffde, PT ;  /* 0x7fffffde7500780c */ /* 0x000fe20003f46070 */
[C---:B------:R-:W-:Y:S01]  /*6d10*/  IMAD R117, R208.reuse, 0xd, RZ ;  /* 0x0000000dd0757824 */ /* 0x040fe200078e02ff */
[C---:B------:R-:W-:Y:S01]  /*6d20*/  LEA.HI.X.SX32 R183, R208.reuse, R181, 0x2, P3 ;  /* 0x000000b5d0b77211 */ /* 0x040fe200018f16ff */
[----:B-1----:R-:W-:Y:S01]  /*6d30*/  IMAD R119, R208, 0xc, RZ ;  /* 0x0000000cd0777824 */ /* 0x002fe200078e02ff */
[----:B------:R-:W-:Y:S01]  /*6d40*/  LEA R156, P1, R15, R2, 0x2 ;  /* 0x000000020f9c7211 */ /* 0x000fe200078210ff */
[----:B------:R1:W-:Y:S01]  /*6d50*/  STL [R1+0x614], R118 ;  /* 0x0006147601007387 */ /* 0x0003e20000100800 */
[----:B------:R-:W-:-:S02]  /*6d60*/  IMAD R116, R116, UR7, RZ ;  /* 0x0000000774747c24 */ /* 0x000fc4000f8e02ff */
[-C--:B------:R-:W-:Y:S01]  /*6d70*/  IADD3 R186, P3, R119, R180.reuse, RZ ;  /* 0x000000b477ba7210 */ /* 0x080fe20007f7e0ff */
[----:B------:R3:W-:Y:S01]  /*6d80*/  STL [R1+0x958], R121 ;  /* 0x0009587901007387 */ /* 0x0007e20000100800 */
[----:B------:R-:W-:Y:S01]  /*6d90*/  LEA.HI.X.SX32 R157, R15, R3, 0x2, P1 ;  /* 0x000000030f9d7211 */ /* 0x000fe200008f16ff */
[----:B------:R-:W-:Y:S01]  /*6da0*/  IMAD R115, R115, UR7, RZ ;  /* 0x0000000773737c24 */ /* 0x000fe2000f8e02ff */
[-C--:B------:R-:W-:Y:S01]  /*6db0*/  LEA.HI.X.SX32 R187, R152, R181.reuse, 0x2, P3 ;  /* 0x000000b598bb7211 */ /* 0x080fe200018f16ff */
[----:B------:R4:W-:Y:S01]  /*6dc0*/  STL [R1+0x18c4], R0 ;  /* 0x0018c40001007387 */ /* 0x0009e20000100800 */
[-C--:B------:R-:W-:Y:S01]  /*6dd0*/  IADD3 R190, P3, R138, R180.reuse, RZ ;  /* 0x000000b48abe7210 */ /* 0x080fe20007f7e0ff */
[C---:B-1----:R-:W-:Y:S01]  /*6de0*/  IMAD R118, R208.reuse, 0xe, RZ ;  /* 0x0000000ed0767824 */ /* 0x042fe200078e02ff */
[-C--:B------:R-:W-:Y:S01]  /*6df0*/  LEA R184, P1, R208, R180.reuse, 0x3 ;  /* 0x000000b4d0b87211 */ /* 0x080fe200078218ff */
[----:B------:R1:W-:Y:S01]  /*6e00*/  STL [R1+0x77c], R124 ;  /* 0x00077c7c01007387 */ /* 0x0003e20000100800 */
[-C--:B------:R-:W-:Y:S01]  /*6e10*/  LEA.HI.X.SX32 R191, R150, R181.reuse, 0x2, P3 ;  /* 0x000000b596bf7211 */ /* 0x080fe200018f16ff */
[----:B---3--:R-:W-:Y:S01]  /*6e20*/  IMAD R121, R208, 0xa, RZ ;  /* 0x0000000ad0797824 */ /* 0x008fe200078e02ff */
[-C--:B------:R-:W-:Y:S01]  /*6e30*/  IADD3 R194, P3, R126, R180.reuse, RZ ;  /* 0x000000b47ec27210 */ /* 0x080fe20007f7e0ff */
[----:B------:R-:W-:Y:S01]  /*6e40*/  STL [R1+0x7a0], R153 ;  /* 0x0007a09901007387 */ /* 0x000fe20000100800 */
[-C--:B------:R-:W-:Y:S01]  /*6e50*/  LEA.HI.X.SX32 R185, R153, R181.reuse, 0x2, P1 ;  /* 0x000000b599b97211 */ /* 0x080fe200008f16ff */
[----:B----4-:R-:W-:Y:S01]  /*6e60*/  IMAD R0, R208, 0x1f, RZ ;  /* 0x0000001fd0007824 */ /* 0x010fe200078e02ff */
[-C--:B------:R-:W-:Y:S01]  /*6e70*/  LEA.HI.X.SX32 R195, R148, R181.reuse, 0x2, P3 ;  /* 0x000000b594c37211 */ /* 0x080fe200018f16ff */
[----:B------:R-:W-:Y:S01]  /*6e80*/  STL [R1+0x79c], R152 ;  /* 0x00079c9801007387 */ /* 0x000fe20000100800 */
[-C--:B------:R-:W-:Y:S01]  /*6e90*/  IADD3 R198, P3, R199, R180.reuse, RZ ;  /* 0x000000b4c7c67210 */ /* 0x080fe20007f7e0ff */
[----:B--2---:R-:W-:Y:S01]  /*6ea0*/  ULEA UR5, UR6, UR5, 0x18 ;  /* 0x0000000506057291 */ /* 0x004fe2000f8ec03f */
[-C--:B------:R-:W-:Y:S01]  /*6eb0*/  LEA R188, P1, R208, R180.reuse, 0x4 ;  /* 0x000000b4d0bc7211 */ /* 0x080fe200078220ff */
[----:B------:R-:W-:Y:S01]  /*6ec0*/  STL [R1+0x778], R119 ;  /* 0x0007787701007387 */ /* 0x000fe20000100800 */
[-C--:B------:R-:W-:Y:S01]  /*6ed0*/  LEA.HI.X.SX32 R199, R122, R181.reuse, 0x2, P3 ;  /* 0x000000b57ac77211 */ /* 0x080fe200018f16ff */
[----:B------:R-:W-:Y:S01]  /*6ee0*/  IMAD R114, R114, UR7, RZ ;  /* 0x0000000772727c24 */ /* 0x000fe2000f8e02ff */
[-C--:B------:R-:W-:Y:S01]  /*6ef0*/  IADD3 R202, P3, R203, R180.reuse, RZ ;  /* 0x000000b4cbca7210 */ /* 0x080fe20007f7e0ff */
[----:B------:R-:W-:Y:S01]  /*6f00*/  STL [R1+0x798], R150 ;  /* 0x0007989601007387 */ /* 0x000fe20000100800 */
[-C--:B------:R-:W-:Y:S01]  /*6f10*/  LEA.HI.X.SX32 R189, R124, R181.reuse, 0x2, P1 ;  /* 0x000000b57cbd7211 */ /* 0x080fe200008f16ff */
[----:B-1----:R-:W-:Y:S01]  /*6f20*/  IMAD R124, R208, 0x1e, RZ ;  /* 0x0000001ed07c7824 */ /* 0x002fe200078e02ff */
[-C--:B------:R-:W-:Y:S01]  /*6f30*/  LEA.HI.X.SX32 R203, R120, R181.reuse, 0x2, P3 ;  /* 0x000000b578cb7211 */ /* 0x080fe200018f16ff */
[----:B------:R-:W-:Y:S01]  /*6f40*/  STL [R1+0x794], R149 ;  /* 0x0007949501007387 */ /* 0x000fe20000100800 */
[-C--:B------:R-:W-:Y:S01]  /*6f50*/  IADD3 R206, P3, R207, R180.reuse, RZ ;  /* 0x000000b4cfce7210 */ /* 0x080fe20007f7e0ff */
[----:B------:R-:W-:Y:S01]  /*6f60*/  IMAD.U32 R251, RZ, RZ, UR5 ;  /* 0x00000005fffb7e24 */ /* 0x000fe2000f8e00ff */
[-C--:B------:R-:W-:Y:S01]  /*6f70*/  IADD3 R192, P1, R133, R180.reuse, RZ ;  /* 0x000000b485c07210 */ /* 0x080fe20007f3e0ff */
[----:B------:R-:W-:Y:S01]  /*6f80*/  STL [R1+0x734], R138 ;  /* 0x0007348a01007387 */ /* 0x000fe20000100800 */
[-C--:B------:R-:W-:Y:S01]  /*6f90*/  LEA.HI.X.SX32 R207, R117, R181.reuse, 0x2, P3 ;  /* 0x000000b575cf7211 */ /* 0x080fe200018f16ff */
[----:B------:R-:W-:Y:S01]  /*6fa0*/  IMAD R113, R113, UR7, RZ ;  /* 0x0000000771717c24 */ /* 0x000fe2000f8e02ff */
[-C--:B------:R-:W-:Y:S01]  /*6fb0*/  IADD3 R210, P3, R211, R180.reuse, RZ ;  /* 0x000000b4d3d27210 */ /* 0x080fe20007f7e0ff */
[----:B------:R-:W-:Y:S01]  /*6fc0*/  STL [R1+0x790], R148 ;  /* 0x0007909401007387 */ /* 0x000fe20000100800 */
[-C--:B------:R-:W-:Y:S01]  /*6fd0*/  LEA.HI.X.SX32 R193, R149, R181.reuse, 0x2, P1 ;  /* 0x000000b595c17211 */ /* 0x080fe200008f16ff */
[----:B------:R-:W-:Y:S01]  /*6fe0*/  IMAD R112, R112, UR7, RZ ;  /* 0x0000000770707c24 */ /* 0x000fe2000f8e02ff */
[-C--:B------:R-:W-:Y:S01]  /*6ff0*/  LEA.HI.X.SX32 R211, R118, R181.reuse, 0x2, P3 ;  /* 0x000000b576d37211 */ /* 0x080fe200018f16ff */
[----:B------:R-:W-:Y:S01]  /*7000*/  STL [R1+0x730], R133 ;  /* 0x0007308501007387 */ /* 0x000fe20000100800 */
[-C--:B------:R-:W-:Y:S01]  /*7010*/  IADD3 R212, P3, R213, R180.reuse, RZ ;  /* 0x000000b4d5d47210 */ /* 0x080fe20007f7e0ff */
[----:B------:R-:W-:Y:S01]  /*7020*/  IMAD R111, R111, UR7, RZ ;  /* 0x000000076f6f7c24 */ /* 0x000fe2000f8e02ff */
[-C--:B------:R-:W-:Y:S01]  /*7030*/  LEA R196, P1, R208, R180.reuse, 0x5 ;  /* 0x000000b4d0c47211 */ /* 0x080fe200078228ff */
[----:B------:R1:W-:Y:S01]  /*7040*/  STL [R1+0x78c], R123 ;  /* 0x00078c7b01007387 */ /* 0x0003e20000100800 */
[-C--:B------:R-:W-:Y:S01]  /*7050*/  LEA.HI.X.SX32 R213, R146, R181.reuse, 0x2, P3 ;  /* 0x000000b592d57211 */ /* 0x080fe200018f16ff */
[----:B------:R-:W-:Y:S01]  /*7060*/  IMAD R110, R110, UR7, RZ ;  /* 0x000000076e6e7c24 */ /* 0x000fe2000f8e02ff */
[-C--:B------:R-:W-:Y:S01]  /*7070*/  IADD3 R214, P3, R215, R180.reuse, RZ ;  /* 0x000000b4d7d67210 */ /* 0x080fe20007f7e0ff */
[----:B------:R-:W-:Y:S01]  /*7080*/  STL [R1+0x72c], R126 ;  /* 0x00072c7e01007387 */ /* 0x000fe20000100800 */
[-C--:B------:R-:W-:Y:S01]  /*7090*/  LEA.HI.X.SX32 R197, R123, R181.reuse, 0x2, P1 ;  /* 0x000000b57bc57211 */ /* 0x080fe200008f16ff */
[----:B------:R-:W-:Y:S01]  /*70a0*/  IMAD R109, R109, UR7, RZ ;  /* 0x000000076d6d7c24 */ /* 0x000fe2000f8e02ff */
[-C--:B------:R-:W-:Y:S01]  /*70b0*/  IADD3 R200, P1, R201, R180.reuse, RZ ;  /* 0x000000b4c9c87210 */ /* 0x080fe20007f3e0ff */
[----:B------:R2:W-:Y:S01]  /*70c0*/  STL [R1+0x788], R122 ;  /* 0x0007887a01007387 */ /* 0x0005e20000100800 */
[-C--:B------:R-:W-:Y:S01]  /*70d0*/  LEA.HI.X.SX32 R215, R144, R181.reuse, 0x2, P3 ;  /* 0x000000b590d77211 */ /* 0x080fe200018f16ff */
[----:B-1----:R-:W1:Y:S01]  /*70e0*/  LDC R123, c[0x0][0x230] ;  /* 0x00008c00ff7b7b82 */ /* 0x002e620000000800 */
[-C--:B------:R-:W-:Y:S01]  /*70f0*/  IADD3 R218, P3, R219, R180.reuse, RZ ;  /* 0x000000b4dbda7210 */ /* 0x080fe20007f7e0ff */
[----:B------:R3:W-:Y:S01]  /*7100*/  STL [R1+0x784], R121 ;  /* 0x0007847901007387 */ /* 0x0007e20000100800 */
[-C--:B------:R-:W-:Y:S01]  /*7110*/  LEA.HI.X.SX32 R201, R121, R181.reuse, 0x2, P1 ;  /* 0x000000b579c97211 */ /* 0x080fe200008f16ff */
[----:B------:R-:W-:Y:S01]  /*7120*/  IMAD R108, R108, UR7, RZ ;  /* 0x000000076c6c7c24 */ /* 0x000fe2000f8e02ff */
[-C--:B------:R-:W-:Y:S01]  /*7130*/  IADD3 R204, P1, R205, R180.reuse, RZ ;  /* 0x000000b4cdcc7210 */ /* 0x080fe20007f3e0ff */
[----:B------:R-:W-:Y:S01]  /*7140*/  STL [R1+0x780], R120 ;  /* 0x0007807801007387 */ /* 0x000fe20000100800 */
[-C--:B------:R-:W-:Y:S01]  /*7150*/  LEA.HI.X.SX32 R219, R140, R181.reuse, 0x2, P3 ;  /* 0x000000b58cdb7211 */ /* 0x080fe200018f16ff */
[----:B--2---:R-:W2:Y:S01]  /*7160*/  LDC R122, c[0x0][0x230] ;  /* 0x00008c00ff7a7b82 */ /* 0x004ea20000000800 */
[-C--:B------:R-:W-:Y:S01]  /*7170*/  IADD3 R222, P3, R223, R180.reuse, RZ ;  /* 0x000000b4dfde7210 */ /* 0x080fe20007f7e0ff */
[----:B------:R4:W-:Y:S01]  /*7180*/  STL [R1+0x774], R117 ;  /* 0x0007747501007387 */ /* 0x0009e20000100800 */
[-C--:B------:R-:W-:Y:S01]  /*7190*/  LEA.HI.X.SX32 R205, R119, R181.reuse, 0x2, P1 ;  /* 0x000000b577cd7211 */ /* 0x080fe200008f16ff */
[----:B------:R-:W-:Y:S01]  /*71a0*/  IMAD R106, R106, UR7, RZ ;  /* 0x000000076a6a7c24 */ /* 0x000fe2000f8e02ff */
[-C--:B------:R-:W-:Y:S01]  /*71b0*/  LEA R208, P1, R208, R180.reuse, 0x6 ;  /* 0x000000b4d0d07211 */ /* 0x080fe200078230ff */
[----:B------:R2:W-:Y:S01]  /*71c0*/  STL [R1+0x770], R118 ;  /* 0x0007707601007387 */ /* 0x0005e20000100800 */
[-C--:B------:R-:W-:Y:S01]  /*71d0*/  LEA.HI.X.SX32 R223, R137, R181.reuse, 0x2, P3 ;  /* 0x000000b589df7211 */ /* 0x080fe200018f16ff */
[----:B---3--:R-:W3:Y:S01]  /*71e0*/  LDC R121, c[0x0][0x230] ;  /* 0x00008c00ff797b82 */ /* 0x008ee20000000800 */
[-C--:B------:R-:W-:Y:S01]  /*71f0*/  IADD3 R226, P3, R227, R180.reuse, RZ ;  /* 0x000000b4e3e27210 */ /* 0x080fe20007f7e0ff */
[----:B------:R-:W-:Y:S01]  /*7200*/  STL [R1+0x76c], R146 ;  /* 0x00076c9201007387 */ /* 0x000fe20000100800 */
[-C--:B------:R-:W-:Y:S01]  /*7210*/  LEA.HI.X.SX32 R209, R145, R181.reuse, 0x2, P1 ;  /* 0x000000b591d17211 */ /* 0x080fe200008f16ff */
[----:B------:R-:W-:Y:S01]  /*7220*/  IMAD R105, R105, UR7, RZ ;  /* 0x0000000769697c24 */ /* 0x000fe2000f8e02ff */
[-C--:B------:R-:W-:Y:S01]  /*7230*/  IADD3 R216, P1, R217, R180.reuse, RZ ;  /* 0x000000b4d9d87210 */ /* 0x080fe20007f3e0ff */
[----:B------:R-:W-:Y:S01]  /*7240*/  STL [R1+0x768], R145 ;  /* 0x0007689101007387 */ /* 0x000fe20000100800 */
[-C--:B------:R-:W-:Y:S01]  /*7250*/  LEA.HI.X.SX32 R227, R134, R181.reuse, 0x2, P3 ;  /* 0x000000b586e37211 */ /* 0x080fe200018f16ff */
[----:B----4-:R-:W4:Y:S01]  /*7260*/  LDC R117, c[0x0][0x230] ;  /* 0x00008c00ff757b82 */ /* 0x010f220000000800 */
[-C--:B------:R-:W-:Y:S01]  /*7270*/  IADD3 R230, P3, R231, R180.reuse, RZ ;  /* 0x000000b4e7e67210 */ /* 0x080fe20007f7e0ff */
[----:B------:R-:W-:Y:S01]  /*7280*/  STL [R1+0x764], R144 ;  /* 0x0007649001007387 */ /* 0x000fe20000100800 */
[-C--:B------:R-:W-:Y:S01]  /*7290*/  LEA.HI.X.SX32 R217, R142, R181.reuse, 0x2, P1 ;  /* 0x000000b58ed97211 */ /* 0x080fe200008f16ff */
[----:B-1----:R-:W-:Y:S01]  /*72a0*/  VIADD R123, R123, 0xfffffffb ;  /* 0xfffffffb7b7b7836 */ /* 0x002fe20000000000 */
[-C--:B------:R-:W-:Y:S01]  /*72b0*/  IADD3 R220, P1, R221, R180.reuse, RZ ;  /* 0x000000b4dddc7210 */ /* 0x080fe20007f3e0ff */
[----:B------:R-:W-:Y:S01]  /*72c0*/  STL [R1+0x760], R142 ;  /* 0x0007608e01007387 */ /* 0x000fe20000100800 */
[-C--:B------:R-:W-:Y:S01]  /*72d0*/  LEA.HI.X.SX32 R231, R132, R181.reuse, 0x2, P3 ;  /* 0x000000b584e77211 */ /* 0x080fe200018f16ff */
[----:B--2---:R-:W-:Y:S01]  /*72e0*/  VIADD R122, R122, 0xfffffffa ;  /* 0xfffffffa7a7a7836 */ /* 0x004fe20000000000 */
[-C--:B------:R-:W-:Y:S01]  /*72f0*/  IADD3 R234, P3, R235, R180.reuse, RZ ;  /* 0x000000b4ebea7210 */ /* 0x080fe20007f7e0ff */
[----:B------:R-:W-:Y:S01]  /*7300*/  STL [R1+0x75c], R140 ;  /* 0x00075c8c01007387 */ /* 0x000fe20000100800 */
[-C--:B------:R-:W-:Y:S01]  /*7310*/  LEA.HI.X.SX32 R221, R138, R181.reuse, 0x2, P1 ;  /* 0x000000b58add7211 */ /* 0x080fe200008f16ff */
[----:B------:R-:W1:Y:S01]  /*7320*/  LDC R119, c[0x0][0x230] ;  /* 0x00008c00ff777b82 */ /* 0x000e620000000800 */
[-C--:B------:R-:W-:Y:S01]  /*7330*/  IADD3 R224, P1, R225, R180.reuse, RZ ;  /* 0x000000b4e1e07210 */ /* 0x080fe20007f3e0ff */
[----:B------:R-:W-:Y:S01]  /*7340*/  STL [R1+0x758], R137 ;  /* 0x0007588901007387 */ /* 0x000fe20000100800 */
[-C--:B------:R-:W-:Y:S01]  /*7350*/  LEA.HI.X.SX32 R235, R128, R181.reuse, 0x2, P3 ;  /* 0x000000b580eb7211 */ /* 0x080fe200018f16ff */
[----:B---3--:R-:W-:Y:S01]  /*7360*/  VIADD R121, R121, 0xfffffff9 ;  /* 0xfffffff979797836 */ /* 0x008fe20000000000 */
[-C--:B------:R-:W-:Y:S01]  /*7370*/  IADD3 R238, P3, R239, R180.reuse, RZ ;  /* 0x000000b4efee7210 */ /* 0x080fe20007f7e0ff */
[----:B------:R-:W-:Y:S01]  /*7380*/  STL [R1+0x754], R136 ;  /* 0x0007548801007387 */ /* 0x000fe20000100800 */
[-C--:B------:R-:W-:Y:S01]  /*7390*/  LEA.HI.X.SX32 R225, R136, R181.reuse, 0x2, P1 ;  /* 0x000000b588e17211 */ /* 0x080fe200008f16ff */
[----:B------:R-:W2:Y:S01]  /*73a0*/  LDC R118, c[0x0][0x230] ;  /* 0x00008c00ff767b82 */ /* 0x000ea20000000800 */
[-C--:B------:R-:W-:Y:S01]  /*73b0*/  IADD3 R228, P1, R229, R180.reuse, RZ ;  /* 0x000000b4e5e47210 */ /* 0x080fe20007f3e0ff */
[----:B------:R-:W-:Y:S01]  /*73c0*/  STL [R1+0x750], R134 ;  /* 0x0007508601007387 */ /* 0x000fe20000100800 */
[-C--:B------:R-:W-:Y:S01]  /*73d0*/  LEA.HI.X.SX32 R239, R125, R181.reuse, 0x2, P3 ;  /* 0x000000b57def7211 */ /* 0x080fe200018f16ff */
[----:B----4-:R-:W-:Y:S01]  /*73e0*/  VIADD R117, R117, 0xfffffff8 ;  /* 0xfffffff875757836 */ /* 0x010fe20000000000 */
[-C--:B------:R-:W-:Y:S01]  /*73f0*/  IADD3 R242, P3, R243, R180.reuse, RZ ;  /* 0x000000b4f3f27210 */ /* 0x080fe20007f7e0ff */
[----:B------:R3:W-:Y:S01]  /*7400*/  STL [R1+0x61c], R15 ;  /* 0x00061c0f01007387 */ /* 0x0007e20000100800 */
[-C--:B------:R-:W-:Y:S01]  /*7410*/  LEA.HI.X.SX32 R229, R133, R181.reuse, 0x2, P1 ;  /* 0x000000b585e57211 */ /* 0x080fe200008f16ff */
[----:B------:R-:W4:Y:S01]  /*7420*/  LDC R120, c[0x0][0x230] ;  /* 0x00008c00ff787b82 */ /* 0x000f220000000800 */
[-C--:B------:R-:W-:Y:S01]  /*7430*/  IADD3 R232, P1, R233, R180.reuse, RZ ;  /* 0x000000b4e9e87210 */ /* 0x080fe20007f3e0ff */
[----:B------:R-:W-:Y:S01]  /*7440*/  STL [R1+0x74c], R132 ;  /* 0x00074c8401007387 */ /* 0x000fe20000100800 */
[-C--:B------:R-:W-:Y:S01]  /*7450*/  LEA.HI.X.SX32 R243, R0, R181.reuse, 0x2, P3 ;  /* 0x000000b500f37211 */ /* 0x080fe200018f16ff */
[----:B------:R-:W-:Y:S01]  /*7460*/  IMAD R104, R104, UR7, RZ ;  /* 0x0000000768687c24 */ /* 0x000fe2000f8e02ff */
[----:B------:R-:W-:Y:S01]  /*7470*/  ISETP.GE.U32.AND P3, PT, R122, 0x7fffffdb, PT ;  /* 0x7fffffdb7a00780c */ /* 0x000fe20003f66070 */
[----:B------:R-:W-:Y:S01]  /*7480*/  STL [R1+0x748], R130 ;  /* 0x0007488201007387 */ /* 0x000fe20000100800 */
[-C--:B------:R-:W-:Y:S01]  /*7490*/  LEA.HI.X.SX32 R233, R130, R181.reuse, 0x2, P1 ;  /* 0x000000b582e97211 */ /* 0x080fe200008f16ff */
[----:B---3--:R-:W-:Y:S01]  /*74a0*/  IMAD.SHL.U32 R15, R141, 0x10, RZ ;  /* 0x000000108d0f7824 */ /* 0x008fe200078e00ff */
[----:B------:R-:W3:Y:S01]  /*74b0*/  LDC R122, c[0x0][0x230] ;  /* 0x00008c00ff7a7b82 */ /* 0x000ee20000000800 */
[-C--:B------:R-:W-:Y:S01]  /*74c0*/  IADD3 R236, P1, R237, R180.reuse, RZ ;  /* 0x000000b4edec7210 */ /* 0x080fe20007f3e0ff */
[----:B------:R-:W-:Y:S01]  /*74d0*/  STL [R1+0x744], R128 ;  /* 0x0007448001007387 */ /* 0x000fe20000100800 */
[----:B-1----:R-:W-:Y:S01]  /*74e0*/  VIADD R119, R119, 0xfffffff7 ;  /* 0xfffffff777777836 */ /* 0x002fe20000000000 */
[----:B------:R-:W-:Y:S01]  /*74f0*/  LOP3.LUT R15, R15, 0x70, RZ, 0xc0, !PT ;  /* 0x000000700f0f7812 */ /* 0x000fe200078ec0ff */
[----:B------:R-:W-:Y:S01]  /*7500*/  IMAD R102, R102, UR7, RZ ;  /* 0x0000000766667c24 */ /* 0x000fe2000f8e02ff */
[----:B------:R-:W-:Y:S01]  /*7510*/  LEA.HI.X.SX32 R237, R126, R181, 0x2, P1 ;  /* 0x000000b57eed7211 */ /* 0x000fe200008f16ff */
[----:B------:R-:W-:Y:S01]  /*7520*/  STL.64 [R1+0x150], R156 ;  /* 0x0001509c01007387 */ /* 0x000fe20000100a00 */
[----:B------:R-:W-:Y:S01]  /*7530*/  IADD3 R240, P1, R241, R180, RZ ;  /* 0x000000b4f1f07210 */ /* 0x000fe20007f3e0ff */
[----:B------:R-:W-:-:S02]  /*7540*/  IMAD R15, R129, 0x80, R15 ;  /* 0x00000080810f7824 */ /* 0x000fc400078e020f */
[----:B------:R-:W-:Y:S01]  /*7550*/  STL [R1+0x740], R125 ;  /* 0x0007407d01007387 */ /* 0x000fe20000100800 */
[----:B------:R-:W-:Y:S01]  /*7560*/  LEA.HI.X.SX32 R241, R124, R181, 0x2, P1 ;  /* 0x000000b57cf17211 */ /* 0x000fe200008f16ff */
[----:B--2---:R-:W-:Y:S01]  /*7570*/  VIADD R118, R118, 0xfffffff6 ;  /* 0xfffffff676767836 */ /* 0x004fe20000000000 */
[----:B------:R-:W-:Y:S01]  /*7580*/  IADD3 R244, R15, 0x100000, R251 ;  /* 0x001000000ff47810 */ /* 0x000fe20007ffe0fb */
[----:B------:R-:W-:Y:S01]  /*7590*/  STL [R1+0x73c], R124 ;  /* 0x00073c7c01007387 */ /* 0x000fe20000100800 */
[----:B------:R-:W-:Y:S01]  /*75a0*/  ISETP.GE.U32.AND P1, PT, R123, 0x7fffffdc, PT ;  /* 0x7fffffdc7b00780c */ /* 0x000fe20003f26070 */
[----:B----4-:R-:W-:Y:S01]  /*75b0*/  VIADD R120, R120, 0xfffffff5 ;  /* 0xfffffff578787836 */ /* 0x010fe20000000000 */
[----:B------:R-:W1:Y:S01]  /*75c0*/  LDC R123, c[0x0][0x230] ;  /* 0x00008c00ff7b7b82 */ /* 0x000e620000000800 */
[----:B------:R-:W-:Y:S01]  /*75d0*/  @!PT LDS RZ, [RZ] ;  /* 0x00000000fffff984 */ /* 0x000fe20000000800 */
[----:B------:R-:W-:Y:S01]  /*75e0*/  @!PT LDS RZ, [RZ] ;  /* 0x00000000fffff984 */ /* 0x000fe20000000800 */
[----:B------:R-:W-:Y:S01]  /*75f0*/  @!PT LDS RZ, [RZ] ;  /* 0x00000000fffff984 */ /* 0x000fe20000000800 */
[----:B------:R-:W-:Y:S01]  /*7600*/  LDGSTS.E [R244+-0x80000], desc[UR10][R180.64], !P6 ;  /* 0x80000000b4f47fae */ /* 0x000fe2000f12184a */
[----:B------:R-:W-:Y:S01]  /*7610*/  ISETP.GE.U32.AND P6, PT, R121, 0x7fffffda, PT ;  /* 0x7fffffda7900780c */ /* 0x000fe20003fc6070 */
[----:B------:R-:W-:-:S02]  /*7620*/  IMAD R101, R101, UR7, RZ ;  /* 0x0000000765657c24 */ /* 0x000fc4000f8e02ff */
[----:B------:R2:W-:Y:S01]  /*7630*/  STL [R1+0x738], R0 ;  /* 0x0007380001007387 */ /* 0x0005e20000100800 */
[----:B---3--:R-:W-:Y:S02]  /*7640*/  VIADD R122, R122, 0xfffffff3 ;  /* 0xfffffff37a7a7836 */ /* 0x008fe40000000000 */
[----:B------:R-:W3:Y:S01]  /*7650*/  LDC R121, c[0x0][0x230] ;  /* 0x00008c00ff797b82 */ /* 0x000ee20000000800 */
[----:B------:R-:W-:Y:S01]  /*7660*/  LDGSTS.E [R244+-0x7fffc], desc[UR10][R182.64], !P5 ;  /* 0x80004000b6f47fae */ /* 0x000fe2000e92184a */
[----:B------:R-:W-:Y:S01]  /*7670*/  ISETP.GE.U32.AND P5, PT, R117, 0x7fffffd9, PT ;  /* 0x7fffffd97500780c */ /* 0x000fe20003fa6070 */
[----:B------:R-:W-:Y:S02]  /*7680*/  IMAD R100, R100, UR7, RZ ;  /* 0x0000000764647c24 */ /* 0x000fe4000f8e02ff */
[----:B------:R-:W-:Y:S01]  /*7690*/  LDGSTS.E [R244+-0x7fff8], desc[UR10][R184.64], !P2 ;  /* 0x80008000b8f47fae */ /* 0x000fe2000d12184a */
[----:B------:R-:W-:Y:S01]  /*76a0*/  ISETP.GE.U32.AND P2, PT, R119, 0x7fffffd8, PT ;  /* 0x7fffffd87700780c */ /* 0x000fe20003f46070 */
[----:B------:R-:W-:Y:S01]  /*76b0*/  IMAD R98, R98, UR7, RZ ;  /* 0x0000000762627c24 */ /* 0x000fe2000f8e02ff */
[----:B--2---:R-:W-:Y:S01]  /*76c0*/  LOP3.LUT R0, R15, 0x10, RZ, 0x3c, !PT ;  /* 0x000000100f007812 */ /* 0x004fe200078e3cff */
[----:B------:R-:W2:Y:S01]  /*76d0*/  LDC R117, c[0x0][0x230] ;  /* 0x00008c00ff757b82 */ /* 0x000ea20000000800 */
[----:B------:R-:W-:Y:S01]  /*76e0*/  LDGSTS.E [R244+-0x7fff4], desc[UR10][R186.64], !P4 ;  /* 0x8000c000baf47fae */ /* 0x000fe2000e12184a */
[----:B------:R-:W-:Y:S01]  /*76f0*/  ISETP.GE.U32.AND P4, PT, R118, 0x7fffffd7, PT ;  /* 0x7fffffd77600780c */ /* 0x000fe20003f86070 */
[----:B------:R-:W-:Y:S01]  /*7700*/  IMAD R97, R97, UR7, RZ ;  /* 0x0000000761617c24 */ /* 0x000fe2000f8e02ff */
[----:B------:R-:W-:Y:S01]  /*7710*/  IADD3 R245, R251, 0x100000, R0 ;  /* 0x00100000fbf57810 */ /* 0x000fe20007ffe000 */
[----:B------:R-:W-:Y:S01]  /*7720*/  STL.64 [R1+0x1940], R180 ;  /* 0x001940b401007387 */ /* 0x000fe20000100a00 */
[----:B------:R-:W-:Y:S01]  /*7730*/  LOP3.LUT R0, R15, 0x20, RZ, 0x3c, !PT ;  /* 0x000000200f007812 */ /* 0x000fe200078e3cff */
[----:B-1----:R-:W-:Y:S01]  /*7740*/  VIADD R123, R123, 0xffffffef ;  /* 0xffffffef7b7b7836 */ /* 0x002fe20000000000 */
[----:B------:R-:W1:Y:S01]  /*7750*/  LDC R119, c[0x0][0x230] ;  /* 0x00008c00ff777b82 */ /* 0x000e620000000800 */
[----:B------:R-:W-:Y:S01]  /*7760*/  LDGSTS.E [R245+-0x80000], desc[UR10][R188.64], !P1 ;  /* 0x80000000bcf57fae */ /* 0x000fe2000c92184a */
[----:B------:R-:W-:Y:S01]  /*7770*/  ISETP.GE.U32.AND P1, PT, R120, 0x7fffffd6, PT ;  /* 0x7fffffd67800780c */ /* 0x000fe20003f26070 */
[----:B------:R-:W-:Y:S01]  /*7780*/  IMAD R96, R96, UR7, RZ ;  /* 0x0000000760607c24 */ /* 0x000fe2000f8e02ff */
[----:B------:R-:W-:Y:S01]  /*7790*/  IADD3 R246, R251, 0x100000, R0 ;  /* 0x00100000fbf67810 */ /* 0x000fe20007ffe000 */
[----:B------:R4:W-:Y:S01]  /*77a0*/  LDGSTS.E [R245+-0x7fffc], desc[UR10][R190.64], !P3 ;  /* 0x80004000bef57fae */ /* 0x0009e2000d92184a */
[----:B------:R-:W-:Y:S01]  /*77b0*/  LOP3.LUT R0, R15, 0x30, RZ, 0x3c, !PT ;  /* 0x000000300f007812 */ /* 0x000fe200078e3cff */
[----:B---3--:R-:W-:Y:S01]  /*77c0*/  VIADD R121, R121, 0xfffffff4 ;  /* 0xfffffff479797836 */ /* 0x008fe20000000000 */
[----:B------:R-:W3:Y:S01]  /*77d0*/  LDC R118, c[0x0][0x230] ;  /* 0x00008c00ff767b82 */ /* 0x000ee20000000800 */
[----:B------:R-:W-:Y:S01]  /*77e0*/  LDGSTS.E [R245+-0x7fff8], desc[UR10][R192.64], !P6 ;  /* 0x80008000c0f57fae */ /* 0x000fe2000f12184a */
[----:B------:R-:W-:Y:S01]  /*77f0*/  ISETP.GE.U32.AND P6, PT, R122, 0x7fffffd4, PT ;  /* 0x7fffffd47a00780c */ /* 0x000fe20003fc6070 */
[----:B------:R-:W-:Y:S01]  /*7800*/  IMAD R146, R94, UR7, RZ ;  /* 0x000000075e927c24 */ /* 0x000fe2000f8e02ff */
[----:B------:R-:W-:Y:S01]  /*7810*/  ISETP.GE.U32.AND P3, PT, R121, 0x7fffffd5, PT ;  /* 0x7fffffd57900780c */ /* 0x000fe20003f66070 */
[----:B------:R-:W-:Y:S01]  /*7820*/  LDGSTS.E [R245+-0x7fff4], desc[UR10][R194.64], !P5 ;  /* 0x8000c000c2f57fae */ /* 0x000fe2000e92184a */
[----:B------:R-:W-:Y:S01]  /*7830*/  IADD3 R247, R251, 0x100000, R0 ;  /* 0x00100000fbf77810 */ /* 0x000fe20007ffe000 */
[----:B------:R-:W-:Y:S01]  /*7840*/  IMAD R93, R93, UR7, RZ ;  /* 0x000000075d5d7c24 */ /* 0x000fe2000f8e02ff */
[----:B------:R-:W4:Y:S01]  /*7850*/  LDC R122, c[0x0][0x230] ;  /* 0x00008c00ff7a7b82 */ /* 0x000f220000000800 */
[----:B--2---:R-:W-:Y:S01]  /*7860*/  VIADD R117, R117, 0xfffffff1 ;  /* 0xfffffff175757836 */ /* 0x004fe20000000000 */
[----:B------:R-:W-:Y:S01]  /*7870*/  LDGSTS.E [R246+-0x80000], desc[UR10][R196.64], !P2 ;  /* 0x80000000c4f67fae */ /* 0x000fe2000d12184a */
[----:B------:R-:W-:Y:S01]  /*7880*/  LOP3.LUT R0, R15, 0x40, RZ, 0x3c, !PT ;  /* 0x000000400f007812 */ /* 0x000fe200078e3cff */
[----:B------:R-:W-:-:S02]  /*7890*/  IMAD R145, R92, UR7, RZ ;  /* 0x000000075c917c24 */ /* 0x000fc4000f8e02ff */
[----:B------:R-:W-:Y:S01]  /*78a0*/  ISETP.GE.U32.AND P2, PT, R117, 0x7fffffd2, PT ;  /* 0x7fffffd27500780c */ /* 0x000fe20003f46070 */
[----:B------:R-:W-:Y:S01]  /*78b0*/  LDGSTS.E [R246+-0x7fffc], desc[UR10][R198.64], !P4 ;  /* 0x80004000c6f67fae */ /* 0x000fe2000e12184a */
[----:B------:R-:W2:Y:S01]  /*78c0*/  LDC R120, c[0x0][0x230] ;  /* 0x00008c00ff787b82 */ /* 0x000ea20000000800 */
[----:B-1----:R-:W-:Y:S01]  /*78d0*/  VIADD R119, R119, 0xfffffff2 ;  /* 0xfffffff277777836 */ /* 0x002fe20000000000 */
[----:B------:R-:W-:Y:S01]  /*78e0*/  IADD3 R248, R251, 0x100000, R0 ;  /* 0x00100000fbf87810 */ /* 0x000fe20007ffe000 */
[----:B------:R-:W-:Y:S01]  /*78f0*/  LDGSTS.E [R246+-0x7fff8], desc[UR10][R200.64], !P1 ;  /* 0x80008000c8f67fae */ /* 0x000fe2000c92184a */
[----:B------:R-:W-:Y:S01]  /*7900*/  ISETP.GE.U32.AND P1, PT, R123, 0x7fffffd0, PT ;  /* 0x7fffffd07b00780c */ /* 0x000fe20003f26070 */
[----:B------:R-:W-:Y:S01]  /*7910*/  IMAD R144, R90, UR7, RZ ;  /* 0x000000075a907c24 */ /* 0x000fe2000f8e02ff */
[----:B------:R-:W-:Y:S01]  /*7920*/  ISETP.GE.U32.AND P5, PT, R119, 0x7fffffd3, PT ;  /* 0x7fffffd37700780c */ /* 0x000fe20003fa6070 */
[----:B------:R-:W-:Y:S01]  /*7930*/  LDGSTS.E [R246+-0x7fff4], desc[UR10][R202.64], !P3 ;  /* 0x8000c000caf67fae */ /* 0x000fe2000d92184a */
[----:B------:R-:W1:Y:S01]  /*7940*/  LDC R121, c[0x0][0x230] ;  /* 0x00008c00ff797b82 */ /* 0x000e620000000800 */
[----:B---3--:R-:W-:Y:S01]  /*7950*/  VIADD R118, R118, 0xfffffff0 ;  /* 0xfffffff076767836 */ /* 0x008fe20000000000 */
[----:B------:R-:W-:Y:S01]  /*7960*/  LOP3.LUT R0, R15, 0x50, RZ, 0x3c, !PT ;  /* 0x000000500f007812 */ /* 0x000fe200078e3cff */
[----:B------:R-:W-:Y:S01]  /*7970*/  LDGSTS.E [R247+-0x80000], desc[UR10][R204.64], !P6 ;  /* 0x80000000ccf77fae */ /* 0x000fe2000f12184a */
[----:B------:R-:W-:-:S02]  /*7980*/  IMAD R89, R89, UR7, RZ ;  /* 0x0000000759597c24 */ /* 0x000fc4000f8e02ff */
[----:B------:R-:W-:Y:S01]  /*7990*/  ISETP.GE.U32.AND P4, PT, R118, 0x7fffffd1, PT ;  /* 0x7fffffd17600780c */ /* 0x000fe20003f86070 */
[----:B------:R-:W-:Y:S01]  /*79a0*/  STL.64 [R1+0x1948], R182 ;  /* 0x001948b601007387 */ /* 0x000fe20000100a00 */
[----:B------:R-:W3:Y:S01]  /*79b0*/  LDC R117, c[0x0][0x230] ;  /* 0x00008c00ff757b82 */ /* 0x000ee20000000800 */
[----:B----4-:R-:W-:Y:S01]  /*79c0*/  VIADD R122, R122, 0xffffffed ;  /* 0xffffffed7a7a7836 */ /* 0x010fe20000000000 */
[----:B------:R-:W-:Y:S01]  /*79d0*/  IADD3 R249, R251, 0x100000, R0 ;  /* 0x00100000fbf97810 */ /* 0x000fe20007ffe000 */
[----:B------:R-:W-:Y:S01]  /*79e0*/  LDGSTS.E [R247+-0x7fffc], desc[UR10][R206.64], !P5 ;  /* 0x80004000cef77fae */ /* 0x000fe2000e92184a */
[----:B------:R-:W-:Y:S01]  /*79f0*/  LOP3.LUT R0, R15, 0x60, RZ, 0x3c, !PT ;  /* 0x000000600f007812 */ /* 0x000fe200078e3cff */
[----:B------:R-:W-:Y:S01]  /*7a00*/  IMAD R126, R86, UR7, RZ ;  /* 0x00000007567e7c24 */ /* 0x000fe2000f8e02ff */
[----:B------:R-:W-:Y:S01]  /*7a10*/  ISETP.GE.U32.AND P6, PT, R122, 0x7fffffce, PT ;  /* 0x7fffffce7a00780c */ /* 0x000fe20003fc6070 */
[----:B------:R-:W-:Y:S01]  /*7a20*/  LDGSTS.E [R247+-0x7fff8], desc[UR10][R210.64], !P2 ;  /* 0x80008000d2f77fae */ /* 0x000fe2000d12184a */
[----:B------:R-:W4:Y:S01]  /*7a30*/  LDC R119, c[0x0][0x230] ;  /* 0x00008c00ff777b82 */ /* 0x000f220000000800 */
[----:B--2---:R-:W-:Y:S01]  /*7a40*/  VIADD R120, R120, 0xffffffec ;  /* 0xffffffec78787836 */ /* 0x004fe20000000000 */
[----:B------:R-:W-:Y:S01]  /*7a50*/  IADD3 R250, R251, 0x100000, R0 ;  /* 0x00100000fbfa7810 */ /* 0x000fe20007ffe000 */
[----:B------:R-:W-:Y:S01]  /*7a60*/  STL.64 [R1+0x1950], R184 ;  /* 0x001950b801007387 */ /* 0x000fe20000100a00 */
[----:B------:R-:W-:Y:S01]  /*7a70*/  LOP3.LUT R0, R15, 0x70, RZ, 0x3c, !PT ;  /* 0x000000700f007812 */ /* 0x000fe200078e3cff */
[----:B------:R-:W-:Y:S01]  /*7a80*/  IMAD R85, R85, UR7, RZ ;  /* 0x0000000755557c24 */ /* 0x000fe2000f8e02ff */
[----:B------:R-:W-:Y:S01]  /*7a90*/  ISETP.GE.U32.AND P5, PT, R120, 0x7fffffcd, PT ;  /* 0x7fffffcd7800780c */ /* 0x000fe20003fa6070 */
[----:B------:R-:W-:Y:S01]  /*7aa0*/  LDGSTS.E [R247+-0x7fff4], desc[UR10][R212.64], !P4 ;  /* 0x8000c000d4f77fae */ /* 0x000fe2000e12184a */
[----:B------:R-:W2:Y:S01]  /*7ab0*/  LDC R122, c[0x0][0x230] ;  /* 0x00008c00ff7a7b82 */ /* 0x000ea20000000800 */
[----:B-1----:R-:W-:Y:S01]  /*7ac0*/  VIADD R121, R121, 0xffffffee ;  /* 0xffffffee79797836 */ /* 0x002fe20000000000 */
[----:B------:R-:W-:Y:S01]  /*7ad0*/  IADD3 R251, R251, 0x100000, R0 ;  /* 0x00100000fbfb7810 */ /* 0x000fe20007ffe000 */
[----:B------:R-:W-:Y:S01]  /*7ae0*/  STL.64 [R1+0x1958], R186 ;  /* 0x001958ba01007387 */ /* 0x000fe20000100a00 */
[----:B------:R-:W-:-:S02]  /*7af0*/  IMAD R81, R81, UR7, RZ ;  /* 0x0000000751517c24 */ /* 0x000fc4000f8e02ff */
[----:B------:R-:W-:Y:S01]  /*7b00*/  ISETP.GE.U32.AND P3, PT, R121, 0x7fffffcf, PT ;  /* 0x7fffffcf7900780c */ /* 0x000fe20003f66070 */
[----:B------:R-:W-:Y:S01]  /*7b10*/  STL.64 [R1+0x1960], R188 ;  /* 0x001960bc01007387 */ /* 0x000fe20000100a00 */
[----:B------:R-:W1:Y:S01]  /*7b20*/  LDC R118, c[0x0][0x230] ;  /* 0x00008c00ff767b82 */ /* 0x000e620000000800 */
[----:B---3--:R-:W-:Y:S02]  /*7b30*/  VIADD R117, R117, 0xffffffea ;  /* 0xffffffea75757836 */ /* 0x008fe40000000000 */
[----:B------:R3:W-:Y:S01]  /*7b40*/  STL.64 [R1+0x1938], R190 ;  /* 0x001938be01007387 */ /* 0x0007e20000100a00 */
[----:B------:R-:W-:Y:S02]  /*7b50*/  IMAD R77, R77, UR7, RZ ;  /* 0x000000074d4d7c24 */ /* 0x000fe4000f8e02ff */
[----:B------:R-:W-:Y:S01]  /*7b60*/  ISETP.GE.U32.AND P4, PT, R117, 0x7fffffcb, PT ;  /* 0x7fffffcb7500780c */ /* 0x000fe20003f86070 */
[----:B------:R-:W-:Y:S01]  /*7b70*/  STL.64 [R1+0x1968], R192 ;  /* 0x001968c001007387 */ /* 0x000fe20000100a00 */
[----:B------:R-:W3:Y:S01]  /*7b80*/  LDC R120, c[0x0][0x230] ;  /* 0x00008c00ff787b82 */ /* 0x000ee20000000800 */
[----:B----4-:R-:W-:-:S02]  /*7b90*/  VIADD R119, R119, 0xffffffeb ;  /* 0xffffffeb77777836 */ /* 0x010fc40000000000 */
[----:B------:R-:W-:Y:S01]  /*7ba0*/  STL.64 [R1+0x1978], R244 ;  /* 0x001978f401007387 */ /* 0x000fe20000100a00 */
[----:B------:R-:W-:Y:S02]  /*7bb0*/  IMAD R76, R76, UR7, RZ ;  /* 0x000000074c4c7c24 */ /* 0x000fe4000f8e02ff */
[----:B------:R-:W-:Y:S01]  /*7bc0*/  ISETP.GE.U32.AND P2, PT, R119, 0x7fffffcc, PT ;  /* 0x7fffffcc7700780c */ /* 0x000fe20003f46070 */
[----:B------:R-:W-:Y:S01]  /*7bd0*/  LDGSTS.E [R248+-0x80000], desc[UR10][R208.64], !P1 ;  /* 0x80000000d0f87fae */ /* 0x000fe2000c92184a */
[----:B------:R-:W4:Y:S01]  /*7be0*/  LDC R123, c[0x0][0x230] ;  /* 0x00008c00ff7b7b82 */ /* 0x000f220000000800 */
[----:B--2---:R-:W-:Y:S02]  /*7bf0*/  VIADD R122, R122, 0xffffffe8 ;  /* 0xffffffe87a7a7836 */ /* 0x004fe40000000000 */
[----:B------:R-:W-:Y:S01]  /*7c00*/  STL.64 [R1+0x1970], R194 ;  /* 0x001970c201007387 */ /* 0x000fe20000100a00 */
[----:B------:R-:W-:Y:S02]  /*7c10*/  IMAD R74, R74, UR7, RZ ;  /* 0x000000074a4a7c24 */ /* 0x000fe4000f8e02ff */
[----:B------:R-:W-:Y:S01]  /*7c20*/  IMAD R73, R73, UR7, RZ ;  /* 0x0000000749497c24 */ /* 0x000fe2000f8e02ff */
[----:B------:R-:W-:Y:S01]  /*7c30*/  LDGSTS.E [R248+-0x7fffc], desc[UR10][R214.64], !P3 ;  /* 0x80004000d6f87fae */ /* 0x000fe2000d92184a */
[----:B------:R-:W2:Y:S01]  /*7c40*/  LDC R121, c[0x0][0x230] ;  /* 0x00008c00ff797b82 */ /* 0x000ea20000000800 */
[----:B-1----:R-:W-:Y:S01]  /*7c50*/  VIADD R118, R118, 0xffffffe9 ;  /* 0xffffffe976767836 */ /* 0x002fe20000000000 */
[----:B------:R-:W-:Y:S01]  /*7c60*/  ISETP.GE.U32.AND P3, PT, R122, 0x7fffffc9, PT ;  /* 0x7fffffc97a00780c */ /* 0x000fe20003f66070 */
[----:B------:R-:W-:Y:S01]  /*7c70*/  STL.64 [R1+0x1980], R196 ;  /* 0x001980c401007387 */ /* 0x000fe20000100a00 */
[----:B------:R-:W-:-:S02]  /*7c80*/  IMAD R72, R72, UR7, RZ ;  /* 0x0000000748487c24 */ /* 0x000fc4000f8e02ff */
[----:B------:R-:W-:Y:S01]  /*7c90*/  ISETP.GE.U32.AND P1, PT, R118, 0x7fffffca, PT ;  /* 0x7fffffca7600780c */ /* 0x000fe20003f26070 */
[----:B------:R-:W-:Y:S01]  /*7ca0*/  STL.64 [R1+0x1988], R198 ;  /* 0x001988c601007387 */ /* 0x000fe20000100a00 */
[----:B------:R-:W1:Y:S01]  /*7cb0*/  LDC R117, c[0x0][0x230] ;  /* 0x00008c00ff757b82 */ /* 0x000e620000000800 */
[----:B---3--:R-:W-:Y:S02]  /*7cc0*/  VIADD R120, R120, 0xffffffe6 ;  /* 0xffffffe678787836 */ /* 0x008fe40000000000 */
[----:B------:R-:W-:Y:S01]  /*7cd0*/  STL.64 [R1+0x1990], R200 ;  /* 0x001990c801007387 */ /* 0x000fe20000100a00 */
[----:B------:R-:W-:Y:S02]  /*7ce0*/  IMAD R70, R70, UR7, RZ ;  /* 0x0000000746467c24 */ /* 0x000fe4000f8e02ff */
[----:B------:R-:W-:Y:S01]  /*7cf0*/  IMAD R69, R69, UR7, RZ ;  /* 0x0000000745457c24 */ /* 0x000fe2000f8e02ff */
[----:B------:R-:W-:Y:S01]  /*7d00*/  STL.64 [R1+0x1998], R202 ;  /* 0x001998ca01007387 */ /* 0x000fe20000100a00 */
[----:B------:R-:W3:Y:S01]  /*7d10*/  LDC R119, c[0x0][0x230] ;  /* 0x00008c00ff777b82 */ /* 0x000ee20000000800 */
[----:B------:R-:W-:-:S02]  /*7d20*/  IMAD R68, R68, UR7, RZ ;  /* 0x0000000744447c24 */ /* 0x000fc4000f8e02ff */
[----:B------:R-:W-:Y:S01]  /*7d30*/  STL.64 [R1+0x19a0], R204 ;  /* 0x0019a0cc01007387 */ /* 0x000fe20000100a00 */
[----:B------:R-:W-:Y:S02]  /*7d40*/  IMAD R66, R66, UR7, RZ ;  /* 0x0000000742427c24 */ /* 0x000fe4000f8e02ff */
[----:B------:R-:W-:Y:S01]  /*7d50*/  IMAD R65, R65, UR7, RZ ;  /* 0x0000000741417c24 */ /* 0x000fe2000f8e02ff */
[----:B------:R-:W-:Y:S01]  /*7d60*/  STL.64 [R1+0x19a8], R206 ;  /* 0x0019a8ce01007387 */ /* 0x000fe20000100a00 */
[----:B------:R-:W4:Y:S01]  /*7d70*/  LDC R122, c[0x0][0x230] ;  /* 0x00008c00ff7a7b82 */ /* 0x000f220000000800 */
[----:B--2---:R-:W-:Y:S02]  /*7d80*/  VIADD R121, R121, 0xffffffe7 ;  /* 0xffffffe779797836 */ /* 0x004fe40000000000 */
[----:B------:R-:W-:Y:S01]  /*7d90*/  STL.64 [R1+0x19b0], R210 ;  /* 0x0019b0d201007387 */ /* 0x000fe20000100a00 */
[----:B------:R-:W-:Y:S02]  /*7da0*/  IMAD R64, R64, UR7, RZ ;  /* 0x0000000740407c24 */ /* 0x000fe4000f8e02ff */
[----:B------:R-:W-:Y:S01]  /*7db0*/  IMAD R62, R62, UR7, RZ ;  /* 0x000000073e3e7c24 */ /* 0x000fe2000f8e02ff */
[----:B------:R-:W-:Y:S01]  /*7dc0*/  STL.64 [R1+0x19c0], R246 ;  /* 0x0019c0f601007387 */ /* 0x000fe20000100a00 */
[----:B------:R-:W2:Y:S01]  /*7dd0*/  LDC.64 R128, c[0x0][0x238] ;  /* 0x00008e00ff807b82 */ /* 0x000ea20000000a00 */
[----:B-1----:R-:W-:-:S02]  /*7de0*/  VIADD R117, R117, 0xffffffe2 ;  /* 0xffffffe275757836 */ /* 0x002fc40000000000 */
[----:B------:R-:W-:Y:S01]  /*7df0*/  LDGSTS.E [R248+-0x7fff8], desc[UR10][R216.64], !P6 ;  /* 0x80008000d8f87fae */ /* 0x000fe2000f12184a */
[----:B------:R-:W-:Y:S01]  /*7e00*/  ISETP.GE.U32.AND P6, PT, R121, 0x7fffffc8, PT ;  /* 0x7fffffc87900780c */ /* 0x000fe20003fc6070 */
[----:B------:R-:W-:Y:S02]  /*7e10*/  IMAD R61, R61, UR7, RZ ;  /* 0x000000073d3d7c24 */ /* 0x000fe4000f8e02ff */
[----:B------:R-:W-:Y:S01]  /*7e20*/  STL.64 [R1+0x19b8], R212 ;  /* 0x0019b8d401007387 */ /* 0x000fe20000100a00 */
[----:B------:R-:W1:Y:S01]  /*7e30*/  LDC R118, c[0x0][0x230] ;  /* 0x00008c00ff767b82 */ /* 0x000e620000000800 */
[----:B---3--:R-:W-:Y:S02]  /*7e40*/  VIADD R119, R119, 0xffffffe5 ;  /* 0xffffffe577777836 */ /* 0x008fe40000000000 */
[----:B------:R3:W-:Y:S01]  /*7e50*/  LDGSTS.E [R248+-0x7fff4], desc[UR10][R218.64], !P5 ;  /* 0x8000c000daf87fae */ /* 0x0007e2000e92184a */
[----:B------:R-:W-:Y:S01]  /*7e60*/  ISETP.GE.U32.AND P5, PT, R120, 0x7fffffc7, PT ;  /* 0x7fffffc77800780c */ /* 0x000fe20003fa6070 */
[----:B----4-:R-:W-:-:S02]  /*7e70*/  VIADD R120, R123, 0xffffffe4 ;  /* 0xffffffe47b787836 */ /* 0x010fc40000000000 */
[----:B------:R-:W-:Y:S01]  /*7e80*/  STL.64 [R1+0x19c8], R208 ;  /* 0x0019c8d001007387 */ /* 0x000fe20000100a00 */
[----:B------:R-:W4:Y:S01]  /*7e90*/  LDC R123, c[0x0][0x230] ;  /* 0x00008c00ff7b7b82 */ /* 0x000f220000000800 */
[----:B------:R-:W-:Y:S02]  /*7ea0*/  IMAD R60, R60, UR7, RZ ;  /* 0x000000073c3c7c24 */ /* 0x000fe4000f8e02ff */
        /* <DEDUP_REMOVED lines=9> */
[----:B------:R-:W-:Y:S01]  /*7f40*/  LDGSTS.E [R249+-0x80000], desc[UR10][R220.64], !P2 ;  /* 0x80000000dcf97fae */ /* 0x000fe2000d12184a */
[----:B-1----:R-:W-:Y:S01]  /*7f50*/  VIADD R118, R118, 0xffffffe3 ;  /* 0xffffffe376767836 */ /* 0x002fe20000000000 */
[----:B------:R-:W-:Y:S01]  /*7f60*/  ISETP.GE.U32.AND P2, PT, R119, 0x7fffffc6, PT ;  /* 0x7fffffc67700780c */ /* 0x000fe20003f46070 */
[----:B------:R-:W1:Y:S01]  /*7f70*/  LDC R121, c[0x0][0x230] ;  /* 0x00008c00ff797b82 */ /* 0x000e620000000800 */
[----:B------:R-:W-:Y:S01]  /*7f80*/  STL.64 [R1+0x19e8], R220 ;  /* 0x0019e8dc01007387 */ /* 0x000fe20000100a00 */
[----:B------:R-:W-:Y:S02]  /*7f90*/  IMAD R52, R52, UR7, RZ ;  /* 0x0000000734347c24 */ /* 0x000fe4000f8e02ff */
[----:B------:R-:W-:Y:S01]  /*7fa0*/  IMAD R50, R50, UR7, RZ ;  /* 0x0000000732327c24 */ /* 0x000fe2000f8e02ff */
[----:B------:R-:W-:Y:S01]  /*7fb0*/  LDGSTS.E [R249+-0x7fffc], desc[UR10][R222.64], !P4 ;  /* 0x80004000def97fae */ /* 0x000fe2000e12184a */
[----:B------:R-:W-:Y:S01]  /*7fc0*/  ISETP.GE.U32.AND P4, PT, R120, 0x7fffffc5, PT ;  /* 0x7fffffc57800780c */ /* 0x000fe20003f86070 */
[----:B------:R-:W-:Y:S01]  /*7fd0*/  IMAD R142, R49, UR7, RZ ;  /* 0x00000007318e7c24 */ /* 0x000fe2000f8e02ff */
[----:B------:R-:W4:Y:S01]  /*7fe0*/  LDC R120, c[0x0][0x230] ;  /* 0x00008c00ff787b82 */ /* 0x000f220000000800 */
[----:B------:R-:W-:Y:S01]  /*7ff0*/  STL.64 [R1+0x19f0], R222 ;  /* 0x0019f0de01007387 */ /* 0x000fe20000100a00 */
[----:B------:R-:W-:-:S02]  /*8000*/  IMAD R130, R48, UR7, RZ ;  /* 0x0000000730827c24 */ /* 0x000fc4000f8e02ff */
[----:B------:R-:W-:Y:S01]  /*8010*/  IMAD R141, R46, UR7, RZ ;  /* 0x000000072e8d7c24 */ /* 0x000fe2000f8e02ff */
[----:B------:R-:W-:Y:S01]  /*8020*/  STL.64 [R1+0x19f8], R224 ;  /* 0x0019f8e001007387 */ /* 0x000fe20000100a00 */
[----:B------:R-:W-:Y:S02]  /*8030*/  IMAD R132, R45, UR7, RZ ;  /* 0x000000072d847c24 */ /* 0x000fe4000f8e02ff */
[----:B------:R-:W-:Y:S01]  /*8040*/  IMAD R140, R44, UR7, RZ ;  /* 0x000000072c8c7c24 */ /* 0x000fe2000f8e02ff */
[----:B------:R-:W-:Y:S01]  /*8050*/  STL.64 [R1+0x1a08], R248 ;  /* 0x001a08f801007387 */ /* 0x000fe20000100a00 */
[----:B------:R-:W-:Y:S02]  /*8060*/  IMAD R134, R42, UR7, RZ ;  /* 0x000000072a867c24 */ /* 0x000fe4000f8e02ff */
[----:B------:R-:W-:Y:S01]  /*8070*/  IMAD R152, R95, UR7, RZ ;  /* 0x000000075f987c24 */ /* 0x000fe2000f8e02ff */
[----:B------:R-:W-:Y:S01]  /*8080*/  STL.64 [R1+0x1a00], R226 ;  /* 0x001a00e201007387 */ /* 0x000fe20000100a00 */
[----:B------:R-:W-:-:S02]  /*8090*/  IMAD R138, R41, UR7, RZ ;  /* 0x00000007298a7c24 */ /* 0x000fc4000f8e02ff */
[----:B------:R-:W-:Y:S01]  /*80a0*/  IMAD R154, R99, UR7, RZ ;  /* 0x00000007639a7c24 */ /* 0x000fe2000f8e02ff */
[----:B------:R-:W-:Y:S01]  /*80b0*/  STL.64 [R1+0x1a10], R228 ;  /* 0x001a10e401007387 */ /* 0x000fe20000100a00 */
[----:B-1----:R-:W-:Y:S02]  /*80c0*/  VIADD R119, R121, 0xffffffe1 ;  /* 0xffffffe179777836 */ /* 0x002fe40000000000 */
[----:B------:R-:W-:Y:S01]  /*80d0*/  IMAD R158, R107, UR7, RZ ;  /* 0x000000076b9e7c24 */ /* 0x000fe2000f8e02ff */
[----:B------:R1:W-:Y:S01]  /*80e0*/  STL [R1+0x1a88], R5 ;  /* 0x001a880501007387 */ /* 0x0003e20000100800 */
[----:B------:R-:W-:Y:S01]  /*80f0*/  IMAD R136, R40, UR7, RZ ;  /* 0x0000000728887c24 */ /* 0x000fe2000f8e02ff */
[----:B------:R-:W3:Y:S01]  /*8100*/  LDC R121, c[0x0][0x230] ;  /* 0x00008c00ff797b82 */ /* 0x000ee20000000800 */
[----:B------:R-:W-:Y:S01]  /*8110*/  IMAD R137, R38, UR7, RZ ;  /* 0x0000000726897c24 */ /* 0x000fe2000f8e02ff */
[----:B------:R-:W-:Y:S01]  /*8120*/  STL.64 [R1+0x1a18], R230 ;  /* 0x001a18e601007387 */ /* 0x000fe20000100a00 */
[----:B--2---:R-:W-:-:S02]  /*8130*/  IMAD.MOV.U32 R0, RZ, RZ, R129 ;  /* 0x000000ffff007224 */ /* 0x004fc400078e0081 */
[----:B------:R-:W-:Y:S01]  /*8140*/  IMAD R133, R37, UR7, RZ ;  /* 0x0000000725857c24 */ /* 0x000fe2000f8e02ff */
[----:B------:R-:W-:Y:S01]  /*8150*/  STL.64 [R1+0x1a20], R232 ;  /* 0x001a20e801007387 */ /* 0x000fe20000100a00 */
[----:B------:R-:W-:Y:S02]  /*8160*/  IMAD R129, R36, UR7, RZ ;  /* 0x0000000724817c24 */ /* 0x000fe4000f8e02ff */
[----:B------:R-:W-:Y:S01]  /*8170*/  IMAD R168, R127, UR7, RZ ;  /* 0x000000077fa87c24 */ /* 0x000fe2000f8e02ff */
[----:B------:R-:W-:Y:S01]  /*8180*/  LDGSTS.E [R249+-0x7fff8], desc[UR10][R224.64], !P1 ;  /* 0x80008000e0f97fae */ /* 0x000fe2000c92184a */
[----:B------:R-:W-:Y:S01]  /*8190*/  ISETP.GE.U32.AND P1, PT, R118, 0x7fffffc4, PT ;  /* 0x7fffffc47600780c */ /* 0x000fe20003f26070 */
[----:B------:R-:W-:Y:S02]  /*81a0*/  IMAD R94, R20, UR7, RZ ;  /* 0x00000007145e7c24 */ /* 0x000fe4000f8e02ff */
[----:B------:R-:W-:Y:S01]  /*81b0*/  IMAD R170, R131, UR7, RZ ;  /* 0x0000000783aa7c24 */ /* 0x000fe2000f8e02ff */
[----:B------:R-:W-:Y:S01]  /*81c0*/  STL.64 [R1+0x1a28], R234 ;  /* 0x001a28ea01007387 */ /* 0x000fe20000100a00 */
[----:B------:R-:W-:-:S02]  /*81d0*/  IMAD R90, R22, UR7, RZ ;  /* 0x00000007165a7c24 */ /* 0x000fc4000f8e02ff */
[----:B------:R-:W-:Y:S01]  /*81e0*/  IMAD R166, R14, UR7, RZ ;  /* 0x000000070ea67c24 */ /* 0x000fe2000f8e02ff */
[----:B------:R-:W-:Y:S01]  /*81f0*/  LDGSTS.E [R249+-0x7fff4], desc[UR10][R226.64], !P3 ;  /* 0x8000c000e2f97fae */ /* 0x000fe2000d92184a */
[----:B------:R-:W-:Y:S01]  /*8200*/  ISETP.GE.U32.AND P3, PT, R117, 0x7fffffc3, PT ;  /* 0x7fffffc37500780c */ /* 0x000fe20003f66070 */
[----:B------:R-:W-:Y:S02]  /*8210*/  VIADD R117, R122, 0xffffffe0 ;  /* 0xffffffe07a757836 */ /* 0x000fe40000000000 */
[----:B------:R-:W-:Y:S01]  /*8220*/  IMAD R174, R139, UR7, RZ ;  /* 0x000000078bae7c24 */ /* 0x000fe2000f8e02ff */
[----:B------:R-:W-:Y:S01]  /*8230*/  STL.64 [R1+0x1a30], R236 ;  /* 0x001a30ec01007387 */ /* 0x000fe20000100a00 */
[----:B------:R-:W-:Y:S02]  /*8240*/  IMAD R122, R82, UR7, RZ ;  /* 0x00000007527a7c24 */ /* 0x000fe4000f8e02ff */
[----:B------:R-:W-:Y:S01]  /*8250*/  IMAD R162, R12, UR7, RZ ;  /* 0x000000070ca27c24 */ /* 0x000fe2000f8e02ff */
[----:B------:R-:W-:Y:S01]  /*8260*/  STL.64 [R1+0x1a38], R238 ;  /* 0x001a38ee01007387 */ /* 0x000fe20000100a00 */
[----:B------:R-:W-:-:S02]  /*8270*/  IMAD R92, R21, UR7, RZ ;  /* 0x00000007155c7c24 */ /* 0x000fc4000f8e02ff */
[----:B------:R-:W-:Y:S01]  /*8280*/  IMAD R178, R147, UR7, RZ ;  /* 0x0000000793b27c24 */ /* 0x000fe2000f8e02ff */
[----:B------:R2:W-:Y:S01]  /*8290*/  STL [R1+0x600], R128 ;  /* 0x0006008001007387 */ /* 0x0005e20000100800 */
[----:B------:R-:W-:Y:S02]  /*82a0*/  IMAD R82, R28, UR7, RZ ;  /* 0x000000071c527c24 */ /* 0x000fe4000f8e02ff */
[----:B------:R-:W-:Y:S01]  /*82b0*/  IMAD R160, R4, UR7, RZ ;  /* 0x0000000704a07c24 */ /* 0x000fe2000f8e02ff */
[----:B------:R4:W-:Y:S01]  /*82c0*/  STL [R1+0x618], R116 ;  /* 0x0006187401007387 */ /* 0x0009e20000100800 */
[----:B------:R-:W-:Y:S02]  /*82d0*/  IMAD R86, R25, UR7, RZ ;  /* 0x0000000719567c24 */ /* 0x000fe4000f8e02ff */
[----:B------:R-:W-:Y:S01]  /*82e0*/  IMAD R164, R13, UR7, RZ ;  /* 0x000000070da47c24 */ /* 0x000fe2000f8e02ff */
[----:B------:R-:W-:Y:S01]  /*82f0*/  STL [R1+0x888], R115 ;  /* 0x0008887301007387 */ /* 0x000fe20000100800 */
[----:B------:R-:W-:Y:S01]  /*8300*/  IMAD R150, R91, UR7, RZ ;  /* 0x000000075b967c24 */ /* 0x000fe2000f8e02ff */
[----:B------:R-:W-:Y:S01]  /*8310*/  USHF.R.U32.HI UR6, URZ, 0x1, UR48 ;  /* 0x000000013f067899 */ /* 0x000fe20008011630 */
[----:B------:R-:W-:Y:S01]  /*8320*/  IMAD R156, R103, UR7, RZ ;  /* 0x00000007679c7c24 */ /* 0x000fe2000f8e02ff */
[----:B------:R4:W-:Y:S01]  /*8330*/  STL [R1+0x884], R114 ;  /* 0x0008847201007387 */ /* 0x0009e20000100800 */
[----:B---3--:R-:W-:Y:S01]  /*8340*/  VIADD R190, R121, 0xffffffdb ;  /* 0xffffffdb79be7836 */ /* 0x008fe20000000000 */
[----:B------:R-:W3:Y:S01]  /*8350*/  LDC R191, c[0x0][0x230] ;  /* 0x00008c00ffbf7b82 */ /* 0x000ee20000000800 */
[----:B------:R-:W-:Y:S01]  /*8360*/  IMAD R14, R135, UR7, RZ ;  /* 0x00000007870e7c24 */ /* 0x000fe2000f8e02ff */
[----:B------:R-:W-:Y:S01]  /*8370*/  LDGSTS.E [R250+-0x80000], desc[UR10][R228.64], !P6 ;  /* 0x80000000e4fa7fae */ /* 0x000fe2000f12184a */
[----:B------:R-:W-:Y:S01]  /*8380*/  ISETP.GE.AND P6, PT, R5, R117, PT ;  /* 0x000000750500720c */ /* 0x000fe20003fc6270 */
[----:B-1----:R-:W-:-:S02]  /*8390*/  IMAD.MOV.U32 R5, RZ, RZ, R128 ;  /* 0x000000ffff057224 */ /* 0x002fc400078e0080 */
[----:B------:R-:W-:Y:S01]  /*83a0*/  STL [R1+0x880], R113 ;  /* 0x0008807101007387 */ /* 0x000fe20000100800 */
[----:B------:R-:W-:Y:S01]  /*83b0*/  SEL R118, RZ, 0x4, P6 ;  /* 0x00000004ff767807 */ /* 0x000fe20003000000 */
[----:B--2---:R-:W-:Y:S01]  /*83c0*/  IMAD R128, R88, UR7, RZ ;  /* 0x0000000758807c24 */ /* 0x004fe2000f8e02ff */
[----:B------:R-:W-:Y:S01]  /*83d0*/  ISETP.GE.U32.AND P6, PT, R119, 0x7fffffc2, PT ;  /* 0x7fffffc27700780c */ /* 0x000fe20003fc6070 */
[----:B------:R-:W-:Y:S01]  /*83e0*/  STL [R1+0x87c], R112 ;  /* 0x00087c7001007387 */ /* 0x000fe20000100800 */
[----:B------:R-:W-:Y:S02]  /*83f0*/  IMAD R119, R33, UR7, RZ ;  /* 0x0000000721777c24 */ /* 0x000fe4000f8e02ff */
[----:B------:R-:W-:Y:S01]  /*8400*/  IMAD R88, R24, UR7, RZ ;  /* 0x0000000718587c24 */ /* 0x000fe2000f8e02ff */
[----:B------:R-:W-:Y:S01]  /*8410*/  STL [R1+0x878], R111 ;  /* 0x0008786f01007387 */ /* 0x000fe20000100800 */
[----:B------:R-:W-:Y:S02]  /*8420*/  IMAD R12, R143, UR7, RZ ;  /* 0x000000078f0c7c24 */ /* 0x000fe4000f8e02ff */
[----:B------:R-:W-:Y:S01]  /*8430*/  IMAD R4, R151, UR7, RZ ;  /* 0x0000000797047c24 */ /* 0x000fe2000f8e02ff */
[----:B------:R-:W-:Y:S01]  /*8440*/  STL [R1+0x874], R110 ;  /* 0x0008746e01007387 */ /* 0x000fe20000100800 */
[----:B------:R-:W-:-:S02]  /*8450*/  IMAD R183, R155, UR7, RZ ;  /* 0x000000079bb77c24 */ /* 0x000fc4000f8e02ff */
[----:B------:R-:W-:Y:S01]  /*8460*/  IMAD R13, R159, UR7, RZ ;  /* 0x000000079f0d7c24 */ /* 0x000fe2000f8e02ff */
[----:B------:R-:W-:Y:S01]  /*8470*/  LDGSTS.E [R250+-0x7fffc], desc[UR10][R230.64], !P5 ;  /* 0x80004000e6fa7fae */ /* 0x000fe2000e92184a */
[----:B------:R-:W-:Y:S01]  /*8480*/  PLOP3.LUT P5, PT, PT, PT, UP0, 0x80, 0x0 ;  /* 0x000000000000781c */ /* 0x000fe20003faf008 */
[----:B------:R-:W-:Y:S02]  /*8490*/  IMAD R182, R163, UR7, RZ ;  /* 0x00000007a3b67c24 */ /* 0x000fe4000f8e02ff */
[----:B------:R-:W-:Y:S01]  /*84a0*/  STL [R1+0x870], R109 ;  /* 0x0008706d01007387 */ /* 0x000fe20000100800 */
[----:B------:R-:W-:Y:S02]  /*84b0*/  SEL R118, R118, RZ, P5 ;  /* 0x000000ff76767207 */ /* 0x000fe40002800000 */
[----:B------:R-:W-:Y:S01]  /*84c0*/  ISETP.GE.U32.AND P5, PT, R117, 0x7fffffc1, PT ;  /* 0x7fffffc17500780c */ /* 0x000fe20003fa6070 */
[----:B------:R-:W-:Y:S01]  /*84d0*/  STL [R1+0x86c], R108 ;  /* 0x00086c6c01007387 */ /* 0x000fe20000100800 */
[----:B----4-:R-:W-:-:S02]  /*84e0*/  VIADD R117, R120, 0xffffffdf ;  /* 0xffffffdf78757836 */ /* 0x010fc40000000000 */
[----:B------:R-:W-:Y:S01]  /*84f0*/  IMAD R120, R80, UR7, RZ ;  /* 0x0000000750787c24 */ /* 0x000fe2000f8e02ff */
[----:B------:R1:W-:Y:S01]  /*8500*/  STL [R1+0x868], R106 ;  /* 0x0008686a01007387 */ /* 0x0003e20000100800 */
[----:B------:R-:W-:-:S03]  /*8510*/  IMAD R80, R29, UR7, RZ ;  /* 0x000000071d507c24 */ /* 0x000fc6000f8e02ff */
[----:B------:R-:W-:Y:S04]  /*8520*/  STL [R1+0x864], R105 ;  /* 0x0008646901007387 */ /* 0x000fe80000100800 */
[----:B------:R2:W-:Y:S04]  /*8530*/  STL [R1+0x860], R104 ;  /* 0x0008606801007387 */ /* 0x0005e80000100800 */
[----:B------:R-:W-:Y:S04]  /*8540*/  STL [R1+0x85c], R102 ;  /* 0x00085c6601007387 */ /* 0x000fe80000100800 */
[----:B------:R-:W-:Y:S04]  /*8550*/  STL [R1+0x858], R101 ;  /* 0x0008586501007387 */ /* 0x000fe80000100800 */
[----:B------:R-:W-:Y:S04]  /*8560*/  STL [R1+0x854], R100 ;  /* 0x0008546401007387 */ /* 0x000fe80000100800 */
[----:B------:R4:W-:Y:S04]  /*8570*/  STL [R1+0x850], R98 ;  /* 0x0008506201007387 */ /* 0x0009e80000100800 */
[----:B------:R-:W-:Y:S04]  /*8580*/  STL [R1+0x84c], R97 ;  /* 0x00084c6101007387 */ /* 0x000fe80000100800 */
[----:B------:R-:W-:Y:S01]  /*8590*/  LDGSTS.E [R250+-0x7fff8], desc[UR10][R232.64], !P2 ;  /* 0x80008000e8fa7fae */ /* 0x000fe2000d12184a */
[----:B------:R-:W-:Y:S01]  /*85a0*/  ISETP.NE.U32.AND P2, PT, R118, RZ, PT ;  /* 0x000000ff7600720c */ /* 0x000fe20003f45070 */
[----:B------:R-:W-:-:S02]  /*85b0*/  VIADD R118, R123, 0xffffffde ;  /* 0xffffffde7b767836 */ /* 0x000fc40000000000 */
[----:B------:R3:W-:Y:S01]  /*85c0*/  STL [R1+0x848], R96 ;  /* 0x0008486001007387 */ /* 0x0007e20000100800 */
[----:B------:R-:W-:-:S03]  /*85d0*/  IMAD R123, R34, UR7, RZ ;  /* 0x00000007227b7c24 */ /* 0x000fc6000f8e02ff */
[----:B------:R3:W-:Y:S01]  /*85e0*/  LDGSTS.E [R250+-0x7fff4], desc[UR10][R234.64], !P4 ;  /* 0x8000c000eafa7fae */ /* 0x0007e2000e12184a */
[----:B------:R-:W-:Y:S01]  /*85f0*/  ISETP.GE.U32.AND P4, PT, R117, 0x7fffffc0, PT ;  /* 0x7fffffc07500780c */ /* 0x000fe20003f86070 */
[----:B------:R-:W-:Y:S02]  /*8600*/  VIADD R117, R124, 0xffffffdd ;  /* 0xffffffdd7c757836 */ /* 0x000fe40000000000 */
[----:B------:R-:W-:Y:S01]  /*8610*/  STL [R1+0x844], R146 ;  /* 0x0008449201007387 */ /* 0x000fe20000100800 */
[----:B------:R-:W-:Y:S02]  /*8620*/  IMAD R124, R84, UR7, RZ ;  /* 0x00000007547c7c24 */ /* 0x000fe4000f8e02ff */
[----:B------:R-:W-:Y:S01]  /*8630*/  IMAD R84, R26, UR7, RZ ;  /* 0x000000071a547c24 */ /* 0x000fe2000f8e02ff */
[----:B------:R-:W-:Y:S04]  /*8640*/  STL [R1+0x840], R93 ;  /* 0x0008405d01007387 */ /* 0x000fe80000100800 */
[----:B------:R-:W-:Y:S04]  /*8650*/  STL [R1+0x83c], R145 ;  /* 0x00083c9101007387 */ /* 0x000fe80000100800 */
[----:B------:R-:W-:Y:S04]  /*8660*/  STL [R1+0x838], R144 ;  /* 0x0008389001007387 */ /* 0x000fe80000100800 */
[----:B------:R-:W-:Y:S04]  /*8670*/  STL [R1+0x834], R89 ;  /* 0x0008345901007387 */ /* 0x000fe80000100800 */
[----:B------:R-:W-:Y:S01]  /*8680*/  LDGSTS.E [R251+-0x80000], desc[UR10][R236.64], !P1 ;  /* 0x80000000ecfb7fae */ /* 0x000fe2000c92184a */
[----:B------:R-:W-:Y:S01]  /*8690*/  ISETP.GE.U32.AND P1, PT, R118, 0x7fffffbf, PT ;  /* 0x7fffffbf7600780c */ /* 0x000fe20003f26070 */
[----:B------:R-:W-:-:S02]  /*86a0*/  IMAD R118, R78, UR7, RZ ;  /* 0x000000074e767c24 */ /* 0x000fc4000f8e02ff */
[----:B------:R-:W-:Y:S01]  /*86b0*/  STL [R1+0x830], R128 ;  /* 0x0008308001007387 */ /* 0x000fe20000100800 */
[----:B------:R-:W-:-:S03]  /*86c0*/  IMAD R78, R30, UR7, RZ ;  /* 0x000000071e4e7c24 */ /* 0x000fc6000f8e02ff */
[----:B------:R-:W-:Y:S04]  /*86d0*/  STL [R1+0x82c], R126 ;  /* 0x00082c7e01007387 */ /* 0x000fe80000100800 */
        /* <DEDUP_REMOVED lines=32> */
[----:B------:R-:W-:Y:S01]  /*88e0*/  LDGSTS.E [R251+-0x7fffc], desc[UR10][R238.64], !P3 ;  /* 0x80004000eefb7fae */ /* 0x000fe2000d92184a */
[----:B------:R-:W-:Y:S01]  /*88f0*/  ISETP.GE.U32.AND P3, PT, R117, 0x7fffffbe, PT ;  /* 0x7fffffbe7500780c */ /* 0x000fe20003f66070 */
[----:B------:R-:W-:-:S02]  /*8900*/  IMAD R117, R32, UR7, RZ ;  /* 0x0000000720757c24 */ /* 0x000fc4000f8e02ff */
[----:B------:R-:W-:Y:S04]  /*8910*/  STL [R1+0x7a8], R134 ;  /* 0x0007a88601007387 */ /* 0x000fe80000100800 */
[----:B------:R-:W-:Y:S04]  /*8920*/  STL [R1+0x7a4], R138 ;  /* 0x0007a48a01007387 */ /* 0x000fe80000100800 */
[----:B------:R-:W-:Y:S01]  /*8930*/  LDGSTS.E [R251+-0x7fff8], desc[UR10][R240.64], !P6 ;  /* 0x80008000f0fb7fae */ /* 0x000fe2000f12184a */
[----:B------:R-:W-:-:S03]  /*8940*/  LEA R148, P6, R116, R2, 0x2 ;  /* 0x0000000274947211 */ /* 0x000fc600078c10ff */
[----:B------:R-:W-:Y:S01]  /*8950*/  STL [R1+0x728], R136 ;  /* 0x0007288801007387 */ /* 0x000fe20000100800 */
[-C--:B------:R-:W-:Y:S01]  /*8960*/  LEA.HI.X.SX32 R149, R116, R3.reuse, 0x2, P6 ;  /* 0x0000000374957211 */ /* 0x080fe200030f16ff */
[----:B------:R-:W-:Y:S01]  /*8970*/  IMAD R116, R23, UR7, RZ ;  /* 0x0000000717747c24 */ /* 0x000fe2000f8e02ff */
[CC--:B------:R-:W-:Y:S01]  /*8980*/  LEA R32, P6, R114.reuse, R2.reuse, 0x2 ;  /* 0x0000000272207211 */ /* 0x0c0fe200078c10ff */
[----:B------:R-:W-:Y:S03]  /*8990*/  STL [R1+0x724], R137 ;  /* 0x0007248901007387 */ /* 0x000fe60000100800 */
[----:B------:R-:W-:Y:S01]  /*89a0*/  LEA.HI.X.SX32 R33, R114, R3, 0x2, P6 ;  /* 0x0000000372217211 */ /* 0x000fe200030f16ff */
[----:B------:R3:W-:Y:S01]  /*89b0*/  LDGSTS.E [R251+-0x7fff4], desc[UR10][R242.64], !P5 ;  /* 0x8000c000f2fb7fae */ /* 0x0007e2000e92184a */
[----:B------:R-:W-:Y:S01]  /*89c0*/  LEA R218, P5, R115, R2, 0x2 ;  /* 0x0000000273da7211 */ /* 0x000fe200078a10ff */
[----:B------:R-:W-:-:S02]  /*89d0*/  IMAD R114, R19, UR7, RZ ;  /* 0x0000000713727c24 */ /* 0x000fc4000f8e02ff */
[----:B------:R-:W-:Y:S01]  /*89e0*/  STL [R1+0x720], R133 ;  /* 0x0007208501007387 */ /* 0x000fe20000100800 */
[-C--:B------:R-:W-:Y:S02]  /*89f0*/  LEA.HI.X.SX32 R219, R115, R3.reuse, 0x2, P5 ;  /* 0x0000000373db7211 */ /* 0x080fe400028f16ff */
[CC--:B------:R-:W-:Y:S01]  /*8a00*/  LEA R216, P5, R113.reuse, R2.reuse, 0x2 ;  /* 0x0000000271d87211 */ /* 0x0c0fe200078a10ff */
[----:B------:R-:W-:Y:S03]  /*8a10*/  STL [R1+0x71c], R129 ;  /* 0x00071c8101007387 */ /* 0x000fe60000100800 */
[----:B------:R-:W-:Y:S01]  /*8a20*/  LEA.HI.X.SX32 R217, R113, R3, 0x2, P5 ;  /* 0x0000000371d97211 */ /* 0x000fe200028f16ff */
[----:B------:R-:W-:Y:S01]  /*8a30*/  STL.64 [R1+0x1a40], R240 ;  /* 0x001a40f001007387 */ /* 0x000fe20000100a00 */
[----:B------:R-:W-:-:S03]  /*8a40*/  LEA R214, P5, R111, R2, 0x2 ;  /* 0x000000026fd67211 */ /* 0x000fc600078a10ff */
[----:B------:R-:W-:Y:S01]  /*8a50*/  STL [R1+0x718], R123 ;  /* 0x0007187b01007387 */ /* 0x000fe20000100800 */
[-C--:B------:R-:W-:Y:S02]  /*8a60*/  LEA.HI.X.SX32 R215, R111, R3.reuse, 0x2, P5 ;  /* 0x000000036fd77211 */ /* 0x080fe400028f16ff */
[CC--:B------:R-:W-:Y:S01]  /*8a70*/  LEA R208, P5, R109.reuse, R2.reuse, 0x2 ;  /* 0x000000026dd07211 */ /* 0x0c0fe200078a10ff */
[----:B------:R-:W-:Y:S03]  /*8a80*/  STL [R1+0x714], R119 ;  /* 0x0007147701007387 */ /* 0x000fe60000100800 */
[----:B------:R-:W-:Y:S01]  /*8a90*/  LEA.HI.X.SX32 R209, R109, R3, 0x2, P5 ;  /* 0x000000036dd17211 */ /* 0x000fe200028f16ff */
[----:B------:R-:W-:Y:S01]  /*8aa0*/  STL.64 [R1+0x1a50], R250 ;  /* 0x001a50fa01007387 */ /* 0x000fe20000100a00 */
[----:B------:R-:W-:-:S03]  /*8ab0*/  LEA R246, P5, R106, R2, 0x2 ;  /* 0x000000026af67211 */ /* 0x000fc600078a10ff */
[----:B------:R-:W-:Y:S01]  /*8ac0*/  STL.64 [R1+0x1a48], R242 ;  /* 0x001a48f201007387 */ /* 0x000fe20000100a00 */
[-C--:B------:R-:W-:Y:S01]  /*8ad0*/  LEA.HI.X.SX32 R247, R106, R3.reuse, 0x2, P5 ;  /* 0x000000036af77211 */ /* 0x080fe200028f16ff */
[----:B-1----:R-:W-:Y:S01]  /*8ae0*/  IMAD R106, R8, UR7, RZ ;  /* 0x00000007086a7c24 */ /* 0x002fe2000f8e02ff */
[CC--:B------:R-:W-:Y:S01]  /*8af0*/  LEA R212, P5, R104.reuse, R2.reuse, 0x2 ;  /* 0x0000000268d47211 */ /* 0x0c0fe200078a10ff */
[----:B------:R-:W-:Y:S03]  /*8b00*/  STL [R1+0x710], R117 ;  /* 0x0007107501007387 */ /* 0x000fe60000100800 */
[----:B------:R-:W-:Y:S01]  /*8b10*/  LEA.HI.X.SX32 R213, R104, R3, 0x2, P5 ;  /* 0x0000000368d57211 */ /* 0x000fe200028f16ff */
[----:B------:R1:W-:Y:S01]  /*8b20*/  STL.64 [R1+0x108], R148 ;  /* 0x0001089401007387 */ /* 0x0003e20000100a00 */
[----:B------:R-:W-:Y:S01]  /*8b30*/  LEA R210, P5, R101, R2, 0x2 ;  /* 0x0000000265d27211 */ /* 0x000fe200078a10ff */
[----:B--2---:R-:W-:-:S02]  /*8b40*/  IMAD R104, R9, UR7, RZ ;  /* 0x0000000709687c24 */ /* 0x004fc4000f8e02ff */
[----:B------:R-:W-:Y:S01]  /*8b50*/  STL.64 [R1+0x100], R218 ;  /* 0x000100da01007387 */ /* 0x000fe20000100a00 */
[-C--:B------:R-:W-:Y:S02]  /*8b60*/  LEA.HI.X.SX32 R211, R101, R3.reuse, 0x2, P5 ;  /* 0x0000000365d37211 */ /* 0x080fe400028f16ff */
[CC--:B------:R-:W-:Y:S01]  /*8b70*/  LEA R206, P5, R98.reuse, R2.reuse, 0x2 ;  /* 0x0000000262ce7211 */ /* 0x0c0fe200078a10ff */
[----:B------:R-:W-:Y:S03]  /*8b80*/  STL.64 [R1+0x1a58], R218 ;  /* 0x001a58da01007387 */ /* 0x000fe60000100a00 */
[----:B------:R-:W-:Y:S01]  /*8b90*/  LEA.HI.X.SX32 R207, R98, R3, 0x2, P5 ;  /* 0x0000000362cf7211 */ /* 0x000fe200028f16ff */
[----:B------:R-:W-:Y:S01]  /*8ba0*/  STL [R1+0x70c], R78 ;  /* 0x00070c4e01007387 */ /* 0x000fe20000100800 */
[----:B------:R-:W-:Y:S01]  /*8bb0*/  LEA R204, P5, R96, R2, 0x2 ;  /* 0x0000000260cc7211 */ /* 0x000fe200078a10ff */
[----:B----4-:R-:W-:-:S02]  /*8bc0*/  IMAD R98, R17, UR7, RZ ;  /* 0x0000000711627c24 */ /* 0x010fc4000f8e02ff */
[----:B------:R2:W-:Y:S01]  /*8bd0*/  STL.64 [R1+0xf8], R32 ;  /* 0x0000f82001007387 */ /* 0x0005e20000100a00 */
[-C--:B------:R-:W-:Y:S01]  /*8be0*/  LEA.HI.X.SX32 R205, R96, R3.reuse, 0x2, P5 ;  /* 0x0000000360cd7211 */ /* 0x080fe200028f16ff */
[----:B---3--:R-:W-:Y:S01]  /*8bf0*/  IMAD R96, R18, UR7, RZ ;  /* 0x0000000712607c24 */ /* 0x008fe2000f8e02ff */
[-C--:B------:R-:W-:Y:S01]  /*8c00*/  LEA R202, P5, R93, R2.reuse, 0x2 ;  /* 0x000000025dca7211 */ /* 0x080fe200078a10ff */
[----:B------:R-:W-:Y:S01]  /*8c10*/  STL.64 [R1+0xf0], R216 ;  /* 0x0000f0d801007387 */ /* 0x000fe20000100a00 */
[----:B-1----:R-:W-:Y:S02]  /*8c20*/  IMAD R148, R87, UR7, RZ ;  /* 0x0000000757947c24 */ /* 0x002fe4000f8e02ff */
[-C--:B------:R-:W-:Y:S01]  /*8c30*/  LEA.HI.X.SX32 R203, R93, R3.reuse, 0x2, P5 ;  /* 0x000000035dcb7211 */ /* 0x080fe200028f16ff */
[----:B------:R-:W-:Y:S01]  /*8c40*/  STL.64 [R1+0x1a60], R216 ;  /* 0x001a60d801007387 */ /* 0x000fe20000100a00 */
[-C--:B------:R-:W-:Y:S02]  /*8c50*/  LEA R200, P5, R144, R2.reuse, 0x2 ;  /* 0x0000000290c87211 */ /* 0x080fe400078a10ff */
[-C--:B--2---:R-:W-:Y:S01]  /*8c60*/  LEA R32, P6, R112, R2.reuse, 0x2 ;  /* 0x0000000270207211 */ /* 0x084fe200078c10ff */
[----:B------:R-:W-:Y:S01]  /*8c70*/  STL [R1+0x708], R80 ;  /* 0x0007085001007387 */ /* 0x000fe20000100800 */
[-C--:B------:R-:W-:Y:S01]  /*8c80*/  LEA.HI.X.SX32 R201, R144, R3.reuse, 0x2, P5 ;  /* 0x0000000390c97211 */ /* 0x080fe200028f16ff */
[----:B------:R-:W-:Y:S01]  /*8c90*/  IMAD R144, R79, UR7, RZ ;  /* 0x000000074f907c24 */ /* 0x000fe2000f8e02ff */
[-C--:B------:R-:W-:Y:S01]  /*8ca0*/  LEA.HI.X.SX32 R33, R112, R3.reuse, 0x2, P6 ;  /* 0x0000000370217211 */ /* 0x080fe200030f16ff */
[----:B------:R-:W-:Y:S01]  /*8cb0*/  IMAD R112, R11, UR7, RZ ;  /* 0x000000070b707c24 */ /* 0x000fe2000f8e02ff */
[CC--:B------:R-:W-:Y:S01]  /*8cc0*/  LEA R198, P5, R128.reuse, R2.reuse, 0x2 ;  /* 0x0000000280c67211 */ /* 0x0c0fe200078a10ff */
[----:B------:R-:W-:Y:S01]  /*8cd0*/  IMAD R180, R167, UR7, RZ ;  /* 0x00000007a7b47c24 */ /* 0x000fe2000f8e02ff */
[----:B------:R-:W0:Y:S02]  /*8ce0*/  LDGDEPBAR ;  /* 0x00000000000079af */ /* 0x000e240000000000 */
[----:B------:R-:W-:Y:S01]  /*8cf0*/  LEA.HI.X.SX32 R199, R128, R3, 0x2, P5 ;  /* 0x0000000380c77211 */ /* 0x000fe200028f16ff */
[----:B------:R-:W-:Y:S01]  /*8d00*/  IMAD R128, R47, UR7, RZ ;  /* 0x000000072f807c24 */ /* 0x000fe2000f8e02ff */
[----:B------:R1:W-:Y:S01]  /*8d10*/  STL.64 [R1+0xe8], R32 ;  /* 0x0000e82001007387 */ /* 0x0003e20000100a00 */
[----:B------:R-:W-:-:S03]  /*8d20*/  LEA R196, P5, R85, R2, 0x2 ;  /* 0x0000000255c47211 */ /* 0x000fc600078a10ff */
[----:B------:R-:W-:Y:S01]  /*8d30*/  STL.64 [R1+0xe0], R214 ;  /* 0x0000e0d601007387 */ /* 0x000fe20000100a00 */
[-C--:B------:R-:W-:Y:S02]  /*8d40*/  LEA.HI.X.SX32 R197, R85, R3.reuse, 0x2, P5 ;  /* 0x0000000355c57211 */ /* 0x080fe400028f16ff */
[CC--:B------:R-:W-:Y:S01]  /*8d50*/  LEA R244, P5, R122.reuse, R2.reuse, 0x2 ;  /* 0x000000027af47211 */ /* 0x0c0fe200078a10ff */
[----:B------:R2:W-:Y:S03]  /*8d60*/  STL.64 [R1+0x1a68], R214 ;  /* 0x001a68d601007387 */ /* 0x0005e60000100a00 */
[----:B------:R-:W-:Y:S01]  /*8d70*/  LEA.HI.X.SX32 R245, R122, R3, 0x2, P5 ;  /* 0x000000037af57211 */ /* 0x000fe200028f16ff */
[----:B------:R-:W-:Y:S01]  /*8d80*/  STL [R1+0x704], R82 ;  /* 0x0007045201007387 */ /* 0x000fe20000100800 */
[-C--:B-1----:R-:W-:Y:S01]  /*8d90*/  LEA R32, P6, R110, R2.reuse, 0x2 ;  /* 0x000000026e207211 */ /* 0x082fe200078c10ff */
[----:B------:R-:W-:Y:S01]  /*8da0*/  IMAD R122, R35, UR7, RZ ;  /* 0x00000007237a7c24 */ /* 0x000fe2000f8e02ff */
[----:B------:R-:W-:-:S02]  /*8db0*/  LEA R194, P5, R120, R2, 0x2 ;  /* 0x0000000278c27211 */ /* 0x000fc400078a10ff */
[-C--:B------:R-:W-:Y:S01]  /*8dc0*/  LEA.HI.X.SX32 R33, R110, R3.reuse, 0x2, P6 ;  /* 0x000000036e217211 */ /* 0x080fe200030f16ff */
[----:B------:R-:W-:Y:S01]  /*8dd0*/  IMAD R110, R7, UR7, RZ ;  /* 0x00000007076e7c24 */ /* 0x000fe2000f8e02ff */
[-C--:B------:R-:W-:Y:S01]  /*8de0*/  LEA.HI.X.SX32 R195, R120, R3.reuse, 0x2, P5 ;  /* 0x0000000378c37211 */ /* 0x080fe200028f16ff */
[----:B------:R-:W-:Y:S01]  /*8df0*/  IMAD R120, R31, UR7, RZ ;  /* 0x000000071f787c24 */ /* 0x000fe2000f8e02ff */
[CC--:B--2---:R-:W-:Y:S01]  /*8e00*/  LEA R214, P6, R108.reuse, R2.reuse, 0x2 ;  /* 0x000000026cd67211 */ /* 0x0c4fe200078c10ff */
[----:B------:R1:W-:Y:S01]  /*8e10*/  STL.64 [R1+0xd8], R32 ;  /* 0x0000d82001007387 */ /* 0x0003e20000100a00 */
[-C--:B------:R-:W-:Y:S02]  /*8e20*/  LEA R192, P5, R77, R2.reuse, 0x2 ;  /* 0x000000024dc07211 */ /* 0x080fe400078a10ff */
[-C--:B------:R-:W-:Y:S01]  /*8e30*/  LEA.HI.X.SX32 R215, R108, R3.reuse, 0x2, P6 ;  /* 0x000000036cd77211 */ /* 0x080fe200030f16ff */
[----:B------:R-:W-:Y:S01]  /*8e40*/  IMAD R108, R6, UR7, RZ ;  /* 0x00000007066c7c24 */ /* 0x000fe2000f8e02ff */
[----:B------:R-:W-:Y:S01]  /*8e50*/  LEA R216, P6, R105, R2, 0x2 ;  /* 0x0000000269d87211 */ /* 0x000fe200078c10ff */
[----:B------:R-:W-:Y:S01]  /*8e60*/  STL.64 [R1+0xd0], R208 ;  /* 0x0000d0d001007387 */ /* 0x000fe20000100a00 */
[----:B------:R-:W-:-:S02]  /*8e70*/  LEA.HI.X.SX32 R193, R77, R3, 0x2, P5 ;  /* 0x000000034dc17211 */ /* 0x000fc400028f16ff */
[-C--:B------:R-:W-:Y:S01]  /*8e80*/  LEA.HI.X.SX32 R217, R105, R3.reuse, 0x2, P6 ;  /* 0x0000000369d97211 */ /* 0x080fe200030f16ff */
[----:B------:R-:W-:Y:S01]  /*8e90*/  STL.64 [R1+0x1a70], R208 ;  /* 0x001a70d001007387 */ /* 0x000fe20000100a00 */
[-C--:B------:R-:W-:Y:S02]  /*8ea0*/  LEA R218, P6, R102, R2.reuse, 0x2 ;  /* 0x0000000266da7211 */ /* 0x080fe400078c10ff */
[-C--:B------:R-:W-:Y:S01]  /*8eb0*/  LEA R188, P5, R74, R2.reuse, 0x2 ;  /* 0x000000024abc7211 */ /* 0x080fe200078a10ff */
[----:B------:R2:W-:Y:S01]  /*8ec0*/  STL [R1+0x700], R84 ;  /* 0x0007005401007387 */ /* 0x0005e20000100800 */
[-C--:B------:R-:W-:Y:S01]  /*8ed0*/  LEA.HI.X.SX32 R219, R102, R3.reuse, 0x2, P6 ;  /* 0x0000000366db7211 */ /* 0x080fe200030f16ff */
[----:B------:R-:W-:Y:S01]  /*8ee0*/  IMAD R102, R10, UR7, RZ ;  /* 0x000000070a667c24 */ /* 0x000fe2000f8e02ff */
[----:B------:R-:W-:Y:S01]  /*8ef0*/  LEA R250, P6, R100, R2, 0x2 ;  /* 0x0000000264fa7211 */ /* 0x000fe200078c10ff */
[----:B------:R-:W-:Y:S01]  /*8f00*/  STL.64 [R1+0xc8], R214 ;  /* 0x0000c8d601007387 */ /* 0x000fe20000100a00 */
[----:B------:R-:W-:-:S02]  /*8f10*/  LEA.HI.X.SX32 R189, R74, R3, 0x2, P5 ;  /* 0x000000034abd7211 */ /* 0x000fc400028f16ff */
[-C--:B------:R-:W-:Y:S01]  /*8f20*/  LEA.HI.X.SX32 R251, R100, R3.reuse, 0x2, P6 ;  /* 0x0000000364fb7211 */ /* 0x080fe200030f16ff */
[----:B------:R-:W-:Y:S01]  /*8f30*/  IMAD R100, R16, UR7, RZ ;  /* 0x0000000710647c24 */ /* 0x000fe2000f8e02ff */
[CC--:B------:R-:W-:Y:S01]  /*8f40*/  LEA R242, P6, R97.reuse, R2.reuse, 0x2 ;  /* 0x0000000261f27211 */ /* 0x0c0fe200078c10ff */
[----:B------:R-:W-:Y:S01]  /*8f50*/  STL.64 [R1+0x1a78], R214 ;  /* 0x001a78d601007387 */ /* 0x000fe20000100a00 */
[-C--:B------:R-:W-:Y:S02]  /*8f60*/  LEA R8, P5, R72, R2.reuse, 0x2 ;  /* 0x0000000248087211 */ /* 0x080fe400078a10ff */
[-C--:B------:R-:W-:Y:S01]  /*8f70*/  LEA.HI.X.SX32 R243, R97, R3.reuse, 0x2, P6 ;  /* 0x0000000361f37211 */ /* 0x080fe200030f16ff */
[----:B------:R-:W-:Y:S01]  /*8f80*/  STL.64 [R1+0xc0], R246 ;  /* 0x0000c0f601007387 */ /* 0x000fe20000100a00 */
[-C--:B------:R-:W-:Y:S02]  /*8f90*/  LEA R240, P6, R146, R2.reuse, 0x2 ;  /* 0x0000000292f07211 */ /* 0x080fe400078c10ff */
[-C--:B------:R-:W-:Y:S01]  /*8fa0*/  LEA.HI.X.SX32 R9, R72, R3.reuse, 0x2, P5 ;  /* 0x0000000348097211 */ /* 0x080fe200028f16ff */
[----:B------:R-:W-:Y:S01]  /*8fb0*/  STL.64 [R1+0x1a80], R246 ;  /* 0x001a80f601007387 */ /* 0x000fe20000100a00 */
[----:B------:R-:W-:Y:S01]  /*8fc0*/  LEA.HI.X.SX32 R241, R146, R3, 0x2, P6 ;  /* 0x0000000392f17211 */ /* 0x000fe200030f16ff */
[----:B------:R-:W-:Y:S01]  /*8fd0*/  IMAD R146, R83, UR7, RZ ;  /* 0x0000000753927c24 */ /* 0x000fe2000f8e02ff */
[-C--:B------:R-:W-:Y:S01]  /*8fe0*/  LEA R238, P6, R145, R2.reuse, 0x2 ;  /* 0x0000000291ee7211 */ /* 0x080fe200078c10ff */
[----:B------:R3:W-:Y:S01]  /*8ff0*/  STL [R1+0x6fc], R86 ;  /* 0x0006fc5601007387 */ /* 0x0007e20000100800 */
[----:B------:R-:W-:-:S02]  /*9000*/  LEA R16, P5, R69, R2, 0x2 ;  /* 0x0000000245107211 */ /* 0x000fc400078a10ff */
[-C--:B------:R-:W-:Y:S01]  /*9010*/  LEA.HI.X.SX32 R239, R145, R3.reuse, 0x2, P6 ;  /* 0x0000000391ef7211 */ /* 0x080fe200030f16ff */
[----:B------:R-:W-:Y:S01]  /*9020*/  STL.64 [R1+0xb8], R216 ;  /* 0x0000b8d801007387 */ /* 0x000fe20000100a00 */
[-C--:B------:R-:W-:Y:S02]  /*9030*/  LEA R236, P6, R89, R2.reuse, 0x2 ;  /* 0x0000000259ec7211 */ /* 0x080fe400078c10ff */
[-C--:B------:R-:W-:Y:S01]  /*9040*/  LEA.HI.X.SX32 R17, R69, R3.reuse, 0x2, P5 ;  /* 0x0000000345117211 */ /* 0x080fe200028f16ff */
[----:B------:R-:W-:Y:S01]  /*9050*/  STL.64 [R1+0xb0], R212 ;  /* 0x0000b0d401007387 */ /* 0x000fe20000100a00 */
[----:B------:R-:W-:Y:S02]  /*9060*/  LEA.HI.X.SX32 R237, R89, R3, 0x2, P6 ;  /* 0x0000000359ed7211 */ /* 0x000fe400030f16ff */
[-C--:B------:R-:W-:Y:S01]  /*9070*/  LEA R234, P6, R126, R2.reuse, 0x2 ;  /* 0x000000027eea7211 */ /* 0x080fe200078c10ff */
[----:B------:R4:W-:Y:S01]  /*9080*/  STL [R1+0x6f8], R88 ;  /* 0x0006f85801007387 */ /* 0x0009e20000100800 */
[----:B------:R-:W-:-:S02]  /*9090*/  LEA R20, P5, R66, R2, 0x2 ;  /* 0x0000000242147211 */ /* 0x000fc400078a10ff */
[-C--:B------:R-:W-:Y:S01]  /*90a0*/  LEA.HI.X.SX32 R235, R126, R3.reuse, 0x2, P6 ;  /* 0x000000037eeb7211 */ /* 0x080fe200030f16ff */
[----:B------:R-:W-:Y:S01]  /*90b0*/  IMAD R126, R43, UR7, RZ ;  /* 0x000000072b7e7c24 */ /* 0x000fe2000f8e02ff */
[-C--:B------:R-:W-:Y:S01]  /*90c0*/  LEA R232, P6, R124, R2.reuse, 0x2 ;  /* 0x000000027ce87211 */ /* 0x080fe200078c10ff */
[----:B------:R-:W-:Y:S01]  /*90d0*/  STL.64 [R1+0xa8], R218 ;  /* 0x0000a8da01007387 */ /* 0x000fe20000100a00 */
[-C--:B------:R-:W-:Y:S02]  /*90e0*/  LEA.HI.X.SX32 R21, R66, R3.reuse, 0x2, P5 ;  /* 0x0000000342157211 */ /* 0x080fe400028f16ff */
[----:B------:R-:W-:Y:S01]  /*90f0*/  LEA.HI.X.SX32 R233, R124, R3, 0x2, P6 ;  /* 0x000000037ce97211 */ /* 0x000fe200030f16ff */
[----:B------:R-:W-:Y:S01]  /*9100*/  IMAD R124, R39, UR7, RZ ;  /* 0x00000007277c7c24 */ /* 0x000fe2000f8e02ff */
[-C--:B------:R-:W-:Y:S01]  /*9110*/  LEA R230, P6, R81, R2.reuse, 0x2 ;  /* 0x0000000251e67211 */ /* 0x080fe200078c10ff */
[----:B------:R-:W-:Y:S01]  /*9120*/  STL.64 [R1+0xa0], R210 ;  /* 0x0000a0d201007387 */ /* 0x000fe20000100a00 */
[----:B------:R-:W-:-:S02]  /*9130*/  LEA R24, P5, R64, R2, 0x2 ;  /* 0x0000000240187211 */ /* 0x000fc400078a10ff */
[-C--:B------:R-:W-:Y:S01]  /*9140*/  LEA.HI.X.SX32 R231, R81, R3.reuse, 0x2, P6 ;  /* 0x0000000351e77211 */ /* 0x080fe200030f16ff */
[----:B------:R4:W-:Y:S01]  /*9150*/  STL [R1+0x6f4], R90 ;  /* 0x0006f45a01007387 */ /* 0x0009e20000100800 */
[-C--:B------:R-:W-:Y:S02]  /*9160*/  LEA R228, P6, R118, R2.reuse, 0x2 ;  /* 0x0000000276e47211 */ /* 0x080fe400078c10ff */
[-C--:B------:R-:W-:Y:S01]  /*9170*/  LEA.HI.X.SX32 R25, R64, R3.reuse, 0x2, P5 ;  /* 0x0000000340197211 */ /* 0x080fe200028f16ff */
[----:B------:R-:W-:Y:S01]  /*9180*/  STL.64 [R1+0x98], R250 ;  /* 0x000098fa01007387 */ /* 0x000fe20000100a00 */
        /* <DEDUP_REMOVED lines=10> */
[----:B------:R-:W-:Y:S02]  /*9230*/  LEA.HI.X.SX32 R7, R73, R3, 0x2, P6 ;  /* 0x0000000349077211 */ /* 0x000fe400030f16ff */
[-C--:B------:R-:W-:Y:S01]  /*9240*/  LEA R10, P6, R70, R2.reuse, 0x2 ;  /* 0x00000002460a7211 */ /* 0x080fe200078c10ff */
[----:B------:R-:W-:Y:S01]  /*9250*/  STL.64 [R1+0x80], R204 ;  /* 0x000080cc01007387 */ /* 0x000fe20000100a00 */
[----:B-1----:R-:W-:-:S02]  /*9260*/  LEA R32, P5, R58, R2, 0x2 ;  /* 0x000000023a207211 */ /* 0x002fc400078a10ff */
        /* <DEDUP_REMOVED lines=37> */
[----:B------:R-:W-:Y:S01]  /*94c0*/  IMAD R142, R75, UR7, RZ ;  /* 0x000000074b8e7c24 */ /* 0x000fe2000f8e02ff */
[-C--:B------:R-:W-:Y:S01]  /*94d0*/  LEA R50, P6, R141, R2.reuse, 0x2 ;  /* 0x000000028d327211 */ /* 0x080fe200078c10ff */
[----:B------:R1:W-:Y:S01]  /*94e0*/  STL [R1+0x6dc], R102 ;  /* 0x0006dc6601007387 */ /* 0x0003e20000100800 */
[-C--:B------:R-:W-:Y:S01]  /*94f0*/  LEA.HI.X.SX32 R49, R130, R3.reuse, 0x2, P5 ;  /* 0x0000000382317211 */ /* 0x080fe200028f16ff */
[----:B------:R-:W-:Y:S01]  /*9500*/  IMAD R130, R51, UR7, RZ ;  /* 0x0000000733827c24 */ /* 0x000fe2000f8e02ff */
[-C--:B------:R-:W-:Y:S01]  /*9510*/  LEA R52, P5, R132, R2.reuse, 0x2 ;  /* 0x0000000284347211 */ /* 0x080fe200078a10ff */
[----:B------:R-:W-:Y:S01]  /*9520*/  STL.64 [R1+0x38], R232 ;  /* 0x000038e801007387 */ /* 0x000fe20000100a00 */
[-C--:B------:R-:W-:Y:S02]  /*9530*/  LEA.HI.X.SX32 R51, R141, R3.reuse, 0x2, P6 ;  /* 0x000000038d337211 */ /* 0x080fe400030f16ff */
[-C--:B------:R-:W-:Y:S01]  /*9540*/  LEA R54, P6, R140, R2.reuse, 0x2 ;  /* 0x000000028c367211 */ /* 0x080fe200078c10ff */
[----:B------:R-:W-:Y:S01]  /*9550*/  STL.64 [R1+0x30], R244 ;  /* 0x000030f401007387 */ /* 0x000fe20000100a00 */
        /* <DEDUP_REMOVED lines=8> */
[-C--:B------:R-:W-:Y:S01]  /*95e0*/  LEA.HI.X.SX32 R57, R134, R3.reuse, 0x2, P5 ;  /* 0x0000000386397211 */ /* 0x080fe200028f16ff */
[----:B------:R-:W-:Y:S01]  /*95f0*/  IMAD R134, R59, UR7, RZ ;  /* 0x000000073b867c24 */ /* 0x000fe2000f8e02ff */
        /* <DEDUP_REMOVED lines=8> */
[----:B------:R-:W-:Y:S01]  /*9680*/  LEA R64, P5, R133, R2, 0x2 ;  /* 0x0000000285407211 */ /* 0x000fe200078a10ff */
[----:B------:R-:W-:Y:S01]  /*9690*/  STL.64 [R1+0x18], R228 ;  /* 0x000018e401007387 */ /* 0x000fe20000100a00 */
[----:B------:R-:W-:-:S02]  /*96a0*/  LEA.HI.X.SX32 R63, R137, R3, 0x2, P6 ;  /* 0x00000003893f7211 */ /* 0x000fc400030f16ff */
[-C--:B------:R-:W-:Y:S01]  /*96b0*/  LEA R66, P6, R129, R2.reuse, 0x2 ;  /* 0x0000000281427211 */ /* 0x080fe200078c10ff */
[----:B------:R-:W-:Y:S01]  /*96c0*/  STL.64 [R1+0x10], R192 ;  /* 0x000010c001007387 */ /* 0x000fe20000100a00 */
[-C--:B------:R-:W-:Y:S02]  /*96d0*/  LEA.HI.X.SX32 R65, R133, R3.reuse, 0x2, P5 ;  /* 0x0000000385417211 */ /* 0x080fe400028f16ff */
[-C--:B------:R-:W-:Y:S01]  /*96e0*/  LEA R68, P5, R123, R2.reuse, 0x2 ;  /* 0x000000027b447211 */ /* 0x080fe200078a10ff */
[----:B------:R1:W-:Y:S01]  /*96f0*/  STL [R1+0x6d0], R108 ;  /* 0x0006d06c01007387 */ /* 0x0003e20000100800 */
[-C--:B------:R-:W-:Y:S02]  /*9700*/  LEA.HI.X.SX32 R67, R129, R3.reuse, 0x2, P6 ;  /* 0x0000000381437211 */ /* 0x080fe400030f16ff */
[----:B------:R-:W-:Y:S01]  /*9710*/  LEA R70, P6, R119, R2, 0x2 ;  /* 0x0000000277467211 */ /* 0x000fe200078c10ff */
[----:B------:R-:W-:Y:S01]  /*9720*/  STL.64 [R1+0x8], R248 ;  /* 0x000008f801007387 */ /* 0x000fe20000100a00 */
[----:B------:R-:W-:-:S02]  /*9730*/  LEA.HI.X.SX32 R69, R123, R3, 0x2, P5 ;  /* 0x000000037b457211 */ /* 0x000fc400028f16ff */
[-C--:B------:R-:W-:Y:S01]  /*9740*/  LEA R72, P5, R117, R2.reuse, 0x2 ;  /* 0x0000000275487211 */ /* 0x080fe200078a10ff */
[----:B------:R-:W-:Y:S01]  /*9750*/  STL.64 [R1], R188 ;  /* 0x000000bc01007387 */ /* 0x000fe20000100a00 */
[-C--:B------:R-:W-:Y:S02]  /*9760*/  LEA.HI.X.SX32 R71, R119, R3.reuse, 0x2, P6 ;  /* 0x0000000377477211 */ /* 0x080fe400030f16ff */
[-C--:B------:R-:W-:Y:S01]  /*9770*/  LEA R74, P6, R78, R2.reuse, 0x2 ;  /* 0x000000024e4a7211 */ /* 0x080fe200078c10ff */
[----:B------:R1:W-:Y:S01]  /*9780*/  STL [R1+0x6cc], R110 ;  /* 0x0006cc6e01007387 */ /* 0x0003e20000100800 */
[-C--:B------:R-:W-:Y:S02]  /*9790*/  LEA.HI.X.SX32 R73, R117, R3.reuse, 0x2, P5 ;  /* 0x0000000375497211 */ /* 0x080fe400028f16ff */
[----:B------:R-:W-:Y:S01]  /*97a0*/  LEA R76, P5, R80, R2, 0x2 ;  /* 0x00000002504c7211 */ /* 0x000fe200078a10ff */
[----:B------:R1:W-:Y:S01]  /*97b0*/  STL [R1+0x6c8], R112 ;  /* 0x0006c87001007387 */ /* 0x0003e20000100800 */
[----:B------:R-:W-:-:S02]  /*97c0*/  LEA.HI.X.SX32 R75, R78, R3, 0x2, P6 ;  /* 0x000000034e4b7211 */ /* 0x000fc400030f16ff */
[-C--:B------:R-:W-:Y:S01]  /*97d0*/  LEA R78, P6, R82, R2.reuse, 0x2 ;  /* 0x00000002524e7211 */ /* 0x080fe200078c10ff */
[----:B------:R1:W-:Y:S01]  /*97e0*/  STL [R1+0x6c4], R114 ;  /* 0x0006c47201007387 */ /* 0x0003e20000100800 */
[-C--:B------:R-:W-:Y:S02]  /*97f0*/  LEA.HI.X.SX32 R77, R80, R3.reuse, 0x2, P5 ;  /* 0x00000003504d7211 */ /* 0x080fe400028f16ff */
[-C--:B------:R-:W-:Y:S01]  /*9800*/  LEA R80, P5, R84, R2.reuse, 0x2 ;  /* 0x0000000254507211 */ /* 0x080fe200078a10ff */
[----:B------:R1:W-:Y:S01]  /*9810*/  STL [R1+0x6c0], R116 ;  /* 0x0006c07401007387 */ /* 0x0003e20000100800 */
[-C--:B------:R-:W-:Y:S02]  /*9820*/  LEA.HI.X.SX32 R79, R82, R3.reuse, 0x2, P6 ;  /* 0x00000003524f7211 */ /* 0x080fe400030f16ff */
[----:B------:R-:W-:Y:S01]  /*9830*/  LEA R82, P6, R86, R2, 0x2 ;  /* 0x0000000256527211 */ /* 0x000fe200078c10ff */
[----:B------:R1:W-:Y:S01]  /*9840*/  STL [R1+0x6bc], R118 ;  /* 0x0006bc7601007387 */ /* 0x0003e20000100800 */
[----:B------:R-:W-:-:S02]  /*9850*/  LEA.HI.X.SX32 R81, R84, R3, 0x2, P5 ;  /* 0x0000000354517211 */ /* 0x000fc400028f16ff */
[-C--:B--2---:R-:W-:Y:S01]  /*9860*/  LEA R84, P5, R88, R2.reuse, 0x2 ;  /* 0x0000000258547211 */ /* 0x084fe200078a10ff */
[----:B------:R2:W-:Y:S01]  /*9870*/  STL [R1+0x6b8], R120 ;  /* 0x0006b87801007387 */ /* 0x0005e20000100800 */
[-C--:B------:R-:W-:Y:S02]  /*9880*/  LEA.HI.X.SX32 R83, R86, R3.reuse, 0x2, P6 ;  /* 0x0000000356537211 */ /* 0x080fe400030f16ff */
[-C--:B---3--:R-:W-:Y:S01]  /*9890*/  LEA R86, P6, R90, R2.reuse, 0x2 ;  /* 0x000000025a567211 */ /* 0x088fe200078c10ff */
[----:B------:R3:W-:Y:S01]  /*98a0*/  STL [R1+0x6b4], R122 ;  /* 0x0006b47a01007387 */ /* 0x0007e20000100800 */
[-C--:B------:R-:W-:Y:S02]  /*98b0*/  LEA.HI.X.SX32 R85, R88, R3.reuse, 0x2, P5 ;  /* 0x0000000358557211 */ /* 0x080fe400028f16ff */
[----:B----4-:R-:W-:Y:S01]  /*98c0*/  LEA R88, P5, R92, R2, 0x2 ;  /* 0x000000025c587211 */ /* 0x010fe200078a10ff */
        /* <DEDUP_REMOVED lines=8> */
[----:B-1----:R-:W-:Y:S01]  /*9950*/  LEA R94, P6, R98, R2, 0x2 ;  /* 0x00000002625e7211 */ /* 0x002fe200078c10ff */
        /* <DEDUP_REMOVED lines=78> */
[----:B------:R-:W-:Y:S01]  /*9e40*/  STL [R1+0x63c], R183 ;  /* 0x00063cb701007387 */ /* 0x000fe20000100800 */
        /* <DEDUP_REMOVED lines=8> */
[----:B------:R-:W4:Y:S01]  /*9ed0*/  LDL.LU R181, [R1+0x12c] ;  /* 0x00012c0001b57983 */ /* 0x000f220000300800 */
[-C--:B------:R-:W-:Y:S02]  /*9ee0*/  LEA.HI.X.SX32 R151, R154, R3.reuse, 0x2, P6 ;  /* 0x000000039a977211 */ /* 0x080fe400030f16ff */
[----:B------:R-:W-:Y:S02]  /*9ef0*/  LEA R154, P6, R158, R2, 0x2 ;  /* 0x000000029e9a7211 */ /* 0x000fe400078c10ff */
[----:B------:R-:W-:-:S02]  /*9f00*/  LEA.HI.X.SX32 R153, R156, R3, 0x2, P5 ;  /* 0x000000039c997211 */ /* 0x000fc400028f16ff */
[-C--:B--2---:R-:W-:Y:S02]  /*9f10*/  LEA R156, P5, R160, R2.reuse, 0x2 ;  /* 0x00000002a09c7211 */ /* 0x084fe400078a10ff */
[-C--:B------:R-:W-:Y:S02]  /*9f20*/  LEA.HI.X.SX32 R155, R158, R3.reuse, 0x2, P6 ;  /* 0x000000039e9b7211 */ /* 0x080fe400030f16ff */
[-C--:B---3--:R-:W-:Y:S02]  /*9f30*/  LEA R158, P6, R162, R2.reuse, 0x2 ;  /* 0x00000002a29e7211 */ /* 0x088fe400078c10ff */
[-C--:B------:R-:W-:Y:S02]  /*9f40*/  LEA.HI.X.SX32 R157, R160, R3.reuse, 0x2, P5 ;  /* 0x00000003a09d7211 */ /* 0x080fe400028f16ff */
[----:B----4-:R-:W-:Y:S02]  /*9f50*/  LEA R160, P5, R164, R2, 0x2 ;  /* 0x00000002a4a07211 */ /* 0x010fe400078a10ff */
[----:B------:R-:W-:-:S02]  /*9f60*/  LEA.HI.X.SX32 R159, R162, R3, 0x2, P6 ;  /* 0x00000003a29f7211 */ /* 0x000fc400030f16ff */
[-C--:B------:R-:W-:Y:S02]  /*9f70*/  LEA R162, P6, R166, R2.reuse, 0x2 ;  /* 0x00000002a6a27211 */ /* 0x080fe400078c10ff */
[-C--:B------:R-:W-:Y:S02]  /*9f80*/  LEA.HI.X.SX32 R161, R164, R3.reuse, 0x2, P5 ;  /* 0x00000003a4a17211 */ /* 0x080fe400028f16ff */
[-C--:B------:R-:W-:Y:S02]  /*9f90*/  LEA R164, P5, R168, R2.reuse, 0x2 ;  /* 0x00000002a8a47211 */ /* 0x080fe400078a10ff */
[-C--:B------:R-:W-:Y:S02]  /*9fa0*/  LEA.HI.X.SX32 R163, R166, R3.reuse, 0x2, P6 ;  /* 0x00000003a6a37211 */ /* 0x080fe400030f16ff */
[----:B-1----:R-:W-:Y:S02]  /*9fb0*/  LEA R166, P6, R170, R2, 0x2 ;  /* 0x00000002aaa67211 */ /* 0x002fe400078c10ff */
[----:B------:R-:W-:-:S02]  /*9fc0*/  LEA.HI.X.SX32 R165, R168, R3, 0x2, P5 ;  /* 0x00000003a8a57211 */ /* 0x000fc400028f16ff */
[-C--:B------:R-:W-:Y:S02]  /*9fd0*/  LEA R168, P5, R14, R2.reuse, 0x2 ;  /* 0x000000020ea87211 */ /* 0x080fe400078a10ff */
[-C--:B------:R-:W-:Y:S02]  /*9fe0*/  LEA.HI.X.SX32 R167, R170, R3.reuse, 0x2, P6 ;  /* 0x00000003aaa77211 */ /* 0x080fe400030f16ff */
[-C--:B------:R-:W-:Y:S02]  /*9ff0*/  LEA R170, P6, R174, R2.reuse, 0x2 ;  /* 0x00000002aeaa7211 */ /* 0x080fe400078c10ff */
[-C--:B------:R-:W-:Y:S02]  /*a000*/  LEA.HI.X.SX32 R169, R14, R3.reuse, 0x2, P5 ;  /* 0x000000030ea97211 */ /* 0x080fe400028f16ff */
[----:B------:R-:W-:Y:S01]  /*a010*/  LEA R172, P5, R12, R2, 0x2 ;  /* 0x000000020cac7211 */ /* 0x000fe200078a10ff */
[----:B------:R-:W-:Y:S01]  /*a020*/  IMAD R14, R171, UR7, RZ ;  /* 0x00000007ab0e7c24 */ /* 0x000fe2000f8e02ff */
[----:B------:R-:W-:-:S02]  /*a030*/  LEA.HI.X.SX32 R171, R174, R3, 0x2, P6 ;  /* 0x00000003aeab7211 */ /* 0x000fc400030f16ff */
[-C--:B------:R-:W-:Y:S02]  /*a040*/  LEA R174, P6, R178, R2.reuse, 0x2 ;  /* 0x00000002b2ae7211 */ /* 0x080fe400078c10ff */
[-C--:B------:R-:W-:Y:S02]  /*a050*/  LEA.HI.X.SX32 R173, R12, R3.reuse, 0x2, P5 ;  /* 0x000000030cad7211 */ /* 0x080fe400028f16ff */
[-C--:B------:R-:W-:Y:S01]  /*a060*/  LEA R176, P5, R4, R2.reuse, 0x2 ;  /* 0x0000000204b07211 */ /* 0x080fe200078a10ff */
[----:B------:R-:W-:Y:S01]  /*a070*/  IMAD R12, R175, UR7, RZ ;  /* 0x00000007af0c7c24 */ /* 0x000fe2000f8e02ff */
[-C--:B------:R-:W-:Y:S02]  /*a080*/  LEA.HI.X.SX32 R175, R178, R3.reuse, 0x2, P6 ;  /* 0x00000003b2af7211 */ /* 0x080fe400030f16ff */
[----:B------:R-:W-:Y:S02]  /*a090*/  LEA R178, P6, R183, R2, 0x2 ;  /* 0x00000002b7b27211 */ /* 0x000fe400078c10ff */
[----:B------:R-:W-:-:S02]  /*a0a0*/  LEA.HI.X.SX32 R177, R4, R3, 0x2, P5 ;  /* 0x0000000304b17211 */ /* 0x000fc400028f16ff */
[-C--:B------:R-:W-:Y:S01]  /*a0b0*/  LEA R186, P5, R13, R2.reuse, 0x2 ;  /* 0x000000020dba7211 */ /* 0x080fe200078a10ff */
[----:B------:R-:W-:Y:S01]  /*a0c0*/  IMAD R4, R179, UR7, RZ ;  /* 0x00000007b3047c24 */ /* 0x000fe2000f8e02ff */
[-C--:B------:R-:W-:Y:S02]  /*a0d0*/  LEA.HI.X.SX32 R179, R183, R3.reuse, 0x2, P6 ;  /* 0x00000003b7b37211 */ /* 0x080fe400030f16ff */
[-C--:B------:R-:W-:Y:S02]  /*a0e0*/  LEA R226, P6, R182, R2.reuse, 0x2 ;  /* 0x00000002b6e27211 */ /* 0x080fe400078c10ff */
[-C--:B------:R-:W-:Y:S02]  /*a0f0*/  LEA.HI.X.SX32 R187, R13, R3.reuse, 0x2, P5 ;  /* 0x000000030dbb7211 */ /* 0x080fe400028f16ff */
[----:B------:R-:W-:Y:S01]  /*a100*/  LEA R184, P5, R180, R2, 0x2 ;  /* 0x00000002b4b87211 */ /* 0x000fe200078a10ff */
[----:B------:R-:W-:Y:S01]  /*a110*/  STL [R1+0x630], R180 ;  /* 0x000630b401007387 */ /* 0x000fe20000100800 */
[----:B------:R-:W-:Y:S01]  /*a120*/  IMAD R13, R252, UR7, RZ ;  /* 0x00000007fc0d7c24 */ /* 0x000fe2000f8e02ff */
[----:B------:R-:W-:-:S02]  /*a130*/  LEA.HI.X.SX32 R227, R182, R3, 0x2, P6 ;  /* 0x00000003b6e37211 */ /* 0x000fc400030f16ff */
[----:B------:R-:W-:Y:S01]  /*a140*/  STL [R1+0x62c], R14 ;  /* 0x00062c0e01007387 */ /* 0x000fe20000100800 */
[----:B------:R-:W-:-:S03]  /*a150*/  LEA.HI.X.SX32 R185, R180, R3, 0x2, P5 ;  /* 0x00000003b4b97211 */ /* 0x000fc600028f16ff */
[----:B------:R-:W-:Y:S04]  /*a160*/  STL [R1+0x610], R12 ;  /* 0x0006100c01007387 */ /* 0x000fe80000100800 */
[----:B------:R1:W-:Y:S04]  /*a170*/  STL [R1+0x60c], R4 ;  /* 0x00060c0401007387 */ /* 0x0003e80000100800 */
[----:B------:R-:W-:Y:S04]  /*a180*/  STL.64 [R1+0x110], R186 ;  /* 0x000110ba01007387 */ /* 0x000fe80000100a00 */
[----:B------:R2:W-:Y:S04]  /*a190*/  STL [R1+0x608], R13 ;  /* 0x0006080d01007387 */ /* 0x0005e80000100800 */
[----:B------:R-:W-:Y:S04]  /*a1a0*/  STL.64 [R1+0x118], R226 ;  /* 0x000118e201007387 */ /* 0x000fe80000100a00 */
[----:B------:R-:W-:Y:S04]  /*a1b0*/  STL.64 [R1+0x120], R184 ;  /* 0x000120b801007387 */ /* 0x000fe80000100a00 */
[----:B------:R-:W3:Y:S04]  /*a1c0*/  LDL.64 R246, [R1+0x108] ;  /* 0x0001080001f67983 */ /* 0x000ee80000100a00 */
[----:B------:R-:W4:Y:S01]  /*a1d0*/  LDL.64 R214, [R1+0xf8] ;  /* 0x0000f80001d67983 */ /* 0x000f220000100a00 */
[----:B------:R-:W-:-:S02]  /*a1e0*/  LEA R224, P6, R14, R2, 0x2 ;  /* 0x000000020ee07211 */ /* 0x000fc400078c10ff */
[-C--:B------:R-:W-:Y:S01]  /*a1f0*/  LEA R182, P5, R12, R2.reuse, 0x2 ;  /* 0x000000020cb67211 */ /* 0x080fe200078a10ff */
[----:B------:R-:W4:Y:S01]  /*a200*/  LDL.64 R208, [R1+0xe8] ;  /* 0x0000e80001d07983 */ /* 0x000f220000100a00 */
[----:B------:R-:W-:Y:S02]  /*a210*/  LEA.HI.X.SX32 R225, R14, R3, 0x2, P6 ;  /* 0x000000030ee17211 */ /* 0x000fe400030f16ff */
[----:B------:R-:W-:-:S04]  /*a220*/  LEA R222, P6, R4, R2, 0x2 ;  /* 0x0000000204de7211 */ /* 0x000fc800078c10ff */
[-C--:B------:R-:W-:Y:S02]  /*a230*/  LEA.HI.X.SX32 R223, R4, R3.reuse, 0x2, P6 ;  /* 0x0000000304df7211 */ /* 0x080fe400030f16ff */
[----:B-1----:R-:W1:Y:S01]  /*a240*/  S2R R4, SR_TID.X ;  /* 0x0000000000047919 */ /* 0x002e620000002100 */
[----:B------:R-:W-:Y:S02]  /*a250*/  LEA.HI.X.SX32 R183, R12, R3, 0x2, P5 ;  /* 0x000000030cb77211 */ /* 0x000fe400028f16ff */
[----:B------:R-:W2:Y:S01]  /*a260*/  LDC R12, c[0x0][0x230] ;  /* 0x00008c00ff0c7b82 */ /* 0x000ea20000000800 */
[----:B------:R-:W-:Y:S01]  /*a270*/  LEA R180, P5, R13, R2, 0x2 ;  /* 0x000000020db47211 */ /* 0x000fe200078a10ff */
[----:B------:R-:W-:Y:S04]  /*a280*/  STL.64 [R1+0x128], R224 ;  /* 0x000128e001007387 */ /* 0x000fe80000100a00 */
[----:B------:R-:W-:Y:S01]  /*a290*/  STL.64 [R1+0x130], R182 ;  /* 0x000130b601007387 */ /* 0x000fe20000100a00 */
[----:B--2---:R-:W-:Y:S01]  /*a2a0*/  VIADD R12, R12, 0xffffffdc ;  /* 0xffffffdc0c0c7836 */ /* 0x004fe20000000000 */
[----:B-1----:R-:W-:-:S02]  /*a2b0*/  LOP3.LUT R4, R4, 0x7f, RZ, 0xc0, !PT ;  /* 0x0000007f04047812 */ /* 0x002fc400078ec0ff */
[----:B------:R-:W-:Y:S01]  /*a2c0*/  STL.64 [R1+0x138], R222 ;  /* 0x000138de01007387 */ /* 0x000fe20000100a00 */
[----:B------:R-:W-:Y:S01]  /*a2d0*/  IMAD R252, R181, UR7, RZ ;  /* 0x00000007b5fc7c24 */ /* 0x000fe2000f8e02ff */
[----:B------:R-:W-:Y:S02]  /*a2e0*/  LEA.HI.X.SX32 R181, R13, R3, 0x2, P5 ;  /* 0x000000030db57211 */ /* 0x000fe400028f16ff */
[----:B------:R-:W-:Y:S01]  /*a2f0*/  ISETP.GE.U32.AND P5, PT, R12, 0x7fffffbd, PT ;  /* 0x7fffffbd0c00780c */ /* 0x000fe20003fa6070 */
[----:B------:R-:W-:Y:S01]  /*a300*/  IMAD.SHL.U32 R12, R4, 0x4, RZ ;  /* 0x00000004040c7824 */ /* 0x000fe200078e00ff */
[----:B------:R-:W-:-:S04]  /*a310*/  LEA R220, P6, R252, R2, 0x2 ;  /* 0x00000002fcdc7211 */ /* 0x000fc800078c10ff */
[----:B------:R-:W-:Y:S02]  /*a320*/  LOP3.LUT R12, R12, UR6, RZ, 0x3c, !PT ;  /* 0x000000060c0c7c12 */ /* 0x000fe4000f8e3cff */
[----:B------:R-:W-:Y:S01]  /*a330*/  LEA.HI.X.SX32 R221, R252, R3, 0x2, P6 ;  /* 0x00000003fcdd7211 */ /* 0x000fe200030f16ff */
[----:B------:R-:W-:Y:S01]  /*a340*/  STL.64 [R1+0x148], R180 ;  /* 0x000148b401007387 */ /* 0x000fe20000100a00 */
[C---:B------:R-:W-:Y:S01]  /*a350*/  LOP3.LUT R14, R12.reuse, 0x40, RZ, 0x3c, !PT ;  /* 0x000000400c0e7812 */ /* 0x040fe200078e3cff */
[----:B------:R-:W-:Y:S02]  /*a360*/  VIADD R3, R12, UR5 ;  /* 0x000000050c037c36 */ /* 0x000fe40008000000 */
[----:B------:R1:W-:Y:S01]  /*a370*/  STL [R1+0x18d0], R252 ;  /* 0x0018d0fc01007387 */ /* 0x0003e20000100800 */
[----:B------:R-:W-:-:S03]  /*a380*/  IMAD.SHL.U32 R13, R5, 0x20, RZ ;  /* 0x00000020050d7824 */ /* 0x000fc600078e00ff */
[----:B------:R-:W-:Y:S01]  /*a390*/  STL.64 [R1+0x140], R220 ;  /* 0x000140dc01007387 */ /* 0x000fe20000100a00 */
[----:B------:R-:W-:-:S03]  /*a3a0*/  VIADD R2, R14, UR5 ;  /* 0x000000050e027c36 */ /* 0x000fc60008000000 */
[----:B------:R-:W2:Y:S01]  /*a3b0*/  LDL.LU R5, [R1+0x1a88] ;  /* 0x001a880001057983 */ /* 0x000ea20000300800 */
[----:B------:R-:W-:Y:S01]  /*a3c0*/  ISETP.GE.U32.AND P6, PT, R190, 0x7fffffbc, PT ;  /* 0x7fffffbcbe00780c */ /* 0x000fe20003fc6070 */
[----:B------:R-:W-:Y:S01]  /*a3d0*/  VIADD R4, R191, 0xffffffda ;  /* 0xffffffdabf047836 */ /* 0x000fe20000000000 */
[----:B------:R-:W2:Y:S01]  /*a3e0*/  LDC R190, c[0x0][0x230] ;  /* 0x00008c00ffbe7b82 */ /* 0x000ea20000000800 */
[----:B------:R1:W-:Y:S07]  /*a3f0*/  STL.64 [R1+0x1858], R14 ;  /* 0x0018580e01007387 */ /* 0x0003ee0000100a00 */
[----:B-1----:R-:W1:Y:S01]  /*a400*/  LDC R252, c[0x0][0x230] ;  /* 0x00008c00fffc7b82 */ /* 0x002e620000000800 */
[----:B------:R-:W2:Y:S04]  /*a410*/  LDL.64 R14, [R1+0xd8] ;  /* 0x0000d800010e7983 */ /* 0x000ea80000100a00 */
[----:B---3--:R-:W-:Y:S04]  /*a420*/  LDGSTS.E [R3], desc[UR10][R246.64], P0 ;  /* 0x00000000f6037fae */ /* 0x008fe8000812184a */
[----:B----4-:R-:W-:Y:S04]  /*a430*/  LDGSTS.E [R3+0x400], desc[UR10][R214.64], P0 ;  /* 0x00400000d6037fae */ /* 0x010fe8000812184a */
[----:B------:R-:W-:Y:S04]  /*a440*/  LDGSTS.E [R3+0x800], desc[UR10][R208.64], P0 ;  /* 0x00800000d0037fae */ /* 0x000fe8000812184a */
[----:B------:R-:W3:Y:S04]  /*a450*/  LDL.LU.64 R246, [R1+0x1a80] ;  /* 0x001a800001f67983 */ /* 0x000ee80000300a00 */
[----:B------:R-:W4:Y:S04]  /*a460*/  LDL.LU.64 R214, [R1+0x1a78] ;  /* 0x001a780001d67983 */ /* 0x000f280000300a00 */
[----:B------:R-:W3:Y:S04]  /*a470*/  LDL.LU.64 R208, [R1+0x1a70] ;  /* 0x001a700001d07983 */ /* 0x000ee80000300a00 */
[----:B--2---:R-:W-:Y:S04]  /*a480*/  LDGSTS.E [R3+0xc00], desc[UR10][R14.64], P0 ;  /* 0x00c000000e037fae */ /* 0x004fe8000812184a */
[----:B----4-:R-:W-:Y:S04]  /*a490*/  LDGSTS.E [R3+0x1000], desc[UR10][R214.64], P0 ;  /* 0x01000000d6037fae */ /* 0x010fe8000812184a */
[----:B------:R-:W-:Y:S04]  /*a4a0*/  LDGSTS.E [R3+0x1400], desc[UR10][R216.64], P0 ;  /* 0x01400000d8037fae */ /* 0x000fe8000812184a */
[----:B------:R-:W-:Y:S04]  /*a4b0*/  LDGSTS.E [R3+0x1800], desc[UR10][R218.64], P0 ;  /* 0x01800000da037fae */ /* 0x000fe8000812184a */
[----:B------:R-:W2:Y:S04]  /*a4c0*/  LDL.LU.64 R214, [R1+0x1a68] ;  /* 0x001a680001d67983 */ /* 0x000ea80000300a00 */
[----:B------:R-:W4:Y:S04]  /*a4d0*/  LDL.LU.64 R216, [R1+0x1a60] ;  /* 0x001a600001d87983 */ /* 0x000f280000300a00 */
[----:B------:R-:W3:Y:S04]  /*a4e0*/  LDL.LU.64 R218, [R1+0x1a58] ;  /* 0x001a580001da7983 */ /* 0x000ee80000300a00 */
[----:B------:R-:W-:Y:S04]  /*a4f0*/  LDGSTS.E [R3+0x1c00], desc[UR10][R250.64], P0 ;  /* 0x01c00000fa037fae */ /* 0x000fe8000812184a */
        /* <DEDUP_REMOVED lines=56> */
[----:B------:R-:W2:Y:S04]  /*a880*/  LDL.LU.64 R250, [R1+0x1a50] ;  /* 0x001a500001fa7983 */ /* 0x000ea80000300a00 */
        /* <DEDUP_REMOVED lines=13> */
[----:B---3--:R-:W-:Y:S04]  /*a960*/  LDGSTS.E [R2+0x200], desc[UR10][R218.64], P0 ;  /* 0x00200000da027fae */ /* 0x008fe8000812184a */
[----:B----4-:R-:W-:Y:S04]  /*a970*/  LDGSTS.E [R2+0x600], desc[UR10][R216.64], P0 ;  /* 0x00600000d8027fae */ /* 0x010fe8000812184a */
[----:B--2---:R-:W-:Y:S04]  /*a980*/  LDGSTS.E [R2+0xa00], desc[UR10][R214.64], P0 ;  /* 0x00a00000d6027fae */ /* 0x004fe8000812184a */
        /* <DEDUP_REMOVED lines=23> */
[----:B------:R-:W-:Y:S04]  /*ab00*/  LDGSTS.E [R2+0x6600], desc[UR10][R44.64], P0 ;  /* 0x066000002c027fae */ /* 0x000fe8000812184a */
[----:B------:R-:W3:Y:S04]  /*ab10*/  LDL.LU.64 R216, [R1+0x19d8] ;  /* 0x0019d80001d87983 */ /* 0x000ee80000300a00 */
[----:B------:R-:W-:Y:S04]  /*ab20*/  LDGSTS.E [R2+0x6a00], desc[UR10][R48.64], P0 ;  /* 0x06a0000030027fae */ /* 0x000fe8000812184a */
[----:B------:R-:W4:Y:S04]  /*ab30*/  LDL.LU.64 R214, [R1+0x19d0] ;  /* 0x0019d00001d67983 */ /* 0x000f280000300a00 */
        /* <DEDUP_REMOVED lines=19> */
[----:B------:R-:W3:Y:S04]  /*ac70*/  LDL.LU.64 R196, [R1+0x1980] ;  /* 0x0019800001c47983 */ /* 0x000ee80000300a00 */
[----:B------:R-:W-:Y:S04]  /*ac80*/  LDGSTS.E [R2+0x9600], desc[UR10][R92.64], P0 ;  /* 0x096000005c027fae */ /* 0x000fe8000812184a */
[----:B------:R-:W2:Y:S04]  /*ac90*/  LDL.LU.64 R244, [R1+0x1978] ;  /* 0x0019780001f47983 */ /* 0x000ea80000300a00 */
[----:B------:R-:W-:Y:S04]  /*aca0*/  LDGSTS.E [R2+0x9a00], desc[UR10][R96.64], P0 ;  /* 0x09a0000060027fae */ /* 0x000fe8000812184a */
[----:B------:R-:W4:Y:S04]  /*acb0*/  LDL.LU.64 R194, [R1+0x1970] ;  /* 0x0019700001c27983 */ /* 0x000f280000300a00 */
[----:B------:R-:W-:Y:S04]  /*acc0*/  LDGSTS.E [R2+0x9e00], desc[UR10][R100.64], P0 ;  /* 0x09e0000064027fae */ /* 0x000fe8000812184a */
[----:B------:R-:W3:Y:S04]  /*acd0*/  LDL.LU.64 R192, [R1+0x1968] ;  /* 0x0019680001c07983 */ /* 0x000ee80000300a00 */
[----:B------:R-:W-:Y:S04]  /*ace0*/  LDGSTS.E [R2+0xa200], desc[UR10][R104.64], P0 ;  /* 0x0a20000068027fae */ /* 0x000fe8000812184a */
[----:B------:R-:W4:Y:S04]  /*acf0*/  LDL.LU.64 R188, [R1+0x1960] ;  /* 0x0019600001bc7983 */ /* 0x000f280000300a00 */
[----:B------:R-:W-:Y:S04]  /*ad00*/  LDGSTS.E [R2+0xa600], desc[UR10][R108.64], P0 ;  /* 0x0a6000006c027fae */ /* 0x000fe8000812184a */
[----:B------:R-:W2:Y:S04]  /*ad10*/  LDL.64 R14, [R1+0x150] ;  /* 0x00015000010e7983 */ /* 0x000ea80000100a00 */
        /* <DEDUP_REMOVED lines=20> */
[----:B------:R-:W3:Y:S04]  /*ae60*/  LDL.LU.64 R186, [R1+0x1958] ;  /* 0x0019580001ba7983 */ /* 0x000ee80000300a00 */
[----:B------:R-:W4:Y:S04]  /*ae70*/  LDL.LU.64 R184, [R1+0x1950] ;  /* 0x0019500001b87983 */ /* 0x000f280000300a00 */
[----:B------:R-:W3:Y:S04]  /*ae80*/  LDL.LU.64 R182, [R1+0x1948] ;  /* 0x0019480001b67983 */ /* 0x000ee80000300a00 */
[----:B------:R-:W-:Y:S04]  /*ae90*/  LDGSTS.E [R2+0xfa00], desc[UR10][R180.64], P0 ;  /* 0x0fa00000b4027fae */ /* 0x000fe8000812184a */
[----:B------:R-:W4:Y:S04]  /*aea0*/  LDL.LU.64 R180, [R1+0x1940] ;  /* 0x0019400001b47983 */ /* 0x000f280000300a00 */
[----:B--2---:R2:W-:Y:S04]  /*aeb0*/  LDGSTS.E [R2+0xfe00], desc[UR10][R14.64], P0 ;  /* 0x0fe000000e027fae */ /* 0x0045e8000812184a */
[----:B------:R-:W0:Y:S01]  /*aec0*/  LDGDEPBAR ;  /* 0x00000000000079af */ /* 0x000e220000000000 */
[----:B--2---:R-:W-:Y:S01]  /*aed0*/  VIADD R15, R190, 0xffffffd9 ;  /* 0xffffffd9be0f7836 */ /* 0x004fe20000000000 */
[----:B------:R-:W2:Y:S01]  /*aee0*/  LDC R14, c[0x0][0x230] ;  /* 0x00008c00ff0e7b82 */ /* 0x000ea20000000800 */
[----:B----4-:R-:W-:-:S07]  /*aef0*/  IMAD.WIDE R190, R13, 0x4, R180 ;  /* 0x000000040dbe7825 */ /* 0x010fce00078e02b4 */
[----:B------:R-:W-:Y:S01]  /*af00*/  BAR.SYNC.DEFER_BLOCKING 0x0 ;  /* 0x0000000000007b1d */ /* 0x000fe20000010000 */
[----:B---3--:R-:W-:Y:S01]  /*af10*/  IMAD.WIDE R180, R13, 0x4, R182 ;  /* 0x000000040db47825 */ /* 0x008fe200078e02b6 */
[----:B------:R-:W-:-:S06]  /*af20*/  ISETP.GE.U32.AND P0, PT, R4, 0x7fffffbb, PT ;  /* 0x7fffffbb0400780c */ /* 0x000fcc0003f06070 */
[----:B------:R-:W3:Y:S01]  /*af30*/  LDC R4, c[0x0][0x230] ;  /* 0x00008c00ff047b82 */ /* 0x000ee20000000800 */
[----:B------:R4:W-:Y:S04]  /*af40*/  STL.64 [R1+0x250], R190 ;  /* 0x000250be01007387 */ /* 0x0009e80000100a00 */
[----:B------:R1:W-:Y:S03]  /*af50*/  STL.64 [R1+0x248], R180 ;  /* 0x000248b401007387 */ /* 0x0003e60000100a00 */
[----:B------:R-:W2:Y:S08]  /*af60*/  LDC R183, c[0x0][0x230] ;  /* 0x00008c00ffb77b82 */ /* 0x000eb00000000800 */
[----:B------:R-:W2:Y:S01]  /*af70*/  LDC R182, c[0x0][0x230] ;  /* 0x00008c00ffb67b82 */ /* 0x000ea20000000800 */
[----:B------:R-:W-:Y:S01]  /*af80*/  @!PT LDS RZ, [RZ] ;  /* 0x00000000fffff984 */ /* 0x000fe20000000800 */
[----:B------:R-:W-:Y:S01]  /*af90*/  @!PT LDS RZ, [RZ] ;  /* 0x00000000fffff984 */ /* 0x000fe20000000800 */
[----:B------:R-:W-:Y:S01]  /*afa0*/  @!PT LDS RZ, [RZ] ;  /* 0x00000000fffff984 */ /* 0x000fe20000000800 */
[----:B------:R4:W-:Y:S02]  /*afb0*/  LDGSTS.E [R244+-0x7c000], desc[UR10][R190.64], !P4 ;  /* 0x84000000bef47fae */ /* 0x0009e4000e12184a */
[----:B----4-:R-:W-:Y:S01]  /*afc0*/  IMAD.WIDE R190, R13, 0x4, R184 ;  /* 0x000000040dbe7825 */ /* 0x010fe200078e02b8 */
[----:B------:R-:W-:Y:S01]  /*afd0*/  ISETP.GE.U32.AND P4, PT, R15, 0x7fffffba, PT ;  /* 0x7fffffba0f00780c */ /* 0x000fe20003f86070 */
[----:B------:R1:W-:Y:S03]  /*afe0*/  LDGSTS.E [R244+-0x7bffc], desc[UR10][R180.64], !P1 ;  /* 0x84004000b4f47fae */ /* 0x0003e6000c92184a */
[----:B------:R-:W4:Y:S01]  /*aff0*/  LDC R15, c[0x0][0x230] ;  /* 0x00008c00ff0f7b82 */ /* 0x000f220000000800 */
[----:B------:R-:W-:Y:S01]  /*b000*/  IMAD.WIDE R184, R13, 0x4, R186 ;  /* 0x000000040db87825 */ /* 0x000fe200078e02ba */
[----:B------:R3:W-:Y:S03]  /*b010*/  STL.64 [R1+0x240], R190 ;  /* 0x000240be01007387 */ /* 0x0007e60000100a00 */
[----:B------:R-:W-:-:S02]  /*b020*/  IMAD.MOV.U32 R186, RZ, RZ, R190 ;  /* 0x000000ffffba7224 */ /* 0x000fc400078e00be */
[----:B------:R-:W-:Y:S01]  /*b030*/  IMAD.MOV.U32 R187, RZ, RZ, R191 ;  /* 0x000000ffffbb7224 */ /* 0x000fe200078e00bf */
[----:B-1----:R-:W1:Y:S04]  /*b040*/  LDC R181, c[0x0][0x230] ;  /* 0x00008c00ffb57b82 */ /* 0x002e680000000800 */
[----:B------:R2:W-:Y:S04]  /*b050*/  LDGSTS.E [R244+-0x7bff8], desc[UR10][R186.64], !P3 ;  /* 0x84008000baf47fae */ /* 0x0005e8000d92184a */
[----:B---3--:R-:W3:Y:S01]  /*b060*/  LDL.LU.64 R190, [R1+0x1938] ;  /* 0x0019380001be7983 */ /* 0x008ee20000300a00 */
[----:B----4-:R-:W-:-:S03]  /*b070*/  VIADD R180, R15, 0xffffffd7 ;  /* 0xffffffd70fb47836 */ /* 0x010fc60000000000 */
[----:B------:R4:W-:Y:S01]  /*b080*/  LDGSTS.E [R244+-0x7bff4], desc[UR10][R184.64], !P5 ;  /* 0x8400c000b8f47fae */ /* 0x0009e2000e92184a */
[----:B------:R-:W1:Y:S01]  /*b090*/  LDC R15, c[0x0][0x230] ;  /* 0x00008c00ff0f7b82 */ /* 0x000e620000000800 */
[----:B------:R-:W-:Y:S02]  /*b0a0*/  VIADD R4, R4, 0xffffffd8 ;  /* 0xffffffd804047836 */ /* 0x000fe40000000000 */
[----:B------:R4:W-:Y:S01]  /*b0b0*/  STL.64 [R1+0x238], R184 ;  /* 0x000238b801007387 */ /* 0x0009e20000100a00 */
[----:B--2---:R-:W-:Y:S02]  /*b0c0*/  IMAD.WIDE R186, R13, 0x4, R188 ;  /* 0x000000040dba7825 */ /* 0x004fe400078e02bc */
[----:B------:R-:W-:-:S03]  /*b0d0*/  ISETP.GE.U32.AND P1, PT, R4, 0x7fffffb9, PT ;  /* 0x7fffffb90400780c */ /* 0x000fc60003f26070 */
[----:B------:R2:W-:Y:S04]  /*b0e0*/  STL.64 [R1+0x230], R186 ;  /* 0x000230ba01007387 */ /* 0x0005e80000100a00 */
[----:B------:R2:W-:Y:S01]  /*b0f0*/  LDGSTS.E [R245+-0x7c000], desc[UR10][R186.64], !P6 ;  /* 0x84000000baf57fae */ /* 0x0005e2000f12184a */
[----:B----4-:R-:W4:Y:S01]  /*b100*/  LDC R185, c[0x0][0x230] ;  /* 0x00008c00ffb97b82 */ /* 0x010f220000000800 */
[----:B------:R-:W-:Y:S01]  /*b110*/  ISETP.GE.U32.AND P3, PT, R180, 0x7fffffb8, PT ;  /* 0x7fffffb8b400780c */ /* 0x000fe20003f66070 */
[----:B------:R-:W-:-:S06]  /*b120*/  VIADD R180, R14, 0xffffffd5 ;  /* 0xffffffd50eb47836 */ /* 0x000fcc0000000000 */
[----:B------:R-:W4:Y:S01]  /*b130*/  LDC R184, c[0x0][0x230] ;  /* 0x00008c00ffb87b82 */ /* 0x000f220000000800 */
[----:B-1----:R-:W-:-:S07]  /*b140*/  VIADD R4, R15, 0xffffffd6 ;  /* 0xffffffd60f047836 */ /* 0x002fce0000000000 */
[----:B--2---:R-:W1:Y:S01]  /*b150*/  LDC R186, c[0x0][0x230] ;  /* 0x00008c00ffba7b82 */ /* 0x004e620000000800 */
[----:B------:R-:W-:Y:S01]  /*b160*/  ISETP.GE.U32.AND P5, PT, R4, 0x7fffffb7, PT ;  /* 0x7fffffb70400780c */ /* 0x000fe20003fa6070 */
[----:B------:R-:W-:Y:S01]  /*b170*/  VIADD R4, R252, 0xffffffd4 ;  /* 0xffffffd4fc047836 */ /* 0x000fe20000000000 */
[----:B------:R-:W-:-:S05]  /*b180*/  ISETP.GE.U32.AND P6, PT, R180, 0x7fffffb6, PT ;  /* 0x7fffffb6b400780c */ /* 0x000fca0003fc6070 */
[----:B------:R-:W2:Y:S01]  /*b190*/  LDC R187, c[0x0][0x230] ;  /* 0x00008c00ffbb7b82 */ /* 0x000ea20000000800 */
[----:B------:R-:W-:Y:S02]  /*b1a0*/  VIADD R180, R183, 0xffffffd2 ;  /* 0xffffffd2b7b47836 */ /* 0x000fe40000000000 */
[----:B------:R-:W-:-:S05]  /*b1b0*/  IMAD.WIDE R188, R13, 0x4, R194 ;  /* 0x000000040dbc7825 */ /* 0x000fca00078e02c2 */
[----:B------:R-:W2:Y:S01]  /*b1c0*/  LDC R183, c[0x0][0x230] ;  /* 0x00008c00ffb77b82 */ /* 0x000ea20000000800 */
[----:B------:R-:W-:-:S07]  /*b1d0*/  UISETP.GT.AND UP0, UPT, UR4, 0x5f, UPT ;  /* 0x0000005f0400788c */ /* 0x000fce000bf04270 */
[----:B------:R-:W2:Y:S01]  /*b1e0*/  LDC R252, c[0x0][0x230] ;  /* 0x00008c00fffc7b82 */ /* 0x000ea20000000800 */
[----:B---3--:R-:W-:-:S04]  /*b1f0*/  IMAD.WIDE R14, R13, 0x4, R190 ;  /* 0x000000040d0e7825 */ /* 0x008fc800078e02be */
[----:B------:R-:W-:Y:S01]  /*b200*/  IMAD.WIDE R190, R13, 0x4, R192 ;  /* 0x000000040dbe7825 */ /* 0x000fe200078e02c0 */
[----:B------:R3:W-:Y:S01]  /*b210*/  LDGSTS.E [R245+-0x7bffc], desc[UR10][R14.64], !P0 ;  /* 0x840040000ef57fae */ /* 0x0007e2000c12184a */
[----:B------:R-:W-:Y:S02]  /*b220*/  ISETP.GE.U32.AND P0, PT, R4, 0x7fffffb5, PT ;  /* 0x7fffffb50400780c */ /* 0x000fe40003f06070 */
[----:B------:R-:W-:Y:S01]  /*b230*/  VIADD R4, R181, 0xffffffd3 ;  /* 0xffffffd3b5047836 */ /* 0x000fe20000000000 */
[----:B------:R3:W-:Y:S01]  /*b240*/  STL.64 [R1+0x228], R14 ;  /* 0x0002280e01007387 */ /* 0x0007e20000100a00 */
[----:B------:R-:W2:Y:S03]  /*b250*/  LDC R181, c[0x0][0x230] ;  /* 0x00008c00ffb57b82 */ /* 0x000ea60000000800 */
[----:B------:R-:W-:Y:S04]  /*b260*/  STL.64 [R1+0x220], R190 ;  /* 0x000220be01007387 */ /* 0x000fe80000100a00 */
[----:B------:R-:W-:Y:S01]  /*b270*/  LDGSTS.E [R245+-0x7bff8], desc[UR10][R190.64], !P4 ;  /* 0x84008000bef57fae */ /* 0x000fe2000e12184a */
[----:B------:R-:W-:Y:S01]  /*b280*/  ISETP.GE.U32.AND P4, PT, R4, 0x7fffffb4, PT ;  /* 0x7fffffb40400780c */ /* 0x000fe20003f86070 */
[----:B------:R-:W-:-:S02]  /*b290*/  VIADD R4, R182, 0xffffffd1 ;  /* 0xffffffd1b6047836 */ /* 0x000fc40000000000 */
[----:B---3--:R-:W-:Y:S01]  /*b2a0*/  IMAD.WIDE R14, R13, 0x4, R196 ;  /* 0x000000040d0e7825 */ /* 0x008fe200078e02c4 */
[----:B------:R3:W-:Y:S01]  /*b2b0*/  STL.64 [R1+0x218], R188 ;  /* 0x000218bc01007387 */ /* 0x0007e20000100a00 */
[----:B------:R-:W2:Y:S03]  /*b2c0*/  LDC R182, c[0x0][0x230] ;  /* 0x00008c00ffb67b82 */ /* 0x000ea60000000800 */
[----:B------:R3:W-:Y:S01]  /*b2d0*/  LDGSTS.E [R245+-0x7bff4], desc[UR10][R188.64], !P1 ;  /* 0x8400c000bcf57fae */ /* 0x0007e2000c92184a */
[----:B------:R-:W-:Y:S01]  /*b2e0*/  ISETP.GE.U32.AND P1, PT, R180, 0x7fffffb3, PT ;  /* 0x7fffffb3b400780c */ /* 0x000fe20003f26070 */
[----:B----4-:R-:W-:Y:S02]  /*b2f0*/  VIADD R180, R185, 0xffffffd0 ;  /* 0xffffffd0b9b47836 */ /* 0x010fe40000000000 */
[----:B------:R4:W-:Y:S01]  /*b300*/  LDGSTS.E [R246+-0x7c000], desc[UR10][R14.64], !P3 ;  /* 0x840000000ef67fae */ /* 0x0009e2000d92184a */
[----:B------:R-:W-:Y:S01]  /*b310*/  ISETP.GE.U32.AND P3, PT, R4, 0x7fffffb2, PT ;  /* 0x7fffffb20400780c */ /* 0x000fe20003f66070 */
[----:B---3--:R-:W-:-:S02]  /*b320*/  IMAD.WIDE R188, R13, 0x4, R198 ;  /* 0x000000040dbc7825 */ /* 0x008fc400078e02c6 */
[----:B------:R4:W-:Y:S01]  /*b330*/  STL.64 [R1+0x210], R14 ;  /* 0x0002100e01007387 */ /* 0x0009e20000100a00 */
[----:B------:R-:W3:Y:S03]  /*b340*/  LDC R185, c[0x0][0x230] ;  /* 0x00008c00ffb97b82 */ /* 0x000ee60000000800 */
[----:B------:R2:W-:Y:S01]  /*b350*/  LDGSTS.E [R246+-0x7bffc], desc[UR10][R188.64], !P5 ;  /* 0x84004000bcf67fae */ /* 0x0005e2000e92184a */
[----:B------:R-:W-:Y:S01]  /*b360*/  ISETP.GE.U32.AND P5, PT, R180, 0x7fffffb1, PT ;  /* 0x7fffffb1b400780c */ /* 0x000fe20003fa6070 */
[----:B------:R-:W-:Y:S02]  /*b370*/  VIADD R4, R184, 0xffffffcf ;  /* 0xffffffcfb8047836 */ /* 0x000fe40000000000 */
[----:B------:R-:W-:Y:S01]  /*b380*/  STL.64 [R1+0x1908], R244 ;  /* 0x001908f401007387 */ /* 0x000fe20000100a00 */
[----:B-1----:R-:W-:Y:S01]  /*b390*/  VIADD R180, R186, 0xffffffce ;  /* 0xffffffcebab47836 */ /* 0x002fe20000000000 */
[----:B------:R-:W1:Y:S01]  /*b3a0*/  LDC R184, c[0x0][0x230] ;  /* 0x00008c00ffb87b82 */ /* 0x000e620000000800 */
[C---:B----4-:R-:W-:Y:S01]  /*b3b0*/  IMAD.WIDE R14, R13.reuse, 0x4, R200 ;  /* 0x000000040d0e7825 */ /* 0x050fe200078e02c8 */
[----:B------:R2:W-:Y:S06]  /*b3c0*/  STL.64 [R1+0x208], R188 ;  /* 0x000208bc01007387 */ /* 0x0005ec0000100a00 */
[----:B------:R-:W4:Y:S01]  /*b3d0*/  LDC R186, c[0x0][0x230] ;  /* 0x00008c00ffba7b82 */ /* 0x000f220000000800 */
[----:B------:R2:W-:Y:S04]  /*b3e0*/  STL.64 [R1+0x200], R14 ;  /* 0x0002000e01007387 */ /* 0x0005e80000100a00 */
[----:B------:R2:W-:Y:S02]  /*b3f0*/  LDGSTS.E [R246+-0x7bff8], desc[UR10][R14.64], !P6 ;  /* 0x840080000ef67fae */ /* 0x0005e4000f12184a */
[----:B--2---:R-:W-:Y:S01]  /*b400*/  IMAD.WIDE R188, R13, 0x4, R202 ;  /* 0x000000040dbc7825 */ /* 0x004fe200078e02ca */
[----:B------:R-:W-:-:S03]  /*b410*/  ISETP.GE.U32.AND P6, PT, R4, 0x7fffffb0, PT ;  /* 0x7fffffb00400780c */ /* 0x000fc60003fc6070 */
[----:B------:R-:W-:Y:S01]  /*b420*/  VIADD R4, R187, 0xffffffcd ;  /* 0xffffffcdbb047836 */ /* 0x000fe20000000000 */
[----:B------:R2:W-:Y:S01]  /*b430*/  STL.64 [R1+0x1f8], R188 ;  /* 0x0001f8bc01007387 */ /* 0x0005e20000100a00 */
[----:B------:R-:W3:Y:S03]  /*b440*/  LDC R187, c[0x0][0x230] ;  /* 0x00008c00ffbb7b82 */ /* 0x000ee60000000800 */
[----:B------:R2:W-:Y:S01]  /*b450*/  LDGSTS.E [R246+-0x7bff4], desc[UR10][R188.64], !P0 ;  /* 0x8400c000bcf67fae */ /* 0x0005e2000c12184a */
[----:B------:R-:W-:-:S05]  /*b460*/  IMAD.WIDE R14, R13, 0x4, R204 ;  /* 0x000000040d0e7825 */ /* 0x000fca00078e02cc */
[----:B------:R1:W-:Y:S01]  /*b470*/  STL.64 [R1+0x1f0], R14 ;  /* 0x0001f00e01007387 */ /* 0x0003e20000100a00 */
[----:B------:R-:W-:-:S03]  /*b480*/  IMAD.WIDE R190, R13, 0x4, R210 ;  /* 0x000000040dbe7825 */ /* 0x000fc600078e02d2 */
[----:B------:R1:W-:Y:S01]  /*b490*/  LDGSTS.E [R247+-0x7c000], desc[UR10][R14.64], !P4 ;  /* 0x840000000ef77fae */ /* 0x0003e2000e12184a */
[----:B--2---:R-:W2:Y:S01]  /*b4a0*/  LDC R188, c[0x0][0x230] ;  /* 0x00008c00ffbc7b82 */ /* 0x004ea20000000800 */
[----:B------:R-:W-:Y:S01]  /*b4b0*/  ISETP.GE.U32.AND P4, PT, R4, 0x7fffffae, PT ;  /* 0x7fffffae0400780c */ /* 0x000fe20003f86070 */
[----:B------:R-:W-:Y:S01]  /*b4c0*/  VIADD R4, R183, 0xffffffcb ;  /* 0xffffffcbb7047836 */ /* 0x000fe20000000000 */
[----:B------:R-:W-:Y:S01]  /*b4d0*/  ISETP.GE.U32.AND P0, PT, R180, 0x7fffffaf, PT ;  /* 0x7fffffafb400780c */ /* 0x000fe20003f06070 */
[----:B------:R-:W-:-:S04]  /*b4e0*/  VIADD R180, R181, 0xffffffcc ;  /* 0xffffffccb5b47836 */ /* 0x000fc80000000000 */
[----:B------:R-:W2:Y:S01]  /*b4f0*/  LDC R183, c[0x0][0x230] ;  /* 0x00008c00ffb77b82 */ /* 0x000ea20000000800 */
[----:B-1----:R-:W-:-:S05]  /*b500*/  IMAD.WIDE R14, R13, 0x4, R206 ;  /* 0x000000040d0e7825 */ /* 0x002fca00078e02ce */
[----:B------:R1:W-:Y:S02]  /*b510*/  LDGSTS.E [R247+-0x7bffc], desc[UR10][R14.64], !P1 ;  /* 0x840040000ef77fae */ /* 0x0003e4000c92184a */
[----:B------:R-:W2:Y:S02]  /*b520*/  LDC R181, c[0x0][0x230] ;  /* 0x00008c00ffb57b82 */ /* 0x000ea40000000800 */
[----:B------:R1:W-:Y:S04]  /*b530*/  STL.64 [R1+0x1e8], R14 ;  /* 0x0001e80e01007387 */ /* 0x0003e80000100a00 */
[----:B------:R4:W-:Y:S01]  /*b540*/  LDGSTS.E [R247+-0x7bff8], desc[UR10][R190.64], !P3 ;  /* 0x84008000bef77fae */ /* 0x0009e2000d92184a */
[----:B------:R-:W-:Y:S01]  /*b550*/  ISETP.GE.U32.AND P3, PT, R4, 0x7fffffac, PT ;  /* 0x7fffffac0400780c */ /* 0x000fe20003f66070 */
[----:B------:R-:W-:Y:S01]  /*b560*/  VIADD R4, R182, 0xffffffca ;  /* 0xffffffcab6047836 */ /* 0x000fe20000000000 */
[----:B------:R-:W-:Y:S01]  /*b570*/  ISETP.GE.U32.AND P1, PT, R180, 0x7fffffad, PT ;  /* 0x7fffffadb400780c */ /* 0x000fe20003f26070 */
[----:B------:R4:W-:Y:S01]  /*b580*/  STL.64 [R1+0x1e0], R190 ;  /* 0x0001e0be01007387 */ /* 0x0009e20000100a00 */
[----:B-1----:R-:W-:Y:S01]  /*b590*/  IMAD.WIDE R14, R13, 0x4, R212 ;  /* 0x000000040d0e7825 */ /* 0x002fe200078e02d4 */
[----:B------:R-:W1:Y:S04]  /*b5a0*/  LDC R182, c[0x0][0x230] ;  /* 0x00008c00ffb67b82 */ /* 0x000e680000000800 */
[----:B------:R3:W-:Y:S01]  /*b5b0*/  STL.64 [R1+0x1d8], R14 ;  /* 0x0001d80e01007387 */ /* 0x0007e20000100a00 */
[----:B------:R-:W-:-:S02]  /*b5c0*/  VIADD R180, R184, 0xffffffc9 ;  /* 0xffffffc9b8b47836 */ /* 0x000fc40000000000 */
[C---:B----4-:R-:W-:Y:S01]  /*b5d0*/  IMAD.WIDE R190, R13.reuse, 0x4, R208 ;  /* 0x000000040dbe7825 */ /* 0x050fe200078e02d0 */
[----:B------:R3:W-:Y:S01]  /*b5e0*/  LDGSTS.E [R247+-0x7bff4], desc[UR10][R14.64], !P5 ;  /* 0x8400c0000ef77fae */ /* 0x0007e2000e92184a */
[----:B------:R-:W-:Y:S01]  /*b5f0*/  ISETP.GE.U32.AND P5, PT, R4, 0x7fffffab, PT ;  /* 0x7fffffab0400780c */ /* 0x000fe20003fa6070 */
[----:B------:R-:W4:Y:S01]  /*b600*/  LDC R184, c[0x0][0x230] ;  /* 0x00008c00ffb87b82 */ /* 0x000f220000000800 */
[----:B------:R-:W-:Y:S01]  /*b610*/  VIADD R4, R186, 0xffffffc8 ;  /* 0xffffffc8ba047836 */ /* 0x000fe20000000000 */
[----:B------:R2:W-:Y:S04]  /*b620*/  STL.64 [R1+0x1900], R246 ;  /* 0x001900f601007387 */ /* 0x0005e80000100a00 */
[----:B------:R2:W-:Y:S02]  /*b630*/  STL.64 [R1+0x1d0], R190 ;  /* 0x0001d0be01007387 */ /* 0x0005e40000100a00 */
[----:B------:R-:W1:Y:S01]  /*b640*/  LDC R186, c[0x0][0x230] ;  /* 0x00008c00ffba7b82 */ /* 0x000e620000000800 */
[----:B---3--:R-:W-:Y:S01]  /*b650*/  IMAD.WIDE R14, R13, 0x4, R214 ;  /* 0x000000040d0e7825 */ /* 0x008fe200078e02d6 */
[----:B------:R3:W-:Y:S01]  /*b660*/  LDGSTS.E [R248+-0x7c000], desc[UR10][R190.64], !P6 ;  /* 0x84000000bef87fae */ /* 0x0007e2000f12184a */
[----:B------:R-:W-:-:S03]  /*b670*/  ISETP.GE.U32.AND P6, PT, R180, 0x7fffffaa, PT ;  /* 0x7fffffaab400780c */ /* 0x000fc60003fc6070 */
[----:B------:R3:W-:Y:S01]  /*b680*/  STL.64 [R1+0x1c8], R14 ;  /* 0x0001c80e01007387 */ /* 0x0007e20000100a00 */
[----:B------:R-:W-:Y:S01]  /*b690*/  VIADD R180, R187, 0xffffffc7 ;  /* 0xffffffc7bbb47836 */ /* 0x000fe20000000000 */
[----:B--2---:R-:W2:Y:S02]  /*b6a0*/  LDC R247, c[0x0][0x230] ;  /* 0x00008c00fff77b82 */ /* 0x004ea40000000800 */
[----:B------:R3:W-:Y:S01]  /*b6b0*/  LDGSTS.E [R248+-0x7bffc], desc[UR10][R14.64], !P0 ;  /* 0x840040000ef87fae */ /* 0x0007e2000c12184a */
[----:B------:R-:W-:Y:S01]  /*b6c0*/  ISETP.GE.U32.AND P0, PT, R4, 0x7fffffa9, PT ;  /* 0x7fffffa90400780c */ /* 0x000fe20003f06070 */
[----:B------:R-:W-:Y:S02]  /*b6d0*/  VIADD R4, R188, 0xffffffc6 ;  /* 0xffffffc6bc047836 */ /* 0x000fe40000000000 */
[C---:B---3--:R-:W-:Y:S02]  /*b6e0*/  IMAD.WIDE R190, R13.reuse, 0x4, R216 ;  /* 0x000000040dbe7825 */ /* 0x048fe400078e02d8 */
[----:B------:R-:W3:Y:S03]  /*b6f0*/  LDC R187, c[0x0][0x230] ;  /* 0x00008c00ffbb7b82 */ /* 0x000ee60000000800 */
[----:B------:R4:W-:Y:S01]  /*b700*/  LDGSTS.E [R248+-0x7bff8], desc[UR10][R190.64], !P4 ;  /* 0x84008000bef87fae */ /* 0x0009e2000e12184a */
[----:B------:R-:W-:-:S03]  /*b710*/  IMAD.WIDE R14, R13, 0x4, R218 ;  /* 0x000000040d0e7825 */ /* 0x000fc600078e02da */
[----:B------:R4:W-:Y:S01]  /*b720*/  STL.64 [R1+0x1c0], R190 ;  /* 0x0001c0be01007387 */ /* 0x0009e20000100a00 */
[----:B------:R-:W-:Y:S01]  /*b730*/  ISETP.GE.U32.AND P4, PT, R180, 0x7fffffa8, PT ;  /* 0x7fffffa8b400780c */ /* 0x000fe20003f86070 */
[----:B------:R-:W2:Y:S02]  /*b740*/  LDC R246, c[0x0][0x230] ;  /* 0x00008c00fff67b82 */ /* 0x000ea40000000800 */
[----:B------:R1:W-:Y:S01]  /*b750*/  LDGSTS.E [R248+-0x7bff4], desc[UR10][R14.64], !P1 ;  /* 0x8400c0000ef87fae */ /* 0x0003e2000c92184a */
[----:B------:R-:W-:Y:S01]  /*b760*/  ISETP.GE.U32.AND P1, PT, R4, 0x7fffffa7, PT ;  /* 0x7fffffa70400780c */ /* 0x000fe20003f26070 */
[----:B------:R-:W-:Y:S02]  /*b770*/  VIADD R4, R183, 0xffffffc5 ;  /* 0xffffffc5b7047836 */ /* 0x000fe40000000000 */
[----:B------:R1:W-:Y:S01]  /*b780*/  STL.64 [R1+0x1b8], R14 ;  /* 0x0001b80e01007387 */ /* 0x0003e20000100a00 */
[C---:B------:R-:W-:Y:S01]  /*b790*/  IMAD.WIDE R188, R13.reuse, 0x4, R222 ;  /* 0x000000040dbc7825 */ /* 0x040fe200078e02de */
[----:B------:R-:W3:Y:S03]  /*b7a0*/  LDC R183, c[0x0][0x230] ;  /* 0x00008c00ffb77b82 */ /* 0x000ee60000000800 */
[----:B----4-:R-:W-:-:S04]  /*b7b0*/  IMAD.WIDE R190, R13, 0x4, R220 ;  /* 0x000000040dbe7825 */ /* 0x010fc800078e02dc */
[----:B-1----:R-:W-:Y:S01]  /*b7c0*/  IMAD.WIDE R14, R13, 0x4, R224 ;  /* 0x000000040d0e7825 */ /* 0x002fe200078e02e0 */
[----:B------:R1:W-:Y:S04]  /*b7d0*/  STL.64 [R1+0x1b0], R190 ;  /* 0x0001b0be01007387 */ /* 0x0003e80000100a00 */
[----:B------:R1:W-:Y:S01]  /*b7e0*/  LDGSTS.E [R249+-0x7c000], desc[UR10][R190.64], !P3 ;  /* 0x84000000bef97fae */ /* 0x0003e2000d92184a */
[----:B------:R-:W-:-:S03]  /*b7f0*/  ISETP.GE.U32.AND P3, PT, R4, 0x7fffffa6, PT ;  /* 0x7fffffa60400780c */ /* 0x000fc60003f66070 */
[----:B------:R-:W-:Y:S04]  /*b800*/  STL.64 [R1+0x1a8], R188 ;  /* 0x0001a8bc01007387 */ /* 0x000fe80000100a00 */
[----:B------:R-:W-:Y:S01]  /*b810*/  LDGSTS.E [R249+-0x7bffc], desc[UR10][R188.64], !P5 ;  /* 0x84004000bcf97fae */ /* 0x000fe2000e92184a */
[----:B-1----:R-:W-:-:S03]  /*b820*/  IMAD.WIDE R190, R13, 0x4, R226 ;  /* 0x000000040dbe7825 */ /* 0x002fc600078e02e2 */
[----:B------:R1:W-:Y:S04]  /*b830*/  STL.64 [R1+0x1a0], R14 ;  /* 0x0001a00e01007387 */ /* 0x0003e80000100a00 */
[----:B------:R1:W-:Y:S01]  /*b840*/  LDGSTS.E [R249+-0x7bff8], desc[UR10][R14.64], !P6 ;  /* 0x840080000ef97fae */ /* 0x0003e2000f12184a */
[----:B------:R-:W-:Y:S02]  /*b850*/  VIADD R180, R185, 0xffffffc4 ;  /* 0xffffffc4b9b47836 */ /* 0x000fe40000000000 */
[----:B------:R-:W-:Y:S01]  /*b860*/  VIADD R4, R184, 0xffffffc3 ;  /* 0xffffffc3b8047836 */ /* 0x000fe20000000000 */
[----:B------:R4:W-:Y:S01]  /*b870*/  STL.64 [R1+0x198], R190 ;  /* 0x000198be01007387 */ /* 0x0009e20000100a00 */
[----:B------:R-:W2:Y:S03]  /*b880*/  LDC R184, c[0x0][0x230] ;  /* 0x00008c00ffb87b82 */ /* 0x000ea60000000800 */
[----:B------:R4:W-:Y:S01]  /*b890*/  LDGSTS.E [R249+-0x7bff4], desc[UR10][R190.64], !P0 ;  /* 0x8400c000bef97fae */ /* 0x0009e2000c12184a */
[----:B-1----:R-:W-:-:S03]  /*b8a0*/  IMAD.WIDE R14, R13, 0x4, R228 ;  /* 0x000000040d0e7825 */ /* 0x002fc600078e02e4 */
[----:B------:R-:W-:Y:S01]  /*b8b0*/  STL.64 [R1+0x18f8], R248 ;  /* 0x0018f8f801007387 */ /* 0x000fe20000100a00 */
[----:B------:R-:W1:Y:S03]  /*b8c0*/  LDC R185, c[0x0][0x230] ;  /* 0x00008c00ffb97b82 */ /* 0x000e660000000800 */
[----:B------:R3:W-:Y:S01]  /*b8d0*/  STL.64 [R1+0x190], R14 ;  /* 0x0001900e01007387 */ /* 0x0007e20000100a00 */
[----:B----4-:R-:W-:-:S03]  /*b8e0*/  IMAD.WIDE R190, R13, 0x4, R230 ;  /* 0x000000040dbe7825 */ /* 0x010fc600078e02e6 */
[----:B------:R3:W-:Y:S01]  /*b8f0*/  LDGSTS.E [R250+-0x7c000], desc[UR10][R14.64], !P4 ;  /* 0x840000000efa7fae */ /* 0x0007e2000e12184a */
[----:B------:R-:W4:Y:S03]  /*b900*/  LDC R188, c[0x0][0x230] ;  /* 0x00008c00ffbc7b82 */ /* 0x000f260000000800 */
[----:B------:R3:W-:Y:S04]  /*b910*/  STL.64 [R1+0x188], R190 ;  /* 0x000188be01007387 */ /* 0x0007e80000100a00 */
[----:B------:R3:W-:Y:S02]  /*b920*/  LDGSTS.E [R250+-0x7bffc], desc[UR10][R190.64], !P1 ;  /* 0x84004000befa7fae */ /* 0x0007e4000c92184a */
[----:B---3--:R-:W-:-:S05]  /*b930*/  IMAD.WIDE R14, R13, 0x4, R232 ;  /* 0x000000040d0e7825 */ /* 0x008fca00078e02e8 */
[----:B------:R3:W-:Y:S01]  /*b940*/  STL.64 [R1+0x180], R14 ;  /* 0x0001800e01007387 */ /* 0x0007e20000100a00 */
[----:B------:R-:W-:-:S03]  /*b950*/  IMAD.WIDE R190, R13, 0x4, R234 ;  /* 0x000000040dbe7825 */ /* 0x000fc600078e02ea */
[----:B------:R3:W-:Y:S04]  /*b960*/  LDGSTS.E [R250+-0x7bff8], desc[UR10][R14.64], !P3 ;  /* 0x840080000efa7fae */ /* 0x0007e8000d92184a */
[----:B------:R2:W-:Y:S01]  /*b970*/  STL.64 [R1+0x178], R190 ;  /* 0x000178be01007387 */ /* 0x0005e20000100a00 */
[----:B---3--:R-:W-:-:S05]  /*b980*/  IMAD.WIDE R14, R13, 0x4, R236 ;  /* 0x000000040d0e7825 */ /* 0x008fca00078e02ec */
[----:B------:R3:W-:Y:S04]  /*b990*/  STL.64 [R1+0x170], R14 ;  /* 0x0001700e01007387 */ /* 0x0007e80000100a00 */
[----:B------:R-:W4:Y:S04]  /*b9a0*/  LDL.LU.64 R204, [R1+0x108] ;  /* 0x0001080001cc7983 */ /* 0x000f280000300a00 */
[----:B------:R-:W4:Y:S04]  /*b9b0*/  LDL.LU.64 R202, [R1+0x100] ;  /* 0x0001000001ca7983 */ /* 0x000f280000300a00 */
[----:B------:R-:W4:Y:S04]  /*b9c0*/  LDL.LU.64 R200, [R1+0xf8] ;  /* 0x0000f80001c87983 */ /* 0x000f280000300a00 */
[----:B------:R-:W4:Y:S04]  /*b9d0*/  LDL.LU.64 R198, [R1+0xf0] ;  /* 0x0000f00001c67983 */ /* 0x000f280000300a00 */
[----:B------:R-:W4:Y:S01]  /*b9e0*/  LDL.LU.64 R244, [R1+0xe8] ;  /* 0x0000e80001f47983 */ /* 0x000f220000300a00 */
[----:B------:R-:W-:Y:S01]  /*b9f0*/  ISETP.GE.U32.AND P5, PT, R180, 0x7fffffa5, PT ;  /* 0x7fffffa5b400780c */ /* 0x000fe20003fa6070 */
[----:B------:R-:W-:-:S02]  /*ba00*/  VIADD R180, R181, 0xffffffc0 ;  /* 0xffffffc0b5b47836 */ /* 0x000fc40000000000 */
[----:B------:R-:W-:Y:S01]  /*ba10*/  VIADD R182, R182, 0xffffffc2 ;  /* 0xffffffc2b6b67836 */ /* 0x000fe20000000000 */
[----:B------:R-:W-:Y:S01]  /*ba20*/  ISETP.GE.U32.AND P6, PT, R4, 0x7fffffa4, PT ;  /* 0x7fffffa40400780c */ /* 0x000fe20003fc6070 */
[----:B------:R-:W4:Y:S01]  /*ba30*/  LDL.LU.64 R196, [R1+0xe0] ;  /* 0x0000e00001c47983 */ /* 0x000f220000300a00 */
[----:B------:R-:W-:Y:S01]  /*ba40*/  ISETP.GE.AND P0, PT, R5, R180, PT ;  /* 0x000000b40500720c */ /* 0x000fe20003f06270 */
[----:B------:R-:W-:Y:S01]  /*ba50*/  VIADD R181, R186, 0xffffffc1 ;  /* 0xffffffc1bab57836 */ /* 0x000fe20000000000 */
[----:B------:R-:W-:Y:S01]  /*ba60*/  ISETP.GE.U32.AND P3, PT, R180, 0x7fffffa1, PT ;  /* 0x7fffffa1b400780c */ /* 0x000fe20003f66070 */
[----:B------:R-:W4:Y:S01]  /*ba70*/  LDL.LU.64 R194, [R1+0xd8] ;  /* 0x0000d80001c27983 */ /* 0x000f220000300a00 */
[----:B------:R-:W-:Y:S01]  /*ba80*/  SEL R4, RZ, 0x4, P0 ;  /* 0x00000004ff047807 */ /* 0x000fe20000000000 */
[----:B------:R-:W4:Y:S01]  /*ba90*/  LDC R5, c[0x0][0x230] ;  /* 0x00008c00ff057b82 */ /* 0x000f220000000800 */
[----:B------:R-:W-:Y:S01]  /*baa0*/  ISETP.GE.U32.AND P0, PT, R182, 0x7fffffa3, PT ;  /* 0x7fffffa3b600780c */ /* 0x000fe20003f06070 */
[----:B------:R2:W-:Y:S01]  /*bab0*/  LDGSTS.E [R250+-0x7bff4], desc[UR10][R190.64], !P5 ;  /* 0x8400c000befa7fae */ /* 0x0005e2000e92184a */
[----:B------:R-:W-:Y:S01]  /*bac0*/  ISETP.GE.U32.AND P1, PT, R181, 0x7fffffa2, PT ;  /* 0x7fffffa2b500780c */ /* 0x000fe20003f26070 */
[----:B------:R-:W-:Y:S01]  /*bad0*/  VIADD R180, R183, 0xffffffbf ;  /* 0xffffffbfb7b47836 */ /* 0x000fe20000000000 */
[----:B------:R-:W-:Y:S01]  /*bae0*/  PLOP3.LUT P4, PT, PT, PT, UP0, 0x80, 0x0 ;  /* 0x000000000000781c */ /* 0x000fe20003f8f008 */
[C---:B------:R-:W-:Y:S01]  /*baf0*/  IMAD.WIDE R182, R13.reuse, 0x4, R240 ;  /* 0x000000040db67825 */ /* 0x040fe200078e02f0 */
[----:B------:R3:W-:Y:S01]  /*bb00*/  LDGSTS.E [R251+-0x7c000], desc[UR10][R14.64], !P6 ;  /* 0x840000000efb7fae */ /* 0x0007e2000f12184a */
[----:B------:R-:W4:Y:S03]  /*bb10*/  LDC R181, c[0x0][0x230] ;  /* 0x00008c00ffb57b82 */ /* 0x000f260000000800 */
[----:B------:R-:W4:Y:S01]  /*bb20*/  LDL.LU.64 R192, [R1+0xd0] ;  /* 0x0000d00001c07983 */ /* 0x000f220000300a00 */
[----:B--2---:R-:W-:Y:S01]  /*bb30*/  IMAD.WIDE R190, R13, 0x4, R238 ;  /* 0x000000040dbe7825 */ /* 0x004fe200078e02ee */
[----:B------:R-:W-:-:S04]  /*bb40*/  SEL R4, R4, RZ, P4 ;  /* 0x000000ff04047207 */ /* 0x000fc80002000000 */
[----:B------:R2:W-:Y:S01]  /*bb50*/  STL.64 [R1+0x168], R190 ;  /* 0x000168be01007387 */ /* 0x0005e20000100a00 */
[----:B---3--:R-:W-:-:S03]  /*bb60*/  IMAD.WIDE R14, R13, 0x4, R242 ;  /* 0x000000040d0e7825 */ /* 0x008fc600078e02f2 */
[----:B------:R-:W-:Y:S01]  /*bb70*/  STL.64 [R1+0x1910], R12 ;  /* 0x0019100c01007387 */ /* 0x000fe20000100a00 */
[----:B------:R-:W-:-:S03]  /*bb80*/  ISETP.NE.U32.AND P4, PT, R4, RZ, PT ;  /* 0x000000ff0400720c */ /* 0x000fc60003f85070 */
[----:B------:R-:W-:Y:S04]  /*bb90*/  LDGSTS.E [R251+-0x7bffc], desc[UR10][R190.64], !P0 ;  /* 0x84004000befb7fae */ /* 0x000fe8000c12184a */
[----:B------:R-:W-:Y:S01]  /*bba0*/  STL.64 [R1+0x160], R182 ;  /* 0x000160b601007387 */ /* 0x000fe20000100a00 */
[----:B------:R-:W-:-:S03]  /*bbb0*/  VIADD R4, R184, 0xffffffbe ;  /* 0xffffffbeb8047836 */ /* 0x000fc60000000000 */
[----:B------:R-:W-:Y:S04]  /*bbc0*/  LDGSTS.E [R251+-0x7bff8], desc[UR10][R182.64], !P1 ;  /* 0x84008000b6fb7fae */ /* 0x000fe8000c92184a */
[----:B--2---:R-:W2:Y:S04]  /*bbd0*/  LDL.LU.64 R190, [R1+0xc8] ;  /* 0x0000c80001be7983 */ /* 0x004ea80000300a00 */
[----:B------:R-:W-:Y:S04]  /*bbe0*/  STL.64 [R1+0x18e8], R250 ;  /* 0x0018e8fa01007387 */ /* 0x000fe80000100a00 */
[----:B------:R3:W-:Y:S04]  /*bbf0*/  LDGSTS.E [R251+-0x7bff4], desc[UR10][R14.64], !P3 ;  /* 0x8400c0000efb7fae */ /* 0x0007e8000d92184a */
[----:B------:R3:W-:Y:S01]  /*bc00*/  STL.64 [R1+0x18e0], R14 ;  /* 0x0018e00e01007387 */ /* 0x0007e20000100a00 */
[----:B------:R-:W-:Y:S01]  /*bc10*/  ISETP.GE.U32.AND P6, PT, R4, 0x7fffff9f, PT ;  /* 0x7fffff9f0400780c */ /* 0x000fe20003fc6070 */
[----:B-1----:R-:W-:Y:S01]  /*bc20*/  VIADD R4, R185, 0xffffffbd ;  /* 0xffffffbdb9047836 */ /* 0x002fe20000000000 */
[----:B------:R-:W-:Y:S01]  /*bc30*/  ISETP.GE.U32.AND P5, PT, R180, 0x7fffffa0, PT ;  /* 0x7fffffa0b400780c */ /* 0x000fe20003fa6070 */
[----:B------:R-:W0:Y:S01]  /*bc40*/  LDGDEPBAR ;  /* 0x00000000000079af */ /* 0x000e220000000000 */
[----:B---3--:R-:W1:Y:S08]  /*bc50*/  LDC R15, c[0x0][0x230] ;  /* 0x00008c00ff0f7b82 */ /* 0x008e700000000800 */
[----:B------:R-:W1:Y:S01]  /*bc60*/  LDC R14, c[0x0][0x230] ;  /* 0x00008c00ff0e7b82 */ /* 0x000e620000000800 */
[----:B------:R-:W-:Y:S01]  /*bc70*/  ISETP.GE.U32.AND P0, PT, R4, 0x7fffff9e, PT ;  /* 0x7fffff9e0400780c */ /* 0x000fe20003f06070 */
[----:B------:R-:W-:-:S02]  /*bc80*/  VIADD R4, R187, 0xffffffbb ;  /* 0xffffffbbbb047836 */ /* 0x000fc40000000000 */
[----:B----4-:R-:W-:-:S03]  /*bc90*/  VIADD R180, R188, 0xffffffbc ;  /* 0xffffffbcbcb47836 */ /* 0x010fc60000000000 */
[----:B------:R-:W-:Y:S01]  /*bca0*/  ISETP.GE.U32.AND P3, PT, R4, 0x7fffff9c, PT ;  /* 0x7fffff9c0400780c */ /* 0x000fe20003f66070 */
[----:B------:R-:W-:Y:S01]  /*bcb0*/  IMAD.SHL.U32 R4, R0, 0x20, RZ ;  /* 0x0000002000047824 */ /* 0x000fe200078e00ff */
[----:B------:R-:W-:Y:S01]  /*bcc0*/  STL.64 [R1+0x1918], R246 ;  /* 0x001918f601007387 */ /* 0x000fe20000100a00 */
[----:B------:R-:W-:Y:S01]  /*bcd0*/  ISETP.GE.U32.AND P1, PT, R180, 0x7fffff9d, PT ;  /* 0x7fffff9db400780c */ /* 0x000fe20003f26070 */
[----:B------:R-:W-:Y:S02]  /*bce0*/  VIADD R0, R181, 0xffffffba ;  /* 0xffffffbab5007836 */ /* 0x000fe40000000000 */
[----:B-1----:R1:W-:Y:S01]  /*bcf0*/  STL.64 [R1+0x1920], R14 ;  /* 0x0019200e01007387 */ /* 0x0023e20000100a00 */
[----:B------:R-:W-:-:S04]  /*bd00*/  IMAD.WIDE R12, R4, 0x4, R204 ;  /* 0x00000004040c7825 */ /* 0x000fc800078e02cc */
[C---:B-1----:R-:W-:Y:S01]  /*bd10*/  IMAD.WIDE R14, R4.reuse, 0x4, R202 ;  /* 0x00000004040e7825 */ /* 0x042fe200078e02ca */
[----:B------:R1:W-:Y:S03]  /*bd20*/  STL.64 [R1+0x108], R12 ;  /* 0x0001080c01007387 */ /* 0x0003e60000100a00 */
[C---:B------:R-:W-:Y:S01]  /*bd30*/  IMAD.WIDE R180, R4.reuse, 0x4, R200 ;  /* 0x0000000404b47825 */ /* 0x040fe200078e02c8 */
[----:B------:R3:W-:Y:S04]  /*bd40*/  STL.64 [R1+0x100], R14 ;  /* 0x0001000e01007387 */ /* 0x0007e80000100a00 */
[----:B------:R-:W-:Y:S01]  /*bd50*/  STL.64 [R1+0xf8], R180 ;  /* 0x0000f8b401007387 */ /* 0x000fe20000100a00 */
[----:B-1----:R-:W-:-:S03]  /*bd60*/  IMAD.WIDE R12, R4, 0x4, R198 ;  /* 0x00000004040c7825 */ /* 0x002fc600078e02c6 */
[----:B------:R-:W4:Y:S01]  /*bd70*/  LDL.LU.64 R248, [R1+0xc0] ;  /* 0x0000c00001f87983 */ /* 0x000f220000300a00 */
[----:B---3--:R-:W-:-:S03]  /*bd80*/  IMAD.WIDE R14, R4, 0x4, R244 ;  /* 0x00000004040e7825 */ /* 0x008fc600078e02f4 */
[----:B------:R1:W-:Y:S04]  /*bd90*/  STL.64 [R1+0xf0], R12 ;  /* 0x0000f00c01007387 */ /* 0x0003e80000100a00 */
[----:B------:R-:W3:Y:S01]  /*bda0*/  LDL.LU.64 R244, [R1+0xb8] ;  /* 0x0000b80001f47983 */ /* 0x000ee20000300a00 */
[----:B-1----:R-:W-:-:S05]  /*bdb0*/  IMAD.WIDE R12, R4, 0x4, R196 ;  /* 0x00000004040c7825 */ /* 0x002fca00078e02c4 */
[----:B------:R2:W-:Y:S04]  /*bdc0*/  STL.64 [R1+0xe0], R12 ;  /* 0x0000e00c01007387 */ /* 0x0005e80000100a00 */
[----:B------:R-:W3:Y:S04]  /*bdd0*/  LDL.LU.64 R234, [R1+0xb0] ;  /* 0x0000b00001ea7983 */ /* 0x000ee80000300a00 */
[----:B------:R-:W3:Y:S04]  /*bde0*/  LDL.LU.64 R232, [R1+0xa8] ;  /* 0x0000a80001e87983 */ /* 0x000ee80000300a00 */
[----:B------:R-:W-:Y:S04]  /*bdf0*/  STL.64 [R1+0xe8], R14 ;  /* 0x0000e80e01007387 */ /* 0x000fe80000100a00 */
[----:B------:R-:W-:Y:S04]  /*be00*/  STL.64 [R1+0x1928], R14 ;  /* 0x0019280e01007387 */ /* 0x000fe80000100a00 */
[----:B------:R-:W3:Y:S04]  /*be10*/  LDL.LU.64 R230, [R1+0xa0] ;  /* 0x0000a00001e67983 */ /* 0x000ee80000300a00 */
        /* <DEDUP_REMOVED lines=11> */
[----:B------:R-:W3:Y:S01]  /*bed0*/  LDL.LU.64 R206, [R1+0x40] ;  /* 0x0000400001ce7983 */ /* 0x000ee20000300a00 */
[----:B------:R-:W-:-:S03]  /*bee0*/  IMAD.WIDE R246, R4, 0x4, R194 ;  /* 0x0000000404f67825 */ /* 0x000fc600078e02c2 */
[----:B------:R-:W3:Y:S04]  /*bef0*/  LDL.LU.64 R204, [R1+0x38] ;  /* 0x0000380001cc7983 */ /* 0x000ee80000300a00 */
[----:B------:R-:W3:Y:S01]  /*bf00*/  LDL.LU.64 R202, [R1+0x30] ;  /* 0x0000300001ca7983 */ /* 0x000ee20000300a00 */
[----:B------:R-:W-:-:S03]  /*bf10*/  IMAD.WIDE R250, R4, 0x4, R192 ;  /* 0x0000000404fa7825 */ /* 0x000fc600078e02c0 */
[----:B------:R-:W3:Y:S01]  /*bf20*/  LDL.LU.64 R200, [R1+0x28] ;  /* 0x0000280001c87983 */ /* 0x000ee20000300a00 */
[----:B--2---:R-:W-:-:S03]  /*bf30*/  IMAD.WIDE R12, R4, 0x4, R190 ;  /* 0x00000004040c7825 */ /* 0x004fc600078e02be */
[----:B------:R-:W2:Y:S04]  /*bf40*/  LDL.LU.64 R198, [R1+0x20] ;  /* 0x0000200001c67983 */ /* 0x000ea80000300a00 */
[----:B------:R-:W2:Y:S04]  /*bf50*/  LDL.LU.64 R196, [R1+0x18] ;  /* 0x0000180001c47983 */ /* 0x000ea80000300a00 */
[----:B------:R-:W2:Y:S04]  /*bf60*/  LDL.LU.64 R194, [R1+0x10] ;  /* 0x0000100001c27983 */ /* 0x000ea80000300a00 */
[----:B------:R-:W2:Y:S04]  /*bf70*/  LDL.LU.64 R192, [R1+0x8] ;  /* 0x0000080001c07983 */ /* 0x000ea80000300a00 */
[----:B------:R-:W2:Y:S04]  /*bf80*/  LDL.LU.64 R190, [R1] ;  /* 0x0000000001be7983 */ /* 0x000ea80000300a00 */
[----:B------:R-:W-:Y:S04]  /*bf90*/  STL.64 [R1+0xd8], R246 ;  /* 0x0000d8f601007387 */ /* 0x000fe80000100a00 */
[----:B------:R1:W-:Y:S04]  /*bfa0*/  STL.64 [R1+0x1930], R246 ;  /* 0x001930f601007387 */ /* 0x0003e80000100a00 */
[----:B------:R-:W-:Y:S04]  /*bfb0*/  STL.64 [R1+0xd0], R250 ;  /* 0x0000d0fa01007387 */ /* 0x000fe80000100a00 */
[----:B------:R2:W-:Y:S01]  /*bfc0*/  STL.64 [R1+0xc8], R12 ;  /* 0x0000c80c01007387 */ /* 0x0005e20000100a00 */
[----:B----4-:R-:W-:-:S04]  /*bfd0*/  IMAD.WIDE R248, R4, 0x4, R248 ;  /* 0x0000000404f87825 */ /* 0x010fc800078e02f8 */
[----:B---3--:R-:W-:-:S05]  /*bfe0*/  IMAD.WIDE R244, R4, 0x4, R244 ;  /* 0x0000000404f47825 */ /* 0x008fca00078e02f4 */
[----:B------:R3:W-:Y:S04]  /*bff0*/  STL.64 [R1+0xb8], R244 ;  /* 0x0000b8f401007387 */ /* 0x0007e80000100a00 */
[----:B------:R-:W-:Y:S04]  /*c000*/  STL.64 [R1+0xc0], R248 ;  /* 0x0000c0f801007387 */ /* 0x000fe80000100a00 */
[----:B------:R-:W4:Y:S04]  /*c010*/  LDL.LU.64 R180, [R1+0x130] ;  /* 0x0001300001b47983 */ /* 0x000f280000300a00 */
[----:B------:R-:W4:Y:S04]  /*c020*/  LDL.LU.64 R182, [R1+0x138] ;  /* 0x0001380001b67983 */ /* 0x000f280000300a00 */
[----:B------:R-:W4:Y:S04]  /*c030*/  LDL.LU.64 R184, [R1+0x148] ;  /* 0x0001480001b87983 */ /* 0x000f280000300a00 */
[----:B------:R-:W4:Y:S04]  /*c040*/  LDL.LU.64 R186, [R1+0x140] ;  /* 0x0001400001ba7983 */ /* 0x000f280000300a00 */
[----:B------:R-:W4:Y:S04]  /*c050*/  LDL.LU.64 R188, [R1+0x150] ;  /* 0x0001500001bc7983 */ /* 0x000f280000300a00 */
[----:B-1----:R-:W3:Y:S04]  /*c060*/  LDL.64 R246, [R1+0x108] ;  /* 0x0001080001f67983 */ /* 0x002ee80000100a00 */
[----:B------:R-:W4:Y:S01]  /*c070*/  LDL.64 R14, [R1+0xf8] ;  /* 0x0000f800010e7983 */ /* 0x000f220000100a00 */
[----:B------:R-:W-:-:S04]  /*c080*/  IMAD.WIDE R242, R4, 0x4, R234 ;  /* 0x0000000404f27825 */ /* 0x000fc800078e02ea */
        /* <DEDUP_REMOVED lines=15> */
[----:B--2---:R-:W-:-:S04]  /*c180*/  IMAD.WIDE R204, R4, 0x4, R196 ;  /* 0x0000000404cc7825 */ /* 0x004fc800078e02c4 */
[----:B------:R-:W-:-:S04]  /*c190*/  IMAD.WIDE R214, R4, 0x4, R206 ;  /* 0x0000000404d67825 */ /* 0x000fc800078e02ce */
[----:B------:R-:W-:-:S04]  /*c1a0*/  IMAD.WIDE R208, R4, 0x4, R200 ;  /* 0x0000000404d07825 */ /* 0x000fc800078e02c8 */
[----:B------:R-:W-:-:S04]  /*c1b0*/  IMAD.WIDE R202, R4, 0x4, R194 ;  /* 0x0000000404ca7825 */ /* 0x000fc800078e02c2 */
[C---:B------:R-:W-:Y:S02]  /*c1c0*/  IMAD.WIDE R196, R4.reuse, 0x4, R6 ;  /* 0x0000000404c47825 */ /* 0x040fe400078e0206 */
[----:B------:R-:W2:Y:S02]  /*c1d0*/  LDL.LU.64 R6, [R1+0x110] ;  /* 0x0001100001067983 */ /* 0x000ea40000300a00 */
[----:B------:R-:W-:-:S04]  /*c1e0*/  IMAD.WIDE R206, R4, 0x4, R198 ;  /* 0x0000000404ce7825 */ /* 0x000fc800078e02c6 */
[----:B------:R-:W-:-:S04]  /*c1f0*/  IMAD.WIDE R200, R4, 0x4, R192 ;  /* 0x0000000404c87825 */ /* 0x000fc800078e02c0 */
[C---:B------:R-:W-:Y:S02]  /*c200*/  IMAD.WIDE R194, R4.reuse, 0x4, R8 ;  /* 0x0000000404c27825 */ /* 0x040fe400078e0208 */
[----:B------:R-:W2:Y:S02]  /*c210*/  LDL.LU.64 R8, [R1+0x118] ;  /* 0x0001180001087983 */ /* 0x000ea40000300a00 */
[----:B------:R-:W-:-:S04]  /*c220*/  IMAD.WIDE R198, R4, 0x4, R190 ;  /* 0x0000000404c67825 */ /* 0x000fc800078e02be */
[C---:B------:R-:W-:Y:S02]  /*c230*/  IMAD.WIDE R192, R4.reuse, 0x4, R10 ;  /* 0x0000000404c07825 */ /* 0x040fe400078e020a */
[----:B------:R-:W2:Y:S02]  /*c240*/  LDL.LU.64 R10, [R1+0x120] ;  /* 0x00012000010a7983 */ /* 0x000ea40000300a00 */
[C---:B------:R-:W-:Y:S02]  /*c250*/  IMAD.WIDE R190, R4.reuse, 0x4, R16 ;  /* 0x0000000404be7825 */ /* 0x040fe400078e0210 */
[----:B------:R-:W2:Y:S04]  /*c260*/  LDL.LU.64 R16, [R1+0x128] ;  /* 0x0001280001107983 */ /* 0x000ea80000300a00 */
[----:B---3--:R-:W-:Y:S04]  /*c270*/  LDGSTS.E [R3+0x10000], desc[UR10][R246.64], P2 ;  /* 0x10000000f6037fae */ /* 0x008fe8000912184a */
[----:B----4-:R-:W-:Y:S04]  /*c280*/  LDGSTS.E [R3+0x10400], desc[UR10][R14.64], P2 ;  /* 0x104000000e037fae */ /* 0x010fe8000912184a */
[----:B------:R-:W3:Y:S04]  /*c290*/  LDL.LU.64 R246, [R1+0x1930] ;  /* 0x0019300001f67983 */ /* 0x000ee80000300a00 */
[----:B------:R-:W4:Y:S01]  /*c2a0*/  LDL.LU.64 R14, [R1+0x1928] ;  /* 0x00192800010e7983 */ /* 0x000f220000300a00 */
[----:B------:R-:W-:-:S04]  /*c2b0*/  IMAD.WIDE R18, R4, 0x4, R18 ;  /* 0x0000000404127825 */ /* 0x000fc800078e0212 */
[----:B------:R-:W-:-:S04]  /*c2c0*/  IMAD.WIDE R22, R4, 0x4, R22 ;  /* 0x0000000404167825 */ /* 0x000fc800078e0216 */
[----:B------:R-:W-:-:S04]  /*c2d0*/  IMAD.WIDE R26, R4, 0x4, R26 ;  /* 0x00000004041a7825 */ /* 0x000fc800078e021a */
[----:B------:R-:W-:-:S04]  /*c2e0*/  IMAD.WIDE R30, R4, 0x4, R30 ;  /* 0x00000004041e7825 */ /* 0x000fc800078e021e */
[----:B------:R-:W-:-:S04]  /*c2f0*/  IMAD.WIDE R34, R4, 0x4, R34 ;  /* 0x0000000404227825 */ /* 0x000fc800078e0222 */
[----:B------:R-:W-:-:S04]  /*c300*/  IMAD.WIDE R38, R4, 0x4, R38 ;  /* 0x0000000404267825 */ /* 0x000fc800078e0226 */
[----:B------:R-:W-:-:S04]  /*c310*/  IMAD.WIDE R42, R4, 0x4, R42 ;  /* 0x00000004042a7825 */ /* 0x000fc800078e022a */
[C---:B------:R-:W-:Y:S01]  /*c320*/  IMAD.WIDE R46, R4.reuse, 0x4, R46 ;  /* 0x00000004042e7825 */ /* 0x040fe200078e022e */
[----:B----4-:R-:W-:Y:S04]  /*c330*/  LDGSTS.E [R3+0x10800], desc[UR10][R14.64], P2 ;  /* 0x108000000e037fae */ /* 0x010fe8000912184a */
[----:B---3--:R-:W-:Y:S04]  /*c340*/  LDGSTS.E [R3+0x10c00], desc[UR10][R246.64], P2 ;  /* 0x10c00000f6037fae */ /* 0x008fe8000912184a */
[----:B------:R-:W-:Y:S04]  /*c350*/  LDGSTS.E [R3+0x11000], desc[UR10][R12.64], P2 ;  /* 0x110000000c037fae */ /* 0x000fe8000912184a */
[----:B------:R-:W3:Y:S04]  /*c360*/  LDL.LU.64 R14, [R1+0x1920] ;  /* 0x00192000010e7983 */ /* 0x000ee80000300a00 */
[----:B------:R-:W4:Y:S04]  /*c370*/  LDL.LU.64 R246, [R1+0x1918] ;  /* 0x0019180001f67983 */ /* 0x000f280000300a00 */
[----:B------:R-:W3:Y:S04]  /*c380*/  LDL.LU.64 R12, [R1+0x1910] ;  /* 0x00191000010c7983 */ /* 0x000ee80000300a00 */
[----:B------:R-:W-:Y:S04]  /*c390*/  LDGSTS.E [R3+0x11400], desc[UR10][R244.64], P2 ;  /* 0x11400000f4037fae */ /* 0x000fe8000912184a */
[----:B------:R-:W-:Y:S04]  /*c3a0*/  LDGSTS.E [R3+0x11800], desc[UR10][R240.64], P2 ;  /* 0x11800000f0037fae */ /* 0x000fe8000912184a */
[----:B------:R-:W-:Y:S04]  /*c3b0*/  LDGSTS.E [R3+0x11c00], desc[UR10][R236.64], P2 ;  /* 0x11c00000ec037fae */ /* 0x000fe8000912184a */
[----:B------:R-:W4:Y:S04]  /*c3c0*/  LDL.LU.64 R244, [R1+0x1908] ;  /* 0x0019080001f47983 */ /* 0x000f280000300a00 */
[----:B------:R1:W-:Y:S04]  /*c3d0*/  STL.64 [R1+0x1890], R240 ;  /* 0x001890f001007387 */ /* 0x0003e80000100a00 */
[----:B------:R-:W-:Y:S04]  /*c3e0*/  LDGSTS.E [R3+0x12000], desc[UR10][R232.64], P2 ;  /* 0x12000000e8037fae */ /* 0x000fe8000912184a */
[----:B------:R-:W-:Y:S04]  /*c3f0*/  LDGSTS.E [R3+0x12400], desc[UR10][R228.64], P2 ;  /* 0x12400000e4037fae */ /* 0x000fe8000912184a */
[----:B-1----:R-:W3:Y:S04]  /*c400*/  LDL.LU.64 R240, [R1+0xe0] ;  /* 0x0000e00001f07983 */ /* 0x002ee80000300a00 */
[----:B------:R-:W-:Y:S04]  /*c410*/  STL.64 [R1+0x1898], R236 ;  /* 0x001898ec01007387 */ /* 0x000fe80000100a00 */
[----:B------:R1:W-:Y:S04]  /*c420*/  STL.64 [R1+0x18a0], R232 ;  /* 0x0018a0e801007387 */ /* 0x0003e80000100a00 */
[----:B------:R-:W-:Y:S04]  /*c430*/  LDGSTS.E [R3+0x12800], desc[UR10][R224.64], P2 ;  /* 0x12800000e0037fae */ /* 0x000fe8000912184a */
[----:B------:R-:W-:Y:S04]  /*c440*/  LDGSTS.E [R3+0x12c00], desc[UR10][R220.64], P2 ;  /* 0x12c00000dc037fae */ /* 0x000fe8000912184a */
[----:B-1----:R-:W4:Y:S04]  /*c450*/  LDL.LU.64 R232, [R1+0xf0] ;  /* 0x0000f00001e87983 */ /* 0x002f280000300a00 */
[----:B------:R-:W-:Y:S04]  /*c460*/  STL.64 [R1+0x18a8], R228 ;  /* 0x0018a8e401007387 */ /* 0x000fe80000100a00 */
[----:B------:R1:W-:Y:S04]  /*c470*/  STL.64 [R1+0x18b0], R224 ;  /* 0x0018b0e001007387 */ /* 0x0003e80000100a00 */
[----:B------:R-:W-:Y:S04]  /*c480*/  LDGSTS.E [R3+0x13000], desc[UR10][R216.64], P2 ;  /* 0x13000000d8037fae */ /* 0x000fe8000912184a */
[----:B------:R-:W-:Y:S04]  /*c490*/  LDGSTS.E [R3+0x13400], desc[UR10][R212.64], P2 ;  /* 0x13400000d4037fae */ /* 0x000fe8000912184a */
[----:B-1----:R-:W3:Y:S04]  /*c4a0*/  LDL.LU.64 R224, [R1+0x100] ;  /* 0x0001000001e07983 */ /* 0x002ee80000300a00 */
[----:B------:R1:W-:Y:S04]  /*c4b0*/  LDGSTS.E [R3+0x13800], desc[UR10][R208.64], P2 ;  /* 0x13800000d0037fae */ /* 0x0003e8000912184a */
[----:B------:R-:W-:Y:S04]  /*c4c0*/  LDGSTS.E [R3+0x13c00], desc[UR10][R204.64], P2 ;  /* 0x13c00000cc037fae */ /* 0x000fe8000912184a */
[----:B------:R-:W-:Y:S04]  /*c4d0*/  LDGSTS.E [R3+0x14000], desc[UR10][R200.64], P2 ;  /* 0x14000000c8037fae */ /* 0x000fe8000912184a */
[----:B------:R-:W-:Y:S04]  /*c4e0*/  LDGSTS.E [R3+0x14400], desc[UR10][R196.64], P2 ;  /* 0x14400000c4037fae */ /* 0x000fe8000912184a */
[----:B------:R-:W-:Y:S01]  /*c4f0*/  LDGSTS.E [R3+0x14800], desc[UR10][R192.64], P2 ;  /* 0x14800000c0037fae */ /* 0x000fe2000912184a */
[----:B------:R-:W-:-:S03]  /*c500*/  IMAD.WIDE R50, R4, 0x4, R50 ;  /* 0x0000000404327825 */ /* 0x000fc600078e0232 */
        /* <DEDUP_REMOVED lines=65> */
[----:B--2---:R-:W-:-:S03]  /*c920*/  IMAD.WIDE R8, R4, 0x4, R8 ;  /* 0x0000000404087825 */ /* 0x004fc600078e0208 */
[----:B------:R-:W-:Y:S01]  /*c930*/  LDGSTS.E [R3+0x1d000], desc[UR10][R150.64], P2 ;  /* 0x1d00000096037fae */ /* 0x000fe2000912184a */
[----:B------:R-:W-:-:S03]  /*c940*/  IMAD.WIDE R16, R4, 0x4, R16 ;  /* 0x0000000404107825 */ /* 0x000fc600078e0210 */
[----:B------:R-:W-:Y:S01]  /*c950*/  LDGSTS.E [R3+0x1d400], desc[UR10][R154.64], P2 ;  /* 0x1d4000009a037fae */ /* 0x000fe2000912184a */
[----:B------:R-:W-:-:S03]  /*c960*/  IMAD.WIDE R182, R4, 0x4, R182 ;  /* 0x0000000404b67825 */ /* 0x000fc600078e02b6 */
[----:B------:R-:W-:Y:S01]  /*c970*/  LDGSTS.E [R3+0x1d800], desc[UR10][R158.64], P2 ;  /* 0x1d8000009e037fae */ /* 0x000fe2000912184a */
[----:B------:R-:W-:-:S03]  /*c980*/  IMAD.WIDE R186, R4, 0x4, R186 ;  /* 0x0000000404ba7825 */ /* 0x000fc600078e02ba */
        /* <DEDUP_REMOVED lines=9> */
[----:B------:R-:W-:Y:S04]  /*ca20*/  STL.64 [R1+0x18b8], R220 ;  /* 0x0018b8dc01007387 */ /* 0x000fe80000100a00 */
[----:B------:R2:W-:Y:S04]  /*ca30*/  STL.64 [R1+0x18c8], R216 ;  /* 0x0018c8d801007387 */ /* 0x0005e80000100a00 */
[----:B------:R-:W-:Y:S04]  /*ca40*/  STL.64 [R1+0x18d8], R212 ;  /* 0x0018d8d401007387 */ /* 0x000fe80000100a00 */
[----:B------:R1:W-:Y:S04]  /*ca50*/  STL.64 [R1+0x18f0], R208 ;  /* 0x0018f0d001007387 */ /* 0x0003e80000100a00 */
[----:B---3--:R-:W-:Y:S04]  /*ca60*/  LDGSTS.E [R2+0x10200], desc[UR10][R224.64], P2 ;  /* 0x10200000e0027fae */ /* 0x008fe8000912184a */
[----:B----4-:R-:W-:Y:S04]  /*ca70*/  LDGSTS.E [R2+0x10600], desc[UR10][R232.64], P2 ;  /* 0x10600000e8027fae */ /* 0x010fe8000912184a */
[----:B------:R-:W-:Y:S04]  /*ca80*/  LDGSTS.E [R2+0x10a00], desc[UR10][R240.64], P2 ;  /* 0x10a00000f0027fae */ /* 0x000fe8000912184a */
[----:B------:R-:W-:Y:S04]  /*ca90*/  LDGSTS.E [R2+0x10e00], desc[UR10][R250.64], P2 ;  /* 0x10e00000fa027fae */ /* 0x000fe8000912184a */
[----:B------:R-:W-:Y:S04]  /*caa0*/  LDGSTS.E [R2+0x11200], desc[UR10][R248.64], P2 ;  /* 0x11200000f8027fae */ /* 0x000fe8000912184a */
[----:B------:R-:W-:Y:S04]  /*cab0*/  LDGSTS.E [R2+0x11600], desc[UR10][R242.64], P2 ;  /* 0x11600000f2027fae */ /* 0x000fe8000912184a */
[----:B------:R-:W-:Y:S04]  /*cac0*/  LDGSTS.E [R2+0x11a00], desc[UR10][R238.64], P2 ;  /* 0x11a00000ee027fae */ /* 0x000fe8000912184a */
[----:B------:R-:W1:Y:S04]  /*cad0*/  LDL.LU.64 R248, [R1+0x250] ;  /* 0x0002500001f87983 */ /* 0x000e680000300a00 */
[----:B--2---:R-:W2:Y:S04]  /*cae0*/  LDL.LU.64 R216, [R1+0x248] ;  /* 0x0002480001d87983 */ /* 0x004ea80000300a00 */
[----:B------:R-:W3:Y:S04]  /*caf0*/  LDL.LU.64 R220, [R1+0x240] ;  /* 0x0002400001dc7983 */ /* 0x000ee80000300a00 */
[----:B------:R-:W4:Y:S04]  /*cb00*/  LDL.LU.64 R228, [R1+0x238] ;  /* 0x0002380001e47983 */ /* 0x000f280000300a00 */
[----:B------:R-:W4:Y:S04]  /*cb10*/  LDL.LU.64 R236, [R1+0x230] ;  /* 0x0002300001ec7983 */ /* 0x000f280000300a00 */
        /* <DEDUP_REMOVED lines=102> */
[----:B------:R-:W0:Y:S01]  /*d180*/  LDGDEPBAR ;  /* 0x00000000000079af */ /* 0x000e220000000000 */
[C---:B-1----:R-:W-:Y:S01]  /*d190*/  IMAD.WIDE R208, R13.reuse, 0x4, R248 ;  /* 0x000000040dd07825 */ /* 0x042fe200078e02f8 */
[----:B------:R-:W-:Y:S03]  /*d1a0*/  BAR.SYNC.DEFER_BLOCKING 0x0 ;  /* 0x0000000000007b1d */ /* 0x000fe60000010000 */
[----:B--2---:R-:W-:-:S03]  /*d1b0*/  IMAD.WIDE R212, R13, 0x4, R216 ;  /* 0x000000040dd47825 */ /* 0x004fc600078e02d8 */
[----:B------:R-:W2:Y:S04]  /*d1c0*/  LDL.LU.64 R248, [R1+0x228] ;  /* 0x0002280001f87983 */ /* 0x000ea80000300a00 */
[----:B------:R1:W-:Y:S04]  /*d1d0*/  STL.64 [R1+0x258], R208 ;  /* 0x000258d001007387 */ /* 0x0003e80000100a00 */
[----:B------:R-:W2:Y:S04]  /*d1e0*/  LDL.LU.64 R250, [R1+0x220] ;  /* 0x0002200001fa7983 */ /* 0x000ea80000300a00 */
[----:B------:R4:W-:Y:S04]  /*d1f0*/  STL.64 [R1+0x250], R212 ;  /* 0x000250d401007387 */ /* 0x0009e80000100a00 */
[----:B------:R-:W-:Y:S01]  /*d200*/  @!PT LDS RZ, [RZ] ;  /* 0x00000000fffff984 */ /* 0x000fe20000000800 */
[----:B------:R-:W-:Y:S01]  /*d210*/  @!PT LDS RZ, [RZ] ;  /* 0x00000000fffff984 */ /* 0x000fe20000000800 */
[----:B------:R-:W-:Y:S01]  /*d220*/  @!PT LDS RZ, [RZ] ;  /* 0x00000000fffff984 */ /* 0x000fe20000000800 */
[----:B------:R1:W-:Y:S01]  /*d230*/  LDGSTS.E [R244+-0x78000], desc[UR10][R208.64], !P5 ;  /* 0x88000000d0f47fae */ /* 0x0003e2000e92184a */
[----:B---3--:R-:W-:-:S03]  /*d240*/  IMAD.WIDE R216, R13, 0x4, R220 ;  /* 0x000000040dd87825 */ /* 0x008fc600078e02dc */
[----:B------:R-:W-:Y:S01]  /*d250*/  LDGSTS.E [R244+-0x77ffc], desc[UR10][R212.64], !P6 ;  /* 0x88004000d4f47fae */ /* 0x000fe2000f12184a */
[----:B-1----:R-:W-:-:S03]  /*d260*/  VIADD R209, R247, 0xffffffb8 ;  /* 0xffffffb8f7d17836 */ /* 0x002fc60000000000 */
[----:B------:R1:W-:Y:S01]  /*d270*/  LDGSTS.E [R244+-0x77ff8], desc[UR10][R216.64], !P0 ;  /* 0x88008000d8f47fae */ /* 0x0003e2000c12184a */
[----:B------:R-:W-:-:S03]  /*d280*/  VIADD R208, R246, 0xffffffb7 ;  /* 0xffffffb7f6d07836 */ /* 0x000fc60000000000 */
[----:B------:R-:W3:Y:S04]  /*d290*/  LDL.LU.64 R246, [R1+0x218] ;  /* 0x0002180001f67983 */ /* 0x000ee80000300a00 */
[----:B------:R1:W-:Y:S04]  /*d2a0*/  STL.64 [R1+0x248], R216 ;  /* 0x000248d801007387 */ /* 0x0003e80000100a00 */
[----:B----4-:R-:W4:Y:S01]  /*d2b0*/  LDL.LU.64 R212, [R1+0x210] ;  /* 0x0002100001d47983 */ /* 0x010f220000300a00 */
[----:B------:R-:W-:-:S05]  /*d2c0*/  IMAD.WIDE R220, R13, 0x4, R228 ;  /* 0x000000040ddc7825 */ /* 0x000fca00078e02e4 */
[----:B------:R-:W-:Y:S01]  /*d2d0*/  STL.64 [R1+0x240], R220 ;  /* 0x000240dc01007387 */ /* 0x000fe20000100a00 */
[----:B-1----:R-:W-:-:S03]  /*d2e0*/  IMAD.WIDE R216, R13, 0x4, R236 ;  /* 0x000000040dd87825 */ /* 0x002fc600078e02ec */
[----:B------:R-:W4:Y:S01]  /*d2f0*/  LDL.LU.64 R236, [R1+0x208] ;  /* 0x0002080001ec7983 */ /* 0x000f220000300a00 */
[----:B------:R-:W-:Y:S02]  /*d300*/  ISETP.GE.U32.AND P2, PT, R0, 0x7fffff9b, PT ;  /* 0x7fffff9b0000780c */ /* 0x000fe40003f46070 */
[----:B------:R-:W1:Y:S01]  /*d310*/  LDC R0, c[0x0][0x230] ;  /* 0x00008c00ff007b82 */ /* 0x000e620000000800 */
[----:B------:R-:W-:Y:S01]  /*d320*/  VIADD R5, R5, 0xffffffb9 ;  /* 0xffffffb905057836 */ /* 0x000fe20000000000 */
[----:B------:R-:W-:Y:S01]  /*d330*/  ISETP.GE.U32.AND P6, PT, R209, 0x7fffff99, PT ;  /* 0x7fffff99d100780c */ /* 0x000fe20003fc6070 */
[----:B------:R1:W-:Y:S03]  /*d340*/  LDGSTS.E [R244+-0x77ff4], desc[UR10][R220.64], !P1 ;  /* 0x8800c000dcf47fae */ /* 0x0003e6000c92184a */
[----:B------:R-:W-:Y:S01]  /*d350*/  ISETP.GE.U32.AND P5, PT, R5, 0x7fffff9a, PT ;  /* 0x7fffff9a0500780c */ /* 0x000fe20003fa6070 */
[----:B------:R2:W-:Y:S01]  /*d360*/  STL.64 [R1+0x238], R216 ;  /* 0x000238d801007387 */ /* 0x0005e20000100a00 */
[----:B------:R-:W4:Y:S03]  /*d370*/  LDC R209, c[0x0][0x230] ;  /* 0x00008c00ffd17b82 */ /* 0x000f260000000800 */
[----:B------:R-:W-:Y:S01]  /*d380*/  LDGSTS.E [R245+-0x78000], desc[UR10][R216.64], !P3 ;  /* 0x88000000d8f57fae */ /* 0x000fe2000d92184a */
[----:B--2---:R-:W-:-:S03]  /*d390*/  IMAD.WIDE R248, R13, 0x4, R248 ;  /* 0x000000040df87825 */ /* 0x004fc600078e02f8 */
[----:B------:R-:W2:Y:S01]  /*d3a0*/  LDL.LU.64 R216, [R1+0x200] ;  /* 0x0002000001d87983 */ /* 0x000ea20000300a00 */
[----:B------:R-:W-:Y:S01]  /*d3b0*/  ISETP.GE.U32.AND P0, PT, R208, 0x7fffff98, PT ;  /* 0x7fffff98d000780c */ /* 0x000fe20003f06070 */
[----:B------:R-:W4:Y:S01]  /*d3c0*/  LDC R5, c[0x0][0x230] ;  /* 0x00008c00ff057b82 */ /* 0x000f220000000800 */
[----:B-1----:R-:W-:Y:S01]  /*d3d0*/  VIADD R228, R0, 0xffffffb4 ;  /* 0xffffffb400e47836 */ /* 0x002fe20000000000 */
[----:B------:R1:W-:Y:S01]  /*d3e0*/  LDGSTS.E [R245+-0x77ffc], desc[UR10][R248.64], !P2 ;  /* 0x88004000f8f57fae */ /* 0x0003e2000d12184a */
[----:B------:R-:W-:-:S03]  /*d3f0*/  IMAD.WIDE R220, R13, 0x4, R250 ;  /* 0x000000040ddc7825 */ /* 0x000fc600078e02fa */
[----:B------:R-:W2:Y:S01]  /*d400*/  LDL.LU.64 R250, [R1+0x1f8] ;  /* 0x0001f80001fa7983 */ /* 0x000ea20000300a00 */
[----:B------:R-:W-:Y:S01]  /*d410*/  ISETP.GE.U32.AND P2, PT, R228, 0x7fffff95, PT ;  /* 0x7fffff95e400780c */ /* 0x000fe20003f46070 */
[----:B------:R-:W1:Y:S02]  /*d420*/  LDC R208, c[0x0][0x230] ;  /* 0x00008c00ffd07b82 */ /* 0x000e640000000800 */
[----:B------:R-:W-:Y:S04]  /*d430*/  STL.64 [R1+0x230], R248 ;  /* 0x000230f801007387 */ /* 0x000fe80000100a00 */
[----:B------:R3:W-:Y:S01]  /*d440*/  STL.64 [R1+0x228], R220 ;  /* 0x000228dc01007387 */ /* 0x0007e20000100a00 */
[----:B------:R-:W-:Y:S01]  /*d450*/  VIADD R15, R15, 0xffffffb6 ;  /* 0xffffffb60f0f7836 */ /* 0x000fe20000000000 */
[----:B------:R-:W2:Y:S02]  /*d460*/  LDC R0, c[0x0][0x230] ;  /* 0x00008c00ff007b82 */ /* 0x000ea40000000800 */
[----:B------:R-:W-:Y:S01]  /*d470*/  LDGSTS.E [R245+-0x77ff8], desc[UR10][R220.64], !P5 ;  /* 0x88008000dcf57fae */ /* 0x000fe2000e92184a */
[----:B---3--:R-:W-:-:S03]  /*d480*/  IMAD.WIDE R246, R13, 0x4, R246 ;  /* 0x000000040df67825 */ /* 0x008fc600078e02f6 */
[----:B------:R-:W3:Y:S04]  /*d490*/  LDL.LU.64 R220, [R1+0x1f0] ;  /* 0x0001f00001dc7983 */ /* 0x000ee80000300a00 */
[----:B------:R-:W3:Y:S04]  /*d4a0*/  LDL.LU.64 R228, [R1+0x1e8] ;  /* 0x0001e80001e47983 */ /* 0x000ee80000300a00 */
[----:B------:R4:W-:Y:S04]  /*d4b0*/  STL.64 [R1+0x220], R246 ;  /* 0x000220f601007387 */ /* 0x0009e80000100a00 */
[----:B------:R1:W-:Y:S04]  /*d4c0*/  LDGSTS.E [R245+-0x77ff4], desc[UR10][R246.64], !P6 ;  /* 0x8800c000f6f57fae */ /* 0x0003e8000f12184a */
[----:B----4-:R-:W4:Y:S01]  /*d4d0*/  LDL.LU.64 R246, [R1+0x1900] ;  /* 0x0019000001f67983 */ /* 0x010f220000300a00 */
[----:B------:R-:W-:-:S04]  /*d4e0*/  IMAD.WIDE R212, R13, 0x4, R212 ;  /* 0x000000040dd47825 */ /* 0x000fc800078e02d4 */
[----:B-1----:R-:W-:Y:S01]  /*d4f0*/  VIADD R248, R209, 0xffffffb2 ;  /* 0xffffffb2d1f87836 */ /* 0x002fe20000000000 */
[----:B------:R-:W-:Y:S01]  /*d500*/  STL.64 [R1+0x218], R212 ;  /* 0x000218d401007387 */ /* 0x000fe20000100a00 */
[----:B------:R-:W-:Y:S01]  /*d510*/  VIADD R14, R14, 0xffffffb5 ;  /* 0xffffffb50e0e7836 */ /* 0x000fe20000000000 */
[----:B------:R-:W-:Y:S01]  /*d520*/  ISETP.GE.U32.AND P1, PT, R15, 0x7fffff97, PT ;  /* 0x7fffff970f00780c */ /* 0x000fe20003f26070 */
[----:B------:R-:W-:Y:S01]  /*d530*/  VIADD R208, R208, 0xffffffb1 ;  /* 0xffffffb1d0d07836 */ /* 0x000fe20000000000 */
[----:B------:R1:W-:Y:S01]  /*d540*/  STL.64 [R1+0x1860], R244 ;  /* 0x001860f401007387 */ /* 0x0003e20000100a00 */
[----:B------:R-:W-:Y:S01]  /*d550*/  ISETP.GE.U32.AND P6, PT, R248, 0x7fffff93, PT ;  /* 0x7fffff93f800780c */ /* 0x000fe20003fc6070 */
[----:B------:R-:W1:Y:S02]  /*d560*/  LDC R15, c[0x0][0x230] ;  /* 0x00008c00ff0f7b82 */ /* 0x000e640000000800 */
[----:B------:R-:W4:Y:S06]  /*d570*/  LDL.LU.64 R248, [R1+0x1e0] ;  /* 0x0001e00001f87983 */ /* 0x000f2c0000300a00 */
[----:B------:R-:W2:Y:S01]  /*d580*/  LDC R209, c[0x0][0x230] ;  /* 0x00008c00ffd17b82 */ /* 0x000ea20000000800 */
[----:B-1----:R-:W-:-:S02]  /*d590*/  IMAD.WIDE R244, R13, 0x4, R236 ;  /* 0x000000040df47825 */ /* 0x002fc400078e02ec */
[----:B------:R-:W4:Y:S01]  /*d5a0*/  LDL.LU.64 R236, [R1+0x1d8] ;  /* 0x0001d80001ec7983 */ /* 0x000f220000300a00 */
[----:B------:R-:W-:-:S04]  /*d5b0*/  ISETP.GE.U32.AND P3, PT, R14, 0x7fffff96, PT ;  /* 0x7fffff960e00780c */ /* 0x000fc80003f66070 */
[----:B------:R-:W1:Y:S01]  /*d5c0*/  LDC R14, c[0x0][0x230] ;  /* 0x00008c00ff0e7b82 */ /* 0x000e620000000800 */
[----:B------:R-:W-:-:S05]  /*d5d0*/  VIADD R5, R5, 0xffffffb3 ;  /* 0xffffffb305057836 */ /* 0x000fca0000000000 */
[----:B------:R-:W-:Y:S01]  /*d5e0*/  ISETP.GE.U32.AND P5, PT, R5, 0x7fffff94, PT ;  /* 0x7fffff940500780c */ /* 0x000fe20003fa6070 */
[----:B------:R-:W-:Y:S01]  /*d5f0*/  VIADD R15, R15, 0xffffffb0 ;  /* 0xffffffb00f0f7836 */ /* 0x000fe20000000000 */
[----:B------:R-:W-:Y:S01]  /*d600*/  STL.64 [R1+0x210], R244 ;  /* 0x000210f401007387 */ /* 0x000fe20000100a00 */
[----:B--2---:R-:W-:Y:S01]  /*d610*/  IMAD.WIDE R216, R13, 0x4, R216 ;  /* 0x000000040dd87825 */ /* 0x004fe200078e02d8 */
[----:B------:R-:W2:Y:S04]  /*d620*/  LDC R5, c[0x0][0x230] ;  /* 0x00008c00ff057b82 */ /* 0x000ea80000000800 */
[----:B------:R1:W-:Y:S01]  /*d630*/  STL.64 [R1+0x208], R216 ;  /* 0x000208d801007387 */ /* 0x0003e20000100a00 */
[----:B------:R-:W-:Y:S02]  /*d640*/  VIADD R209, R209, 0xffffffac ;  /* 0xffffffacd1d17836 */ /* 0x000fe40000000000 */
[----:B---3--:R-:W-:Y:S01]  /*d650*/  IMAD.WIDE R220, R13, 0x4, R220 ;  /* 0x000000040ddc7825 */ /* 0x008fe200078e02dc */
[----:B----4-:R1:W-:Y:S01]  /*d660*/  LDGSTS.E [R246+-0x78000], desc[UR10][R212.64], !P0 ;  /* 0x88000000d4f67fae */ /* 0x0103e2000c12184a */
[----:B------:R-:W-:-:S02]  /*d670*/  ISETP.GE.U32.AND P0, PT, R208, 0x7fffff92, PT ;  /* 0x7fffff92d000780c */ /* 0x000fc40003f06070 */
[----:B------:R-:W3:Y:S01]  /*d680*/  LDC R208, c[0x0][0x230] ;  /* 0x00008c00ffd07b82 */ /* 0x000ee20000000800 */
[----:B------:R-:W-:Y:S01]  /*d690*/  LDGSTS.E [R246+-0x77ffc], desc[UR10][R244.64], !P1 ;  /* 0x88004000f4f67fae */ /* 0x000fe2000c92184a */
[----:B------:R-:W-:-:S03]  /*d6a0*/  ISETP.GE.U32.AND P1, PT, R15, 0x7fffff91, PT ;  /* 0x7fffff910f00780c */ /* 0x000fc60003f26070 */
[----:B------:R4:W-:Y:S01]  /*d6b0*/  LDGSTS.E [R246+-0x77ff8], desc[UR10][R216.64], !P3 ;  /* 0x88008000d8f67fae */ /* 0x0009e2000d92184a */
[----:B-1----:R-:W-:Y:S02]  /*d6c0*/  VIADD R212, R14, 0xffffffaf ;  /* 0xffffffaf0ed47836 */ /* 0x002fe40000000000 */
[----:B------:R-:W1:Y:S01]  /*d6d0*/  LDC R213, c[0x0][0x230] ;  /* 0x00008c00ffd57b82 */ /* 0x000e620000000800 */
[----:B------:R-:W-:-:S05]  /*d6e0*/  IMAD.WIDE R14, R13, 0x4, R250 ;  /* 0x000000040d0e7825 */ /* 0x000fca00078e02fa */
[----:B------:R2:W-:Y:S01]  /*d6f0*/  STL.64 [R1+0x200], R14 ;  /* 0x0002000e01007387 */ /* 0x0005e20000100a00 */
[----:B----4-:R-:W-:-:S03]  /*d700*/  IMAD.WIDE R216, R13, 0x4, R228 ;  /* 0x000000040dd87825 */ /* 0x010fc600078e02e4 */
[----:B------:R-:W4:Y:S01]  /*d710*/  LDL.LU.64 R250, [R1+0x1d0] ;  /* 0x0001d00001fa7983 */ /* 0x000f220000300a00 */
[----:B------:R-:W-:-:S03]  /*d720*/  IMAD.WIDE R248, R13, 0x4, R248 ;  /* 0x000000040df87825 */ /* 0x000fc600078e02f8 */
[----:B------:R-:W-:Y:S04]  /*d730*/  LDGSTS.E [R246+-0x77ff4], desc[UR10][R14.64], !P2 ;  /* 0x8800c0000ef67fae */ /* 0x000fe8000d12184a */
[----:B------:R-:W-:Y:S04]  /*d740*/  LDGSTS.E [R247+-0x78000], desc[UR10][R220.64], !P5 ;  /* 0x88000000dcf77fae */ /* 0x000fe8000e92184a */
[----:B------:R3:W-:Y:S04]  /*d750*/  LDGSTS.E [R247+-0x77ffc], desc[UR10][R216.64], !P6 ;  /* 0x88004000d8f77fae */ /* 0x0007e8000f12184a */
[----:B--2---:R-:W2:Y:S01]  /*d760*/  LDL.LU.64 R14, [R1+0x1c8] ;  /* 0x0001c800010e7983 */ /* 0x004ea20000300a00 */
[----:B------:R-:W-:-:S03]  /*d770*/  ISETP.GE.U32.AND P6, PT, R209, 0x7fffff8d, PT ;  /* 0x7fffff8dd100780c */ /* 0x000fc60003fc6070 */
[----:B------:R-:W-:Y:S04]  /*d780*/  STL.64 [R1+0x1f8], R220 ;  /* 0x0001f8dc01007387 */ /* 0x000fe80000100a00 */
[----:B------:R3:W-:Y:S04]  /*d790*/  STL.64 [R1+0x1f0], R216 ;  /* 0x0001f0d801007387 */ /* 0x0007e80000100a00 */
[----:B------:R-:W4:Y:S04]  /*d7a0*/  LDL.LU.64 R244, [R1+0x1c0] ;  /* 0x0001c00001f47983 */ /* 0x000f280000300a00 */
[----:B------:R-:W4:Y:S01]  /*d7b0*/  LDL.LU.64 R228, [R1+0x1b8] ;  /* 0x0001b80001e47983 */ /* 0x000f220000300a00 */
[----:B------:R-:W-:Y:S01]  /*d7c0*/  ISETP.GE.U32.AND P3, PT, R212, 0x7fffff90, PT ;  /* 0x7fffff90d400780c */ /* 0x000fe20003f66070 */
[----:B------:R-:W-:Y:S01]  /*d7d0*/  VIADD R0, R0, 0xffffffae ;  /* 0xffffffae00007836 */ /* 0x000fe20000000000 */
[----:B------:R-:W1:Y:S01]  /*d7e0*/  LDC R212, c[0x0][0x230] ;  /* 0x00008c00ffd47b82 */ /* 0x000e620000000800 */
[----:B---3--:R-:W-:Y:S01]  /*d7f0*/  VIADD R216, R208, 0xffffffab ;  /* 0xffffffabd0d87836 */ /* 0x008fe20000000000 */
[----:B------:R3:W-:Y:S01]  /*d800*/  STL.64 [R1+0x1e8], R248 ;  /* 0x0001e8f801007387 */ /* 0x0007e20000100a00 */
[----:B------:R-:W-:-:S03]  /*d810*/  IMAD.WIDE R208, R13, 0x4, R236 ;  /* 0x000000040dd07825 */ /* 0x000fc600078e02ec */
[----:B------:R-:W4:Y:S04]  /*d820*/  LDL.LU.64 R236, [R1+0x1b0] ;  /* 0x0001b00001ec7983 */ /* 0x000f280000300a00 */
[----:B------:R-:W-:Y:S01]  /*d830*/  LDGSTS.E [R247+-0x77ff8], desc[UR10][R248.64], !P0 ;  /* 0x88008000f8f77fae */ /* 0x000fe2000c12184a */
[----:B-1----:R-:W-:Y:S01]  /*d840*/  VIADD R213, R213, 0xffffffaa ;  /* 0xffffffaad5d57836 */ /* 0x002fe20000000000 */
[----:B------:R-:W-:Y:S01]  /*d850*/  ISETP.GE.U32.AND P2, PT, R0, 0x7fffff8f, PT ;  /* 0x7fffff8f0000780c */ /* 0x000fe20003f46070 */
[----:B------:R-:W1:Y:S01]  /*d860*/  LDC R221, c[0x0][0x230] ;  /* 0x00008c00ffdd7b82 */ /* 0x000e620000000800 */
[----:B------:R4:W-:Y:S07]  /*d870*/  LDGSTS.E [R247+-0x77ff4], desc[UR10][R208.64], !P1 ;  /* 0x8800c000d0f77fae */ /* 0x0009ee000c92184a */
[----:B------:R-:W1:Y:S01]  /*d880*/  LDC R220, c[0x0][0x230] ;  /* 0x00008c00ffdc7b82 */ /* 0x000e620000000800 */
[----:B---3--:R-:W3:Y:S01]  /*d890*/  LDL.LU.64 R248, [R1+0x18f8] ;  /* 0x0018f80001f87983 */ /* 0x008ee20000300a00 */
[----:B------:R-:W-:-:S03]  /*d8a0*/  ISETP.GE.U32.AND P0, PT, R216, 0x7fffff8c, PT ;  /* 0x7fffff8cd800780c */ /* 0x000fc60003f06070 */
[----:B------:R2:W-:Y:S01]  /*d8b0*/  STL.64 [R1+0x1e0], R208 ;  /* 0x0001e0d001007387 */ /* 0x0005e20000100a00 */
[----:B------:R-:W-:Y:S02]  /*d8c0*/  VIADD R216, R212, 0xffffffa9 ;  /* 0xffffffa9d4d87836 */ /* 0x000fe40000000000 */
[----:B------:R-:W1:Y:S01]  /*d8d0*/  LDC R0, c[0x0][0x230] ;  /* 0x00008c00ff007b82 */ /* 0x000e620000000800 */
[----:B--2---:R-:W-:Y:S01]  /*d8e0*/  IMAD.WIDE R14, R13, 0x4, R14 ;  /* 0x000000040d0e7825 */ /* 0x004fe200078e020e */
[----:B------:R-:W2:Y:S01]  /*d8f0*/  LDL.LU.64 R208, [R1+0x1a8] ;  /* 0x0001a80001d07983 */ /* 0x000ea20000300a00 */
[----:B------:R-:W-:-:S05]  /*d900*/  ISETP.GE.U32.AND P1, PT, R213, 0x7fffff8b, PT ;  /* 0x7fffff8bd500780c */ /* 0x000fca0003f26070 */
[----:B------:R-:W1:Y:S01]  /*d910*/  LDC R212, c[0x0][0x230] ;  /* 0x00008c00ffd47b82 */ /* 0x000e620000000800 */
[----:B------:R4:W-:Y:S01]  /*d920*/  STL.64 [R1+0x1868], R246 ;  /* 0x001868f601007387 */ /* 0x0009e20000100a00 */
[----:B------:R-:W-:-:S06]  /*d930*/  VIADD R5, R5, 0xffffffad ;  /* 0xffffffad05057836 */ /* 0x000fcc0000000000 */
[----:B------:R-:W1:Y:S01]  /*d940*/  LDC R213, c[0x0][0x230] ;  /* 0x00008c00ffd57b82 */ /* 0x000e620000000800 */
[----:B----4-:R-:W-:Y:S02]  /*d950*/  IMAD.WIDE R246, R13, 0x4, R250 ;  /* 0x000000040df67825 */ /* 0x010fe400078e02fa */
[----:B------:R-:W4:Y:S04]  /*d960*/  LDL.LU.64 R250, [R1+0x1a0] ;  /* 0x0001a00001fa7983 */ /* 0x000f280000300a00 */
[----:B------:R-:W-:Y:S04]  /*d970*/  STL.64 [R1+0x1d8], R246 ;  /* 0x0001d8f601007387 */ /* 0x000fe80000100a00 */
[----:B------:R3:W-:Y:S04]  /*d980*/  STL.64 [R1+0x1d0], R14 ;  /* 0x0001d00e01007387 */ /* 0x0007e80000100a00 */
[----:B---3--:R3:W-:Y:S01]  /*d990*/  LDGSTS.E [R248+-0x78000], desc[UR10][R246.64], !P3 ;  /* 0x88000000f6f87fae */ /* 0x0087e2000d92184a */
[----:B------:R-:W-:-:S03]  /*d9a0*/  ISETP.GE.U32.AND P3, PT, R216, 0x7fffff8a, PT ;  /* 0x7fffff8ad800780c */ /* 0x000fc60003f66070 */
[----:B------:R-:W-:Y:S04]  /*d9b0*/  LDGSTS.E [R248+-0x77ffc], desc[UR10][R14.64], !P2 ;  /* 0x880040000ef87fae */ /* 0x000fe8000d12184a */
[----:B------:R-:W4:Y:S04]  /*d9c0*/  LDL.LU.64 R216, [R1+0x198] ;  /* 0x0001980001d87983 */ /* 0x000f280000300a00 */
[----:B------:R-:W4:Y:S01]  /*d9d0*/  LDL.LU.64 R14, [R1+0x190] ;  /* 0x00019000010e7983 */ /* 0x000f220000300a00 */
[----:B------:R-:W-:Y:S01]  /*d9e0*/  ISETP.GE.U32.AND P5, PT, R5, 0x7fffff8e, PT ;  /* 0x7fffff8e0500780c */ /* 0x000fe20003fa6070 */
[----:B-1----:R-:W-:Y:S01]  /*d9f0*/  VIADD R0, R0, 0xffffffa8 ;  /* 0xffffffa800007836 */ /* 0x002fe20000000000 */
[----:B------:R-:W1:Y:S01]  /*da00*/  LDC R5, c[0x0][0x230] ;  /* 0x00008c00ff057b82 */ /* 0x000e620000000800 */
[----:B---3--:R-:W-:-:S04]  /*da10*/  IMAD.WIDE R246, R13, 0x4, R244 ;  /* 0x000000040df67825 */ /* 0x008fc800078e02f4 */
[----:B------:R-:W-:Y:S01]  /*da20*/  IMAD.WIDE R228, R13, 0x4, R228 ;  /* 0x000000040de47825 */ /* 0x000fe200078e02e4 */
[----:B------:R-:W-:-:S03]  /*da30*/  ISETP.GE.U32.AND P2, PT, R0, 0x7fffff89, PT ;  /* 0x7fffff890000780c */ /* 0x000fc60003f46070 */
[----:B------:R-:W-:Y:S01]  /*da40*/  IMAD.WIDE R236, R13, 0x4, R236 ;  /* 0x000000040dec7825 */ /* 0x000fe200078e02ec */
[----:B------:R3:W-:Y:S01]  /*da50*/  STL.64 [R1+0x1c8], R246 ;  /* 0x0001c8f601007387 */ /* 0x0007e20000100a00 */
[----:B------:R-:W1:Y:S02]  /*da60*/  LDC R0, c[0x0][0x230] ;  /* 0x00008c00ff007b82 */ /* 0x000e640000000800 */
[----:B------:R-:W-:Y:S01]  /*da70*/  VIADD R221, R221, 0xffffffa6 ;  /* 0xffffffa6dddd7836 */ /* 0x000fe20000000000 */
[----:B------:R-:W-:Y:S01]  /*da80*/  LDGSTS.E [R248+-0x77ff8], desc[UR10][R246.64], !P5 ;  /* 0x88008000f6f87fae */ /* 0x000fe2000e92184a */
[----:B------:R-:W-:-:S03]  /*da90*/  VIADD R220, R220, 0xffffffa5 ;  /* 0xffffffa5dcdc7836 */ /* 0x000fc60000000000 */
[----:B------:R2:W-:Y:S01]  /*daa0*/  STL.64 [R1+0x1c0], R228 ;  /* 0x0001c0e401007387 */ /* 0x0005e20000100a00 */
[----:B------:R-:W-:-:S03]  /*dab0*/  VIADD R213, R213, 0xffffffa4 ;  /* 0xffffffa4d5d57836 */ /* 0x000fc60000000000 */
[----:B------:R2:W-:Y:S01]  /*dac0*/  LDGSTS.E [R248+-0x77ff4], desc[UR10][R228.64], !P6 ;  /* 0x8800c000e4f87fae */ /* 0x0005e2000f12184a */
[----:B------:R-:W-:Y:S01]  /*dad0*/  ISETP.GE.U32.AND P6, PT, R221, 0x7fffff87, PT ;  /* 0x7fffff87dd00780c */ /* 0x000fe20003fc6070 */
[----:B------:R-:W-:Y:S02]  /*dae0*/  VIADD R212, R212, 0xffffffa3 ;  /* 0xffffffa3d4d47836 */ /* 0x000fe40000000000 */
[----:B------:R4:W-:Y:S04]  /*daf0*/  STL.64 [R1+0x1b8], R236 ;  /* 0x0001b8ec01007387 */ /* 0x0009e80000100a00 */
[----:B------:R1:W-:Y:S01]  /*db00*/  LDGSTS.E [R249+-0x78000], desc[UR10][R236.64], !P0 ;  /* 0x88000000ecf97fae */ /* 0x0003e2000c12184a */
[----:B------:R-:W-:-:S03]  /*db10*/  ISETP.GE.U32.AND P0, PT, R220, 0x7fffff86, PT ;  /* 0x7fffff86dc00780c */ /* 0x000fc60003f06070 */
[----:B---3--:R-:W3:Y:S01]  /*db20*/  LDL.LU.64 R246, [R1+0x180] ;  /* 0x0001800001f67983 */ /* 0x008ee20000300a00 */
[C---:B--2---:R-:W-:Y:S01]  /*db30*/  IMAD.WIDE R208, R13.reuse, 0x4, R208 ;  /* 0x000000040dd07825 */ /* 0x044fe200078e02d0 */
[----:B------:R-:W2:Y:S04]  /*db40*/  LDC R228, c[0x0][0x230] ;  /* 0x00008c00ffe47b82 */ /* 0x000ea80000000800 */
[----:B------:R1:W-:Y:S04]  /*db50*/  STL.64 [R1+0x1b0], R208 ;  /* 0x0001b0d001007387 */ /* 0x0003e80000100a00 */
[----:B------:R-:W2:Y:S01]  /*db60*/  LDL.LU.64 R220, [R1+0x178] ;  /* 0x0001780001dc7983 */ /* 0x000ea20000300a00 */
[----:B----4-:R-:W-:-:S03]  /*db70*/  IMAD.WIDE R250, R13, 0x4, R250 ;  /* 0x000000040dfa7825 */ /* 0x010fc600078e02fa */
[----:B------:R-:W4:Y:S01]  /*db80*/  LDL.LU.64 R236, [R1+0x170] ;  /* 0x0001700001ec7983 */ /* 0x000f220000300a00 */
[----:B------:R-:W4:Y:S03]  /*db90*/  LDC R229, c[0x0][0x230] ;  /* 0x00008c00ffe57b82 */ /* 0x000f260000000800 */
[----:B------:R1:W-:Y:S04]  /*dba0*/  STL.64 [R1+0x1a8], R250 ;  /* 0x0001a8fa01007387 */ /* 0x0003e80000100a00 */
[----:B------:R-:W-:Y:S01]  /*dbb0*/  LDGSTS.E [R249+-0x77ffc], desc[UR10][R208.64], !P1 ;  /* 0x88004000d0f97fae */ /* 0x000fe2000c92184a */
[----:B------:R-:W-:-:S03]  /*dbc0*/  ISETP.GE.U32.AND P1, PT, R213, 0x7fffff85, PT ;  /* 0x7fffff85d500780c */ /* 0x000fc60003f26070 */
[----:B------:R-:W-:Y:S01]  /*dbd0*/  LDGSTS.E [R249+-0x77ff8], desc[UR10][R250.64], !P3 ;  /* 0x88008000faf97fae */ /* 0x000fe2000d92184a */
[----:B------:R-:W-:-:S03]  /*dbe0*/  ISETP.GE.U32.AND P3, PT, R212, 0x7fffff84, PT ;  /* 0x7fffff84d400780c */ /* 0x000fc60003f66070 */
[----:B-1----:R-:W4:Y:S04]  /*dbf0*/  LDL.LU.64 R208, [R1+0x18f0] ;  /* 0x0018f00001d07983 */ /* 0x002f280000300a00 */
[----:B------:R-:W4:Y:S04]  /*dc00*/  LDL.LU.64 R250, [R1+0x18e8] ;  /* 0x0018e80001fa7983 */ /* 0x000f280000300a00 */
[----:B------:R-:W4:Y:S01]  /*dc10*/  LDL.LU.64 R212, [R1+0x168] ;  /* 0x0001680001d47983 */ /* 0x000f220000300a00 */
[----:B------:R-:W-:-:S04]  /*dc20*/  IMAD.WIDE R216, R13, 0x4, R216 ;  /* 0x000000040dd87825 */ /* 0x000fc800078e02d8 */
[----:B------:R-:W-:Y:S01]  /*dc30*/  IMAD.WIDE R14, R13, 0x4, R14 ;  /* 0x000000040d0e7825 */ /* 0x000fe200078e020e */
[----:B------:R1:W-:Y:S04]  /*dc40*/  STL.64 [R1+0x1a0], R216 ;  /* 0x0001a0d801007387 */ /* 0x0003e80000100a00 */
[----:B------:R-:W-:Y:S04]  /*dc50*/  STL.64 [R1+0x198], R14 ;  /* 0x0001980e01007387 */ /* 0x000fe80000100a00 */
[----:B------:R4:W-:Y:S04]  /*dc60*/  LDGSTS.E [R249+-0x77ff4], desc[UR10][R216.64], !P2 ;  /* 0x8800c000d8f97fae */ /* 0x0009e8000d12184a */
[----:B-1----:R-:W4:Y:S04]  /*dc70*/  LDL.LU.64 R216, [R1+0x160] ;  /* 0x0001600001d87983 */ /* 0x002f280000300a00 */
[----:B------:R1:W-:Y:S04]  /*dc80*/  STL.64 [R1+0x1870], R248 ;  /* 0x001870f801007387 */ /* 0x0003e80000100a00 */
[----:B-1----:R-:W4:Y:S01]  /*dc90*/  LDL.LU.64 R248, [R1+0x188] ;  /* 0x0001880001f87983 */ /* 0x002f220000300a00 */
[----:B------:R-:W-:-:S02]  /*dca0*/  VIADD R245, R0, 0xffffffa2 ;  /* 0xffffffa200f57836 */ /* 0x000fc40000000000 */
[----:B------:R-:W-:Y:S01]  /*dcb0*/  VIADD R244, R5, 0xffffffa7 ;  /* 0xffffffa705f47836 */ /* 0x000fe20000000000 */
[----:B------:R-:W1:Y:S02]  /*dcc0*/  LDC R0, c[0x0][0x230] ;  /* 0x00008c00ff007b82 */ /* 0x000e640000000800 */
[----:B------:R-:W-:Y:S02]  /*dcd0*/  ISETP.GE.U32.AND P2, PT, R245, 0x7fffff83, PT ;  /* 0x7fffff83f500780c */ /* 0x000fe40003f46070 */
[----:B------:R-:W1:Y:S01]  /*dce0*/  S2R R245, SR_TID.X ;  /* 0x0000000000f57919 */ /* 0x000e620000002100 */
[----:B------:R-:W-:-:S03]  /*dcf0*/  ISETP.GE.U32.AND P5, PT, R244, 0x7fffff88, PT ;  /* 0x7fffff88f400780c */ /* 0x000fc60003fa6070 */
[----:B------:R-:W1:Y:S01]  /*dd00*/  LDC R244, c[0x0][0x230] ;  /* 0x00008c00fff47b82 */ /* 0x000e620000000800 */
[----:B---3--:R-:W-:-:S04]  /*dd10*/  IMAD.WIDE R246, R13, 0x4, R246 ;  /* 0x000000040df67825 */ /* 0x008fc800078e02f6 */
[----:B--2---:R-:W-:-:S03]  /*dd20*/  VIADD R228, R228, 0xffffff9f ;  /* 0xffffff9fe4e47836 */ /* 0x004fc60000000000 */
[----:B------:R-:W2:Y:S01]  /*dd30*/  LDC R5, c[0x0][0x230] ;  /* 0x00008c00ff057b82 */ /* 0x000ea20000000800 */
[----:B-1----:R-:W-:Y:S01]  /*dd40*/  VIADD R244, R244, 0xffffffa0 ;  /* 0xffffffa0f4f47836 */ /* 0x002fe20000000000 */
[----:B------:R-:W-:Y:S01]  /*dd50*/  LOP3.LUT R245, R245, 0x1f, RZ, 0xc0, !PT ;  /* 0x0000001ff5f57812 */ /* 0x000fe200078ec0ff */
[----:B------:R-:W-:-:S04]  /*dd60*/  IMAD.WIDE R220, R13, 0x4, R220 ;  /* 0x000000040ddc7825 */ /* 0x000fc800078e02dc */
[C---:B----4-:R-:W-:Y:S01]  /*dd70*/  IMAD.WIDE R236, R13.reuse, 0x4, R236 ;  /* 0x000000040dec7825 */ /* 0x050fe200078e02ec */
[----:B------:R1:W-:Y:S04]  /*dd80*/  LDGSTS.E [R250+-0x78000], desc[UR10][R14.64], !P5 ;  /* 0x880000000efa7fae */ /* 0x0003e8000e92184a */
[----:B------:R-:W1:Y:S01]  /*dd90*/  LDL.LU.64 R14, [R1+0x18e0] ;  /* 0x0018e000010e7983 */ /* 0x000e620000300a00 */
[----:B------:R-:W-:-:S05]  /*dda0*/  IMAD.WIDE R248, R13, 0x4, R248 ;  /* 0x000000040df87825 */ /* 0x000fca00078e02f8 */
[----:B------:R-:W-:Y:S04]  /*ddb0*/  STL.64 [R1+0x190], R248 ;  /* 0x000190f801007387 */ /* 0x000fe80000100a00 */
[----:B------:R-:W-:Y:S04]  /*ddc0*/  LDGSTS.E [R250+-0x77ffc], desc[UR10][R248.64], !P6 ;  /* 0x88004000f8fa7fae */ /* 0x000fe8000f12184a */
[----:B------:R-:W-:Y:S04]  /*ddd0*/  STL.64 [R1+0x188], R246 ;  /* 0x000188f601007387 */ /* 0x000fe80000100a00 */
[----:B------:R-:W-:Y:S04]  /*dde0*/  LDGSTS.E [R250+-0x77ff8], desc[UR10][R246.64], !P0 ;  /* 0x88008000f6fa7fae */ /* 0x000fe8000c12184a */
[----:B------:R3:W-:Y:S01]  /*ddf0*/  STL.64 [R1+0x180], R220 ;  /* 0x000180dc01007387 */ /* 0x0007e20000100a00 */
[----:B------:R-:W-:-:S03]  /*de00*/  ISETP.GE.U32.AND P6, PT, R244, 0x7fffff81, PT ;  /* 0x7fffff81f400780c */ /* 0x000fc60003fc6070 */
[----:B------:R4:W-:Y:S01]  /*de10*/  STL.64 [R1+0x178], R236 ;  /* 0x000178ec01007387 */ /* 0x0009e20000100a00 */
[----:B------:R-:W-:-:S03]  /*de20*/  ISETP.GE.AND P0, PT, R245, R244, PT ;  /* 0x000000f4f500720c */ /* 0x000fc60003f06270 */
[----:B------:R1:W-:Y:S01]  /*de30*/  LDGSTS.E [R250+-0x77ff4], desc[UR10][R220.64], !P1 ;  /* 0x8800c000dcfa7fae */ /* 0x0003e2000c92184a */
[----:B------:R-:W-:Y:S01]  /*de40*/  VIADD R244, R229, 0xffffff9e ;  /* 0xffffff9ee5f47836 */ /* 0x000fe20000000000 */
[----:B------:R-:W-:Y:S02]  /*de50*/  ISETP.GE.U32.AND P1, PT, R228, 0x7fffff80, PT ;  /* 0x7fffff80e400780c */ /* 0x000fe40003f26070 */
[----:B------:R1:W-:Y:S04]  /*de60*/  LDGSTS.E [R251+-0x78000], desc[UR10][R236.64], !P3 ;  /* 0x88000000ecfb7fae */ /* 0x0003e8000d92184a */
[----:B---3--:R-:W3:Y:S04]  /*de70*/  LDL.LU.64 R220, [R1+0x108] ;  /* 0x0001080001dc7983 */ /* 0x008ee80000300a00 */
[----:B------:R-:W3:Y:S04]  /*de80*/  LDL.LU.64 R228, [R1+0xf8] ;  /* 0x0000f80001e47983 */ /* 0x000ee80000300a00 */
[----:B----4-:R-:W4:Y:S01]  /*de90*/  LDL.LU.64 R236, [R1+0xe8] ;  /* 0x0000e80001ec7983 */ /* 0x010f220000300a00 */
[----:B--2---:R-:W-:-:S02]  /*dea0*/  VIADD R5, R5, 0xffffffa1 ;  /* 0xffffffa105057836 */ /* 0x004fc40000000000 */
[----:B------:R-:W-:Y:S01]  /*deb0*/  IMAD.WIDE R212, R13, 0x4, R212 ;  /* 0x000000040dd47825 */ /* 0x000fe200078e02d4 */
[----:B------:R-:W2:Y:S02]  /*dec0*/  LDL.LU.64 R248, [R1+0xc8] ;  /* 0x0000c80001f87983 */ /* 0x000ea40000300a00 */
[----:B------:R-:W-:Y:S02]  /*ded0*/  ISETP.GE.U32.AND P5, PT, R5, 0x7fffff82, PT ;  /* 0x7fffff820500780c */ /* 0x000fe40003fa6070 */
[----:B------:R-:W1:Y:S01]  /*dee0*/  LDC R5, c[0x0][0x230] ;  /* 0x00008c00ff057b82 */ /* 0x000e620000000800 */
[----:B------:R-:W-:Y:S01]  /*def0*/  VIADD R252, R252, 0xffffff9d ;  /* 0xffffff9dfcfc7836 */ /* 0x000fe20000000000 */
[----:B------:R-:W-:Y:S01]  /*df00*/  ISETP.GE.U32.AND P3, PT, R244, 0x7fffff7f, PT ;  /* 0x7fffff7ff400780c */ /* 0x000fe20003f66070 */
[----:B------:R-:W2:Y:S01]  /*df10*/  LDL.LU.64 R246, [R1+0xc0] ;  /* 0x0000c00001f67983 */ /* 0x000ea20000300a00 */
[----:B------:R-:W-:-:S03]  /*df20*/  IMAD.WIDE R216, R13, 0x4, R216 ;  /* 0x000000040dd87825 */ /* 0x000fc600078e02d8 */
[----:B------:R-:W2:Y:S01]  /*df30*/  LDL.LU.64 R244, [R1+0xb8] ;  /* 0x0000b80001f47983 */ /* 0x000ea20000300a00 */
[----:B------:R-:W-:-:S03]  /*df40*/  VIADD R0, R0, 0xffffff9c ;  /* 0xffffff9c00007836 */ /* 0x000fc60000000000 */
[----:B------:R1:W-:Y:S04]  /*df50*/  STL.64 [R1+0x170], R212 ;  /* 0x000170d401007387 */ /* 0x0003e80000100a00 */
[----:B------:R2:W-:Y:S01]  /*df60*/  LDGSTS.E [R251+-0x77ffc], desc[UR10][R212.64], !P2 ;  /* 0x88004000d4fb7fae */ /* 0x0005e2000d12184a */
[----:B------:R-:W-:-:S03]  /*df70*/  ISETP.GE.U32.AND P2, PT, R252, 0x7fffff7e, PT ;  /* 0x7fffff7efc00780c */ /* 0x000fc60003f46070 */
[----:B------:R-:W-:Y:S01]  /*df80*/  LDGSTS.E [R251+-0x77ff8], desc[UR10][R216.64], !P5 ;  /* 0x88008000d8fb7fae */ /* 0x000fe2000e92184a */
[----:B------:R-:W-:-:S03]  /*df90*/  ISETP.GE.U32.AND P5, PT, R0, 0x7fffff7d, PT ;  /* 0x7fffff7d0000780c */ /* 0x000fc60003fa6070 */
[----:B-1----:R-:W2:Y:S04]  /*dfa0*/  LDL.LU.64 R212, [R1+0x18d8] ;  /* 0x0018d80001d47983 */ /* 0x002ea80000300a00 */
[----:B------:R-:W5:Y:S04]  /*dfb0*/  LDL.LU R252, [R1+0x18d0] ;  /* 0x0018d00001fc7983 */ /* 0x000f680000300800 */
[----:B------:R1:W-:Y:S01]  /*dfc0*/  STL.64 [R1+0x168], R216 ;  /* 0x000168d801007387 */ /* 0x0003e20000100a00 */
[----:B------:R-:W-:Y:S02]  /*dfd0*/  VIADD R5, R5, 0xffffff9b ;  /* 0xffffff9b05057836 */ /* 0x000fe40000000000 */
[C---:B------:R-:W-:Y:S01]  /*dfe0*/  IMAD.WIDE R224, R4.reuse, 0x4, R224 ;  /* 0x0000000404e07825 */ /* 0x040fe200078e02e0 */
[----:B-1----:R-:W2:Y:S04]  /*dff0*/  LDL.LU.64 R216, [R1+0x18c8] ;  /* 0x0018c80001d87983 */ /* 0x002ea80000300a00 */
[----:B------:R-:W5:Y:S04]  /*e000*/  LDL.LU R0, [R1+0x18c4] ;  /* 0x0018c40001007983 */ /* 0x000f680000300800 */
[----:B------:R1:W-:Y:S01]  /*e010*/  STL.64 [R1+0x1880], R250 ;  /* 0x001880fa01007387 */ /* 0x0003e20000100a00 */
[----:B------:R-:W-:-:S04]  /*e020*/  IMAD.WIDE R232, R4, 0x4, R232 ;  /* 0x0000000404e87825 */ /* 0x000fc800078e02e8 */
[----:B------:R-:W-:-:S04]  /*e030*/  IMAD.WIDE R240, R4, 0x4, R240 ;  /* 0x0000000404f07825 */ /* 0x000fc800078e02f0 */
[----:B------:R-:W-:-:S05]  /*e040*/  IMAD.WIDE R14, R13, 0x4, R14 ;  /* 0x000000040d0e7825 */ /* 0x000fca00078e020e */
[----:B------:R2:W-:Y:S01]  /*e050*/  LDGSTS.E [R251+-0x77ff4], desc[UR10][R14.64], !P6 ;  /* 0x8800c0000efb7fae */ /* 0x0005e2000f12184a */
[----:B------:R-:W-:Y:S01]  /*e060*/  ISETP.GE.U32.AND P6, PT, R5, 0x7fffff7c, PT ;  /* 0x7fffff7c0500780c */ /* 0x000fe20003fc6070 */
[C---:B------:R-:W-:Y:S02]  /*e070*/  IMAD.WIDE R242, R4.reuse, 0x4, R242 ;  /* 0x0000000404f27825 */ /* 0x040fe400078e02f2 */
[----:B------:R-:W0:Y:S04]  /*e080*/  LDGDEPBAR ;  /* 0x00000000000079af */ /* 0x000e280000000000 */
[----:B-1----:R-:W2:Y:S04]  /*e090*/  LDL.LU.64 R250, [R1+0xd0] ;  /* 0x0000d00001fa7983 */ /* 0x002ea80000300a00 */
[----:B------:R1:W-:Y:S04]  /*e0a0*/  STL.64 [R1+0x1878], R14 ;  /* 0x0018780e01007387 */ /* 0x0003e80000100a00 */
[----:B-1----:R-:W2:Y:S04]  /*e0b0*/  LDL.LU.64 R14, [R1+0xd8] ;  /* 0x0000d800010e7983 */ /* 0x002ea80000300a00 */
[----:B------:R-:W5:Y:S01]  /*e0c0*/  LDL.LU R5, [R1+0x18c0] ;  /* 0x0018c00001057983 */ /* 0x000f620000300800 */
[----:B---3--:R-:W-:-:S04]  /*e0d0*/  IMAD.WIDE R220, R4, 0x4, R220 ;  /* 0x0000000404dc7825 */ /* 0x008fc800078e02dc */
[C---:B------:R-:W-:Y:S01]  /*e0e0*/  IMAD.WIDE R228, R4.reuse, 0x4, R228 ;  /* 0x0000000404e47825 */ /* 0x040fe200078e02e4 */
[----:B------:R1:W-:Y:S03]  /*e0f0*/  STL.64 [R1+0x158], R220 ;  /* 0x000158dc01007387 */ /* 0x0003e60000100a00 */
[C---:B----4-:R-:W-:Y:S01]  /*e100*/  IMAD.WIDE R236, R4.reuse, 0x4, R236 ;  /* 0x0000000404ec7825 */ /* 0x050fe200078e02ec */
[----:B-1----:R-:W3:Y:S04]  /*e110*/  LDL.LU.64 R220, [R1+0x18b8] ;  /* 0x0018b80001dc7983 */ /* 0x002ee80000300a00 */
[----:B------:R1:W-:Y:S04]  /*e120*/  STL.64 [R1+0x150], R224 ;  /* 0x000150e001007387 */ /* 0x0003e80000100a00 */
[----:B-1----:R-:W4:Y:S04]  /*e130*/  LDL.LU.64 R224, [R1+0x18b0] ;  /* 0x0018b00001e07983 */ /* 0x002f280000300a00 */
[----:B------:R1:W-:Y:S04]  /*e140*/  STL.64 [R1+0x148], R228 ;  /* 0x000148e401007387 */ /* 0x0003e80000100a00 */
[----:B-1----:R-:W4:Y:S04]  /*e150*/  LDL.LU.64 R228, [R1+0x18a8] ;  /* 0x0018a80001e47983 */ /* 0x002f280000300a00 */
[----:B------:R1:W-:Y:S04]  /*e160*/  STL.64 [R1+0x140], R232 ;  /* 0x000140e801007387 */ /* 0x0003e80000100a00 */
[----:B-1----:R-:W4:Y:S04]  /*e170*/  LDL.LU.64 R232, [R1+0x18a0] ;  /* 0x0018a00001e87983 */ /* 0x002f280000300a00 */
[----:B------:R1:W-:Y:S04]  /*e180*/  STL.64 [R1+0x138], R236 ;  /* 0x000138ec01007387 */ /* 0x0003e80000100a00 */
[----:B-1----:R-:W4:Y:S04]  /*e190*/  LDL.LU.64 R236, [R1+0x1898] ;  /* 0x0018980001ec7983 */ /* 0x002f280000300a00 */
[----:B------:R1:W-:Y:S04]  /*e1a0*/  STL.64 [R1+0x130], R240 ;  /* 0x000130f001007387 */ /* 0x0003e80000100a00 */
[----:B-1----:R-:W4:Y:S01]  /*e1b0*/  LDL.LU.64 R240, [R1+0x1890] ;  /* 0x0018900001f07983 */ /* 0x002f220000300a00 */
[----:B--2---:R-:W-:-:S04]  /*e1c0*/  IMAD.WIDE R248, R4, 0x4, R248 ;  /* 0x0000000404f87825 */ /* 0x004fc800078e02f8 */
        /* <DEDUP_REMOVED lines=20> */
[----:B------:R-:W-:-:S05]  /*e310*/  IMAD.WIDE R14, R4, 0x4, R14 ;  /* 0x00000004040e7825 */ /* 0x000fca00078e020e */
[----:B------:R1:W-:Y:S02]  /*e320*/  STL.64 [R1+0x128], R14 ;  /* 0x0001280e01007387 */ /* 0x0003e40000100a00 */
[----:B-1----:R-:W-:-:S05]  /*e330*/  IMAD.WIDE R14, R4, 0x4, R250 ;  /* 0x00000004040e7825 */ /* 0x002fca00078e02fa */
[----:B------:R1:W-:Y:S04]  /*e340*/  STL.64 [R1+0x120], R14 ;  /* 0x0001200e01007387 */ /* 0x0003e80000100a00 */
[----:B------:R-:W-:Y:S04]  /*e350*/  STL.64 [R1+0x118], R248 ;  /* 0x000118f801007387 */ /* 0x000fe80000100a00 */
[----:B------:R-:W-:Y:S01]  /*e360*/  STL.64 [R1+0x110], R246 ;  /* 0x000110f601007387 */ /* 0x000fe20000100a00 */
[----:B-1----:R-:W-:-:S05]  /*e370*/  IMAD.WIDE R14, R4, 0x4, R244 ;  /* 0x00000004040e7825 */ /* 0x002fca00078e02f4 */
[----:B------:R1:W-:Y:S04]  /*e380*/  STL.64 [R1+0x108], R14 ;  /* 0x0001080e01007387 */ /* 0x0003e80000100a00 */
[----:B------:R-:W-:Y:S01]  /*e390*/  STL.64 [R1+0x100], R242 ;  /* 0x000100f201007387 */ /* 0x000fe20000100a00 */
[----:B-1----:R-:W-:-:S04]  /*e3a0*/  IMAD.WIDE R14, R4, 0x4, R238 ;  /* 0x00000004040e7825 */ /* 0x002fc800078e02ee */
[----:B------:R-:W-:-:S04]  /*e3b0*/  IMAD.WIDE R250, R4, 0x4, R230 ;  /* 0x0000000404fa7825 */ /* 0x000fc800078e02e6 */
[----:B------:R-:W-:-:S04]  /*e3c0*/  IMAD.WIDE R248, R4, 0x4, R222 ;  /* 0x0000000404f87825 */ /* 0x000fc800078e02de */
[----:B---3--:R-:W-:-:S04]  /*e3d0*/  IMAD.WIDE R220, R4, 0x4, R220 ;  /* 0x0000000404dc7825 */ /* 0x008fc800078e02dc */
[----:B------:R-:W-:-:S04]  /*e3e0*/  IMAD.WIDE R246, R4, 0x4, R218 ;  /* 0x0000000404f67825 */ /* 0x000fc800078e02da */
[----:B------:R-:W-:-:S04]  /*e3f0*/  IMAD.WIDE R244, R4, 0x4, R214 ;  /* 0x0000000404f47825 */ /* 0x000fc800078e02d6 */
[----:B----4-:R-:W-:-:S04]  /*e400*/  IMAD.WIDE R224, R4, 0x4, R224 ;  /* 0x0000000404e07825 */ /* 0x010fc800078e02e0 */
[----:B------:R-:W-:-:S04]  /*e410*/  IMAD.WIDE R228, R4, 0x4, R228 ;  /* 0x0000000404e47825 */ /* 0x000fc800078e02e4 */
[----:B------:R-:W-:-:S04]  /*e420*/  IMAD.WIDE R236, R4, 0x4, R236 ;  /* 0x0000000404ec7825 */ /* 0x000fc800078e02ec */
[----:B------:R-:W-:-:S05]  /*e430*/  IMAD.WIDE R240, R4, 0x4, R240 ;  /* 0x0000000404f07825 */ /* 0x000fca00078e02f0 */
[----:B------:R-:W-:Y:S04]  /*e440*/  STL.64 [R1+0xf8], R240 ;  /* 0x0000f8f001007387 */ /* 0x000fe80000100a00 */
[----:B------:R1:W-:Y:S04]  /*e450*/  STL.64 [R1+0xf0], R14 ;  /* 0x0000f00e01007387 */ /* 0x0003e80000100a00 */
[----:B------:R-:W-:Y:S04]  /*e460*/  STL.64 [R1+0xe8], R236 ;  /* 0x0000e8ec01007387 */ /* 0x000fe80000100a00 */
[----:B------:R-:W-:Y:S01]  /*e470*/  STL.64 [R1+0xe0], R234 ;  /* 0x0000e0ea01007387 */ /* 0x000fe20000100a00 */
[----:B-1----:R-:W-:-:S05]  /*e480*/  IMAD.WIDE R14, R4, 0x4, R232 ;  /* 0x00000004040e7825 */ /* 0x002fca00078e02e8 */
[----:B------:R1:W-:Y:S04]  /*e490*/  STL.64 [R1+0xd8], R14 ;  /* 0x0000d80e01007387 */ /* 0x0003e80000100a00 */
[----:B------:R-:W-:Y:S04]  /*e4a0*/  STL.64 [R1+0xc8], R228 ;  /* 0x0000c8e401007387 */ /* 0x000fe80000100a00 */
[----:B------:R-:W-:Y:S01]  /*e4b0*/  STL.64 [R1+0xd0], R250 ;  /* 0x0000d0fa01007387 */ /* 0x000fe20000100a00 */
[----:B-1----:R-:W-:-:S03]  /*e4c0*/  IMAD.WIDE R14, R4, 0x4, R226 ;  /* 0x00000004040e7825 */ /* 0x002fc600078e02e2 */
[----:B------:R1:W-:Y:S04]  /*e4d0*/  STL.64 [R1+0x1888], R250 ;  /* 0x001888fa01007387 */ /* 0x0003e80000100a00 */
[----:B------:R-:W-:Y:S04]  /*e4e0*/  STL.64 [R1+0xb8], R224 ;  /* 0x0000b8e001007387 */ /* 0x000fe80000100a00 */
[----:B------:R-:W-:Y:S01]  /*e4f0*/  STL.64 [R1+0xc0], R14 ;  /* 0x0000c00e01007387 */ /* 0x000fe20000100a00 */
[----:B-1----:R-:W-:-:S03]  /*e500*/  IMAD.WIDE R250, R4, 0x4, R216 ;  /* 0x0000000404fa7825 */ /* 0x002fc600078e02d8 */
[----:B------:R1:W-:Y:S04]  /*e510*/  STL.64 [R1+0xa8], R220 ;  /* 0x0000a8dc01007387 */ /* 0x0003e80000100a00 */
[----:B------:R-:W-:Y:S04]  /*e520*/  STL.64 [R1+0xb0], R248 ;  /* 0x0000b0f801007387 */ /* 0x000fe80000100a00 */
[----:B------:R2:W-:Y:S04]  /*e530*/  STL.64 [R1+0x98], R250 ;  /* 0x000098fa01007387 */ /* 0x0005e80000100a00 */
[----:B------:R-:W-:Y:S04]  /*e540*/  STL.64 [R1+0xa0], R246 ;  /* 0x0000a0f601007387 */ /* 0x000fe80000100a00 */
        /* <DEDUP_REMOVED lines=11> */
[----:B------:R-:W-:Y:S01]  /*e600*/  STL.64 [R1+0x40], R194 ;  /* 0x000040c201007387 */ /* 0x000fe20000100a00 */
[----:B------:R-:W-:-:S03]  /*e610*/  IMAD.WIDE R242, R4, 0x4, R30 ;  /* 0x0000000404f27825 */ /* 0x000fc600078e021e */
[----:B------:R3:W-:Y:S04]  /*e620*/  STL.64 [R1+0x28], R18 ;  /* 0x0000281201007387 */ /* 0x0007e80000100a00 */
[----:B------:R-:W-:Y:S04]  /*e630*/  STL.64 [R1+0x30], R190 ;  /* 0x000030be01007387 */ /* 0x000fe80000100a00 */
[----:B------:R4:W-:Y:S01]  /*e640*/  STL.64 [R1+0x18], R22 ;  /* 0x0000181601007387 */ /* 0x0009e20000100a00 */
[----:B------:R-:W-:-:S03]  /*e650*/  IMAD.WIDE R240, R4, 0x4, R32 ;  /* 0x0000000404f07825 */ /* 0x000fc600078e0220 */
[----:B------:R-:W-:Y:S01]  /*e660*/  STL.64 [R1+0x20], R20 ;  /* 0x0000201401007387 */ /* 0x000fe20000100a00 */
[----:B------:R-:W-:-:S03]  /*e670*/  IMAD.WIDE R238, R4, 0x4, R34 ;  /* 0x0000000404ee7825 */ /* 0x000fc600078e0222 */
[----:B------:R-:W2:Y:S01]  /*e680*/  LDL.64 R30, [R1+0xa8] ;  /* 0x0000a800011e7983 */ /* 0x000ea20000100a00 */
[----:B-1----:R-:W-:-:S03]  /*e690*/  IMAD.WIDE R220, R4, 0x4, R52 ;  /* 0x0000000404dc7825 */ /* 0x002fc600078e0234 */
[----:B------:R1:W-:Y:S01]  /*e6a0*/  STL.64 [R1+0x8], R26 ;  /* 0x0000081a01007387 */ /* 0x0003e20000100a00 */
[----:B------:R-:W-:-:S03]  /*e6b0*/  IMAD.WIDE R222, R4, 0x4, R50 ;  /* 0x0000000404de7825 */ /* 0x000fc600078e0232 */
[----:B------:R1:W-:Y:S01]  /*e6c0*/  STL.64 [R1+0x10], R24 ;  /* 0x0000101801007387 */ /* 0x0003e20000100a00 */
[----:B------:R-:W-:-:S03]  /*e6d0*/  IMAD.WIDE R224, R4, 0x4, R48 ;  /* 0x0000000404e07825 */ /* 0x000fc600078e0230 */
[----:B------:R-:W3:Y:S04]  /*e6e0*/  LDL.64 R32, [R1+0xb8] ;  /* 0x0000b80001207983 */ /* 0x000ee80000100a00 */
[----:B------:R-:W4:Y:S01]  /*e6f0*/  LDL.64 R34, [R1+0xc8] ;  /* 0x0000c80001227983 */ /* 0x000f220000100a00 */
[----:B------:R-:W-:-:S03]  /*e700*/  IMAD.WIDE R226, R4, 0x4, R46 ;  /* 0x0000000404e27825 */ /* 0x000fc600078e022e */
[----:B------:R1:W-:Y:S01]  /*e710*/  STL.64 [R1], R28 ;  /* 0x0000001c01007387 */ /* 0x0003e20000100a00 */
[----:B------:R-:W-:-:S03]  /*e720*/  IMAD.WIDE R228, R4, 0x4, R44 ;  /* 0x0000000404e47825 */ /* 0x000fc600078e022c */
[----:B------:R-:W2:Y:S01]  /*e730*/  LDL.64 R52, [R1+0x158] ;  /* 0x0001580001347983 */ /* 0x000ea20000100a00 */
[----:B------:R-:W-:-:S03]  /*e740*/  IMAD.WIDE R230, R4, 0x4, R42 ;  /* 0x0000000404e67825 */ /* 0x000fc600078e022a */
[----:B------:R-:W3:Y:S01]  /*e750*/  LDL.64 R50, [R1+0x148] ;  /* 0x0001480001327983 */ /* 0x000ee20000100a00 */
[----:B------:R-:W-:-:S03]  /*e760*/  IMAD.WIDE R232, R4, 0x4, R40 ;  /* 0x0000000404e87825 */ /* 0x000fc600078e0228 */
[----:B------:R-:W4:Y:S01]  /*e770*/  LDL.64 R48, [R1+0x138] ;  /* 0x0001380001307983 */ /* 0x000f220000100a00 */
[----:B------:R-:W-:-:S03]  /*e780*/  IMAD.WIDE R234, R4, 0x4, R38 ;  /* 0x0000000404ea7825 */ /* 0x000fc600078e0226 */
[----:B------:R-:W4:Y:S01]  /*e790*/  LDL.64 R46, [R1+0x128] ;  /* 0x00012800012e7983 */ /* 0x000f220000100a00 */
[----:B------:R-:W-:-:S03]  /*e7a0*/  IMAD.WIDE R236, R4, 0x4, R36 ;  /* 0x0000000404ec7825 */ /* 0x000fc600078e0224 */
[----:B------:R-:W4:Y:S04]  /*e7b0*/  LDL.64 R44, [R1+0x118] ;  /* 0x00011800012c7983 */ /* 0x000f280000100a00 */
[----:B------:R-:W4:Y:S04]  /*e7c0*/  LDL.64 R42, [R1+0x108] ;  /* 0x00010800012a7983 */ /* 0x000f280000100a00 */
[----:B------:R-:W4:Y:S04]  /*e7d0*/  LDL.64 R40, [R1+0xf8] ;  /* 0x0000f80001287983 */ /* 0x000f280000100a00 */
[----:B------:R-:W4:Y:S04]  /*e7e0*/  LDL.64 R38, [R1+0xe8] ;  /* 0x0000e80001267983 */ /* 0x000f280000100a00 */
[----:B------:R-:W4:Y:S01]  /*e7f0*/  LDL.64 R36, [R1+0xd8] ;  /* 0x0000d80001247983 */ /* 0x000f220000100a00 */
[----:B------:R-:W-:-:S03]  /*e800*/  IMAD.WIDE R218, R4, 0x4, R54 ;  /* 0x0000000404da7825 */ /* 0x000fc600078e0236 */
[----:B------:R-:W4:Y:S04]  /*e810*/  LDL.LU.64 R54, [R1+0x258] ;  /* 0x0002580001367983 */ /* 0x000f280000300a00 */
[----:B--2---:R-:W-:Y:S04]  /*e820*/  LDGSTS.E [R3+0x20000], desc[UR10][R52.64], P4 ;  /* 0x2000000034037fae */ /* 0x004fe8000a12184a */
[----:B---3--:R-:W-:Y:S04]  /*e830*/  LDGSTS.E [R3+0x20400], desc[UR10][R50.64], P4 ;  /* 0x2040000032037fae */ /* 0x008fe8000a12184a */
[----:B----4-:R-:W-:Y:S04]  /*e840*/  LDGSTS.E [R3+0x20800], desc[UR10][R48.64], P4 ;  /* 0x2080000030037fae */ /* 0x010fe8000a12184a */
[----:B------:R-:W-:Y:S04]  /*e850*/  LDGSTS.E [R3+0x20c00], desc[UR10][R46.64], P4 ;  /* 0x20c000002e037fae */ /* 0x000fe8000a12184a */
[----:B------:R2:W-:Y:S04]  /*e860*/  LDGSTS.E [R3+0x21000], desc[UR10][R44.64], P4 ;  /* 0x210000002c037fae */ /* 0x0005e8000a12184a */
[----:B------:R-:W-:Y:S04]  /*e870*/  LDGSTS.E [R3+0x21400], desc[UR10][R42.64], P4 ;  /* 0x214000002a037fae */ /* 0x000fe8000a12184a */
[----:B------:R-:W-:Y:S04]  /*e880*/  LDGSTS.E [R3+0x21800], desc[UR10][R40.64], P4 ;  /* 0x2180000028037fae */ /* 0x000fe8000a12184a */
[----:B------:R-:W-:Y:S01]  /*e890*/  LDGSTS.E [R3+0x21c00], desc[UR10][R38.64], P4 ;  /* 0x21c0000026037fae */ /* 0x000fe2000a12184a */
[C---:B------:R-:W-:Y:S01]  /*e8a0*/  IMAD.WIDE R214, R4.reuse, 0x4, R58 ;  /* 0x0000000404d67825 */ /* 0x040fe200078e023a */
[----:B--2---:R-:W2:Y:S02]  /*e8b0*/  LDC R44, c[0x0][0x230] ;  /* 0x00008c00ff2c7b82 */ /* 0x004ea40000000800 */
[----:B------:R3:W-:Y:S04]  /*e8c0*/  LDGSTS.E [R3+0x22000], desc[UR10][R36.64], P4 ;  /* 0x2200000024037fae */ /* 0x0007e8000a12184a */
[----:B------:R-:W-:Y:S04]  /*e8d0*/  LDGSTS.E [R3+0x22400], desc[UR10][R34.64], P4 ;  /* 0x2240000022037fae */ /* 0x000fe8000a12184a */
[----:B------:R-:W-:Y:S04]  /*e8e0*/  LDGSTS.E [R3+0x22800], desc[UR10][R32.64], P4 ;  /* 0x2280000020037fae */ /* 0x000fe8000a12184a */
[----:B------:R4:W-:Y:S01]  /*e8f0*/  LDGSTS.E [R3+0x22c00], desc[UR10][R30.64], P4 ;  /* 0x22c000001e037fae */ /* 0x0009e2000a12184a */
[C---:B------:R-:W-:Y:S01]  /*e900*/  IMAD.WIDE R62, R4.reuse, 0x4, R62 ;  /* 0x00000004043e7825 */ /* 0x040fe200078e023e */
[----:B---3--:R-:W3:Y:S02]  /*e910*/  LDC R36, c[0x0][0x230] ;  /* 0x00008c00ff247b82 */ /* 0x008ee40000000800 */
[----:B------:R-:W-:Y:S04]  /*e920*/  LDGSTS.E [R3+0x23000], desc[UR10][R250.64], P4 ;  /* 0x23000000fa037fae */ /* 0x000fe8000a12184a */
[----:B------:R-:W-:Y:S04]  /*e930*/  LDGSTS.E [R3+0x23400], desc[UR10][R212.64], P4 ;  /* 0x23400000d4037fae */ /* 0x000fe8000a12184a */
[----:B------:R-:W-:Y:S01]  /*e940*/  LDGSTS.E [R3+0x23800], desc[UR10][R208.64], P4 ;  /* 0x23800000d0037fae */ /* 0x000fe2000a12184a */
[C---:B------:R-:W-:Y:S01]  /*e950*/  IMAD.WIDE R66, R4.reuse, 0x4, R66 ;  /* 0x0000000404427825 */ /* 0x040fe200078e0242 */
[----:B----4-:R-:W4:Y:S02]  /*e960*/  LDC R30, c[0x0][0x230] ;  /* 0x00008c00ff1e7b82 */ /* 0x010f240000000800 */
[----:B------:R-:W-:Y:S04]  /*e970*/  LDGSTS.E [R3+0x23c00], desc[UR10][R204.64], P4 ;  /* 0x23c00000cc037fae */ /* 0x000fe8000a12184a */
[----:B------:R-:W-:Y:S04]  /*e980*/  LDGSTS.E [R3+0x24000], desc[UR10][R200.64], P4 ;  /* 0x24000000c8037fae */ /* 0x000fe8000a12184a */
[----:B------:R-:W-:Y:S04]  /*e990*/  LDGSTS.E [R3+0x24400], desc[UR10][R196.64], P4 ;  /* 0x24400000c4037fae */ /* 0x000fe8000a12184a */
[----:B------:R-:W-:Y:S04]  /*e9a0*/  LDGSTS.E [R3+0x24800], desc[UR10][R192.64], P4 ;  /* 0x24800000c0037fae */ /* 0x000fe8000a12184a */
[----:B------:R-:W-:Y:S04]  /*e9b0*/  LDGSTS.E [R3+0x24c00], desc[UR10][R18.64], P4 ;  /* 0x24c0000012037fae */ /* 0x000fe8000a12184a */
[----:B------:R-:W2:Y:S04]  /*e9c0*/  LDL.LU.64 R250, [R1+0x1888] ;  /* 0x0018880001fa7983 */ /* 0x000ea80000300a00 */
[----:B------:R-:W-:Y:S04]  /*e9d0*/  LDGSTS.E [R3+0x25000], desc[UR10][R22.64], P4 ;  /* 0x2500000016037fae */ /* 0x000fe8000a12184a */
[----:B------:R-:W3:Y:S04]  /*e9e0*/  LDL.64 R18, [R1+0x140] ;  /* 0x0001400001127983 */ /* 0x000ee80000100a00 */
[----:B------:R-:W4:Y:S04]  /*e9f0*/  LDL.64 R192, [R1+0x130] ;  /* 0x0001300001c07983 */ /* 0x000f280000100a00 */
[----:B------:R-:W2:Y:S04]  /*ea00*/  LDL.64 R22, [R1+0x150] ;  /* 0x0001500001167983 */ /* 0x000ea80000100a00 */
[----:B------:R-:W4:Y:S04]  /*ea10*/  LDL.64 R196, [R1+0x120] ;  /* 0x0001200001c47983 */ /* 0x000f280000100a00 */
[----:B------:R-:W4:Y:S04]  /*ea20*/  LDL.64 R200, [R1+0x110] ;  /* 0x0001100001c87983 */ /* 0x000f280000100a00 */
[----:B------:R-:W4:Y:S04]  /*ea30*/  LDL.64 R204, [R1+0x100] ;  /* 0x0001000001cc7983 */ /* 0x000f280000100a00 */
[----:B------:R-:W4:Y:S04]  /*ea40*/  LDL.64 R208, [R1+0xf0] ;  /* 0x0000f00001d07983 */ /* 0x000f280000100a00 */
[----:B------:R-:W4:Y:S04]  /*ea50*/  LDL.64 R212, [R1+0xe0] ;  /* 0x0000e00001d47983 */ /* 0x000f280000100a00 */
[----:B------:R1:W-:Y:S04]  /*ea60*/  LDGSTS.E [R3+0x25400], desc[UR10][R26.64], P4 ;  /* 0x254000001a037fae */ /* 0x0003e8000a12184a */
[----:B------:R-:W-:Y:S04]  /*ea70*/  LDGSTS.E [R3+0x25800], desc[UR10][R242.64], P4 ;  /* 0x25800000f2037fae */ /* 0x000fe8000a12184a */
[----:B------:R-:W-:Y:S01]  /*ea80*/  LDGSTS.E [R3+0x25c00], desc[UR10][R238.64], P4 ;  /* 0x25c00000ee037fae */ /* 0x000fe2000a12184a */
[----:B------:R-:W-:-:S03]  /*ea90*/  IMAD.WIDE R70, R4, 0x4, R70 ;  /* 0x0000000404467825 */ /* 0x000fc600078e0246 */
[----:B------:R-:W-:Y:S01]  /*eaa0*/  LDGSTS.E [R3+0x26000], desc[UR10][R234.64], P4 ;  /* 0x26000000ea037fae */ /* 0x000fe2000a12184a */
[C---:B------:R-:W-:Y:S01]  /*eab0*/  IMAD.WIDE R74, R4.reuse, 0x4, R74 ;  /* 0x00000004044a7825 */ /* 0x040fe200078e024a */
[----:B-1----:R-:W1:Y:S02]  /*eac0*/  LDC R26, c[0x0][0x230] ;  /* 0x00008c00ff1a7b82 */ /* 0x002e640000000800 */
[----:B------:R-:W-:Y:S01]  /*ead0*/  LDGSTS.E [R3+0x26400], desc[UR10][R230.64], P4 ;  /* 0x26400000e6037fae */ /* 0x000fe2000a12184a */
[----:B------:R-:W-:-:S03]  /*eae0*/  IMAD.WIDE R78, R4, 0x4, R78 ;  /* 0x00000004044e7825 */ /* 0x000fc600078e024e */
[----:B------:R-:W-:Y:S01]  /*eaf0*/  LDGSTS.E [R3+0x26800], desc[UR10][R226.64], P4 ;  /* 0x26800000e2037fae */ /* 0x000fe2000a12184a */
[C---:B------:R-:W-:Y:S01]  /*eb00*/  IMAD.WIDE R82, R4.reuse, 0x4, R82 ;  /* 0x0000000404527825 */ /* 0x040fe200078e0252 */
[----:B------:R-:W1:Y:S02]  /*eb10*/  LDC R27, c[0x0][0x230] ;  /* 0x00008c00ff1b7b82 */ /* 0x000e640000000800 */
        /* <DEDUP_REMOVED lines=65> */
[----:B--2---:R2:W-:Y:S04]  /*ef30*/  LDGSTS.E [R2+0x20200], desc[UR10][R22.64], P4 ;  /* 0x2020000016027fae */ /* 0x0045e8000a12184a */
[----:B---3--:R-:W-:Y:S04]  /*ef40*/  LDGSTS.E [R2+0x20600], desc[UR10][R18.64], P4 ;  /* 0x2060000012027fae */ /* 0x008fe8000a12184a */
[----:B----4-:R-:W-:Y:S04]  /*ef50*/  LDGSTS.E [R2+0x20a00], desc[UR10][R192.64], P4 ;  /* 0x20a00000c0027fae */ /* 0x010fe8000a12184a */
[----:B------:R-:W-:Y:S01]  /*ef60*/  LDGSTS.E [R2+0x20e00], desc[UR10][R196.64], P4 ;  /* 0x20e00000c4027fae */ /* 0x000fe2000a12184a */
[C---:B------:R-:W-:Y:S01]  /*ef70*/  IMAD.WIDE R216, R4.reuse, 0x4, R56 ;  /* 0x0000000404d87825 */ /* 0x040fe200078e0238 */
[----:B--2---:R-:W2:Y:S02]  /*ef80*/  LDC R22, c[0x0][0x230] ;  /* 0x00008c00ff167b82 */ /* 0x004ea40000000800 */
[----:B------:R-:W-:Y:S04]  /*ef90*/  LDGSTS.E [R2+0x21200], desc[UR10][R200.64], P4 ;  /* 0x21200000c8027fae */ /* 0x000fe8000a12184a */
[----:B------:R-:W-:Y:S01]  /*efa0*/  LDGSTS.E [R2+0x21600], desc[UR10][R204.64], P4 ;  /* 0x21600000cc027fae */ /* 0x000fe2000a12184a */
[C---:B------:R-:W-:Y:S01]  /*efb0*/  IMAD.WIDE R60, R4.reuse, 0x4, R60 ;  /* 0x00000004043c7825 */ /* 0x040fe200078e023c */
[----:B------:R-:W3:Y:S02]  /*efc0*/  LDC R23, c[0x0][0x230] ;  /* 0x00008c00ff177b82 */ /* 0x000ee40000000800 */
[----:B------:R-:W-:Y:S04]  /*efd0*/  LDGSTS.E [R2+0x21a00], desc[UR10][R208.64], P4 ;  /* 0x21a00000d0027fae */ /* 0x000fe8000a12184a */
[----:B------:R4:W-:Y:S04]  /*efe0*/  LDGSTS.E [R2+0x21e00], desc[UR10][R212.64], P4 ;  /* 0x21e00000d4027fae */ /* 0x0009e8000a12184a */
[----:B------:R-:W-:Y:S04]  /*eff0*/  LDGSTS.E [R2+0x22200], desc[UR10][R250.64], P4 ;  /* 0x22200000fa027fae */ /* 0x000fe8000a12184a */
[----:B------:R-:W-:Y:S04]  /*f000*/  LDGSTS.E [R2+0x22600], desc[UR10][R14.64], P4 ;  /* 0x226000000e027fae */ /* 0x000fe8000a12184a */
[----:B------:R-:W-:Y:S01]  /*f010*/  LDGSTS.E [R2+0x22a00], desc[UR10][R248.64], P4 ;  /* 0x22a00000f8027fae */ /* 0x000fe2000a12184a */
[----:B----4-:R-:W4:Y:S03]  /*f020*/  LDC R213, c[0x0][0x230] ;  /* 0x00008c00ffd57b82 */ /* 0x010f260000000800 */
[----:B------:R-:W-:Y:S04]  /*f030*/  LDGSTS.E [R2+0x22e00], desc[UR10][R246.64], P4 ;  /* 0x22e00000f6027fae */ /* 0x000fe8000a12184a */
[----:B------:R-:W2:Y:S04]  /*f040*/  LDL.LU.64 R250, [R1+0x1880] ;  /* 0x0018800001fa7983 */ /* 0x000ea80000300a00 */
[----:B------:R-:W-:Y:S04]  /*f050*/  LDGSTS.E [R2+0x23200], desc[UR10][R244.64], P4 ;  /* 0x23200000f4027fae */ /* 0x000fe8000a12184a */
[----:B------:R-:W2:Y:S04]  /*f060*/  LDL.LU.64 R14, [R1+0x1878] ;  /* 0x00187800010e7983 */ /* 0x000ea80000300a00 */
[----:B------:R-:W-:Y:S04]  /*f070*/  LDGSTS.E [R2+0x23600], desc[UR10][R210.64], P4 ;  /* 0x23600000d2027fae */ /* 0x000fe8000a12184a */
[----:B------:R-:W2:Y:S04]  /*f080*/  LDL.LU.64 R248, [R1+0x1870] ;  /* 0x0018700001f87983 */ /* 0x000ea80000300a00 */
[----:B------:R1:W-:Y:S04]  /*f090*/  LDGSTS.E [R2+0x23a00], desc[UR10][R206.64], P4 ;  /* 0x23a00000ce027fae */ /* 0x0003e8000a12184a */
[----:B------:R-:W2:Y:S04]  /*f0a0*/  LDL.LU.64 R246, [R1+0x1868] ;  /* 0x0018680001f67983 */ /* 0x000ea80000300a00 */
[----:B------:R-:W-:Y:S04]  /*f0b0*/  LDGSTS.E [R2+0x23e00], desc[UR10][R202.64], P4 ;  /* 0x23e00000ca027fae */ /* 0x000fe8000a12184a */
[----:B------:R-:W3:Y:S01]  /*f0c0*/  LDL.LU.64 R244, [R1+0x1860] ;  /* 0x0018600001f47983 */ /* 0x000ee20000300a00 */
[C---:B------:R-:W-:Y:S01]  /*f0d0*/  IMAD.WIDE R64, R4.reuse, 0x4, R64 ;  /* 0x0000000404407825 */ /* 0x040fe200078e0240 */
[----:B-1----:R-:W1:Y:S02]  /*f0e0*/  LDC R207, c[0x0][0x230] ;  /* 0x00008c00ffcf7b82 */ /* 0x002e640000000800 */
[----:B------:R-:W-:Y:S04]  /*f0f0*/  LDGSTS.E [R2+0x24200], desc[UR10][R198.64], P4 ;  /* 0x24200000c6027fae */ /* 0x000fe8000a12184a */
[----:B------:R-:W-:Y:S01]  /*f100*/  LDGSTS.E [R2+0x24600], desc[UR10][R194.64], P4 ;  /* 0x24600000c2027fae */ /* 0x000fe2000a12184a */
[C---:B------:R-:W-:Y:S01]  /*f110*/  IMAD.WIDE R68, R4.reuse, 0x4, R68 ;  /* 0x0000000404447825 */ /* 0x040fe200078e0244 */
[----:B------:R-:W1:Y:S02]  /*f120*/  LDC R206, c[0x0][0x230] ;  /* 0x00008c00ffce7b82 */ /* 0x000e640000000800 */
[----:B------:R-:W-:Y:S04]  /*f130*/  LDGSTS.E [R2+0x24a00], desc[UR10][R190.64], P4 ;  /* 0x24a00000be027fae */ /* 0x000fe8000a12184a */
[----:B------:R-:W2:Y:S04]  /*f140*/  LDL.LU.64 R198, [R1+0x250] ;  /* 0x0002500001c67983 */ /* 0x000ea80000300a00 */
[----:B------:R-:W3:Y:S04]  /*f150*/  LDL.LU.64 R200, [R1+0x248] ;  /* 0x0002480001c87983 */ /* 0x000ee80000300a00 */
[----:B------:R-:W2:Y:S04]  /*f160*/  LDL.LU.64 R204, [R1+0x240] ;  /* 0x0002400001cc7983 */ /* 0x000ea80000300a00 */
[----:B------:R-:W2:Y:S04]  /*f170*/  LDL.LU.64 R202, [R1+0x238] ;  /* 0x0002380001ca7983 */ /* 0x000ea80000300a00 */
[----:B------:R-:W2:Y:S04]  /*f180*/  LDL.LU.64 R210, [R1+0x230] ;  /* 0x0002300001d27983 */ /* 0x000ea80000300a00 */
[----:B------:R-:W-:Y:S04]  /*f190*/  LDGSTS.E [R2+0x24e00], desc[UR10][R20.64], P4 ;  /* 0x24e0000014027fae */ /* 0x000fe8000a12184a */
[----:B------:R4:W-:Y:S04]  /*f1a0*/  LDGSTS.E [R2+0x25200], desc[UR10][R24.64], P4 ;  /* 0x2520000018027fae */ /* 0x0009e8000a12184a */
[----:B------:R1:W-:Y:S04]  /*f1b0*/  LDGSTS.E [R2+0x25600], desc[UR10][R28.64], P4 ;  /* 0x256000001c027fae */ /* 0x0003e8000a12184a */
[----:B------:R-:W-:Y:S04]  /*f1c0*/  LDGSTS.E [R2+0x25a00], desc[UR10][R240.64], P4 ;  /* 0x25a00000f0027fae */ /* 0x000fe8000a12184a */
[----:B------:R-:W-:Y:S01]  /*f1d0*/  LDGSTS.E [R2+0x25e00], desc[UR10][R236.64], P4 ;  /* 0x25e00000ec027fae */ /* 0x000fe2000a12184a */
[C---:B------:R-:W-:Y:S01]  /*f1e0*/  IMAD.WIDE R72, R4.reuse, 0x4, R72 ;  /* 0x0000000404487825 */ /* 0x040fe200078e0248 */
[----:B----4-:R-:W4:Y:S02]  /*f1f0*/  LDC R24, c[0x0][0x230] ;  /* 0x00008c00ff187b82 */ /* 0x010f240000000800 */
[----:B------:R-:W-:Y:S01]  /*f200*/  LDGSTS.E [R2+0x26200], desc[UR10][R232.64], P4 ;  /* 0x26200000e8027fae */ /* 0x000fe2000a12184a */
[----:B------:R-:W-:-:S03]  /*f210*/  IMAD.WIDE R76, R4, 0x4, R76 ;  /* 0x00000004044c7825 */ /* 0x000fc600078e024c */
[----:B------:R-:W-:Y:S01]  /*f220*/  LDGSTS.E [R2+0x26600], desc[UR10][R228.64], P4 ;  /* 0x26600000e4027fae */ /* 0x000fe2000a12184a */
[C---:B------:R-:W-:Y:S01]  /*f230*/  IMAD.WIDE R80, R4.reuse, 0x4, R80 ;  /* 0x0000000404507825 */ /* 0x040fe200078e0250 */
[----:B------:R-:W4:Y:S02]  /*f240*/  LDC R25, c[0x0][0x230] ;  /* 0x00008c00ff197b82 */ /* 0x000f240000000800 */
        /* <DEDUP_REMOVED lines=21> */
[----:B------:R-:W-:Y:S02]  /*f3a0*/  VIADD R212, R213, 0xffffff9a ;  /* 0xffffff9ad5d47836 */ /* 0x000fe40000000000 */
[C---:B------:R-:W-:Y:S01]  /*f3b0*/  IMAD.WIDE R124, R4.reuse, 0x4, R124 ;  /* 0x00000004047c7825 */ /* 0x040fe200078e027c */
[----:B------:R-:W-:Y:S01]  /*f3c0*/  LDGSTS.E [R2+0x29600], desc[UR10][R92.64], P4 ;  /* 0x296000005c027fae */ /* 0x000fe2000a12184a */
[----:B------:R-:W1:Y:S03]  /*f3d0*/  LDC R213, c[0x0][0x230] ;  /* 0x00008c00ffd57b82 */ /* 0x000e660000000800 */
        /* <DEDUP_REMOVED lines=40> */
[----:B------:R-:W-:Y:S01]  /*f660*/  LDGSTS.E [R2+0x2f200], desc[UR10][R10.64], P4 ;  /* 0x2f2000000a027fae */ /* 0x000fe2000a12184a */
[----:B-1----:R-:W-:-:S03]  /*f670*/  VIADD R18, R213, 0xffffff99 ;  /* 0xffffff99d5127836 */ /* 0x002fc60000000000 */
[----:B------:R-:W-:Y:S04]  /*f680*/  LDGSTS.E [R2+0x2f600], desc[UR10][R180.64], P4 ;  /* 0x2f600000b4027fae */ /* 0x000fe8000a12184a */
[----:B------:R-:W-:Y:S04]  /*f690*/  LDGSTS.E [R2+0x2fa00], desc[UR10][R184.64], P4 ;  /* 0x2fa00000b8027fae */ /* 0x000fe8000a12184a */
[----:B------:R-:W-:Y:S01]  /*f6a0*/  LDGSTS.E [R2+0x2fe00], desc[UR10][R188.64], P4 ;  /* 0x2fe00000bc027fae */ /* 0x000fe2000a12184a */
[----:B------:R-:W-:-:S03]  /*f6b0*/  ISETP.GE.U32.AND P4, PT, R212, 0x7fffff7b, PT ;  /* 0x7fffff7bd400780c */ /* 0x000fc60003f86070 */
[----:B------:R-:W4:Y:S04]  /*f6c0*/  LDL.LU.64 R208, [R1+0x228] ;  /* 0x0002280001d07983 */ /* 0x000f280000300a00 */
[----:B------:R-:W4:Y:S04]  /*f6d0*/  LDL.LU.64 R212, [R1+0x220] ;  /* 0x0002200001d47983 */ /* 0x000f280000300a00 */
[----:B------:R-:W0:Y:S01]  /*f6e0*/  LDGDEPBAR ;  /* 0x00000000000079af */ /* 0x000e220000000000 */
[----:B---3--:R-:W-:-:S04]  /*f6f0*/  IMAD.WIDE R192, R13, 0x4, R200 ;  /* 0x000000040dc07825 */ /* 0x008fc800078e02c8 */
[C---:B--2---:R-:W-:Y:S02]  /*f700*/  IMAD.WIDE R40, R13.reuse, 0x4, R204 ;  /* 0x000000040d287825 */ /* 0x044fe400078e02cc */
[----:B------:R-:W2:Y:S04]  /*f710*/  LDL.LU.64 R204, [R1+0x218] ;  /* 0x0002180001cc7983 */ /* 0x000ea80000300a00 */
[----:B------:R-:W3:Y:S01]  /*f720*/  LDL.LU.64 R200, [R1+0x210] ;  /* 0x0002100001c87983 */ /* 0x000ee20000300a00 */
[----:B------:R-:W-:-:S03]  /*f730*/  IMAD.WIDE R56, R13, 0x4, R202 ;  /* 0x000000040d387825 */ /* 0x000fc600078e02ca */
[----:B------:R-:W2:Y:S01]  /*f740*/  LDL.LU.64 R202, [R1+0x208] ;  /* 0x0002080001ca7983 */ /* 0x000ea20000300a00 */
[----:B------:R-:W-:-:S03]  /*f750*/  IMAD.WIDE R190, R13, 0x4, R210 ;  /* 0x000000040dbe7825 */ /* 0x000fc600078e02d2 */
[----:B------:R-:W2:Y:S01]  /*f760*/  LDL.LU.64 R210, [R1+0x200] ;  /* 0x0002000001d27983 */ /* 0x000ea20000300a00 */
[C---:B------:R-:W-:Y:S01]  /*f770*/  IMAD.WIDE R58, R13.reuse, 0x4, R54 ;  /* 0x000000040d3a7825 */ /* 0x040fe200078e0236 */
[----:B------:R-:W-:Y:S03]  /*f780*/  BAR.SYNC.DEFER_BLOCKING 0x0 ;  /* 0x0000000000007b1d */ /* 0x000fe60000010000 */
[----:B------:R-:W-:-:S03]  /*f790*/  IMAD.WIDE R20, R13, 0x4, R198 ;  /* 0x000000040d147825 */ /* 0x000fc600078e02c6 */
[----:B------:R-:W-:Y:S01]  /*f7a0*/  @!PT LDS RZ, [RZ] ;  /* 0x00000000fffff984 */ /* 0x000fe20000000800 */
[----:B------:R-:W-:Y:S01]  /*f7b0*/  @!PT LDS RZ, [RZ] ;  /* 0x00000000fffff984 */ /* 0x000fe20000000800 */
[----:B------:R-:W-:Y:S01]  /*f7c0*/  @!PT LDS RZ, [RZ] ;  /* 0x00000000fffff984 */ /* 0x000fe20000000800 */
[----:B------:R1:W-:Y:S01]  /*f7d0*/  LDGSTS.E [R244+-0x74000], desc[UR10][R58.64], !P1 ;  /* 0x8c0000003af47fae */ /* 0x0003e2000c92184a */
[----:B------:R-:W-:Y:S01]  /*f7e0*/  ISETP.GE.U32.AND P1, PT, R18, 0x7fffff7a, PT ;  /* 0x7fffff7a1200780c */ /* 0x000fe20003f26070 */
[----:B------:R-:W-:Y:S02]  /*f7f0*/  VIADD R18, R207, 0xffffff97 ;  /* 0xffffff97cf127836 */ /* 0x000fe40000000000 */
[----:B------:R-:W1:Y:S01]  /*f800*/  LDC R207, c[0x0][0x230] ;  /* 0x00008c00ffcf7b82 */ /* 0x000e620000000800 */
[----:B------:R-:W-:Y:S01]  /*f810*/  VIADD R19, R206, 0xffffff98 ;  /* 0xffffff98ce137836 */ /* 0x000fe20000000000 */
[----:B------:R-:W-:Y:S04]  /*f820*/  LDGSTS.E [R244+-0x73ffc], desc[UR10][R20.64], !P3 ;  /* 0x8c00400014f47fae */ /* 0x000fe8000d92184a */
[----:B------:R-:W-:Y:S01]  /*f830*/  ISETP.GE.U32.AND P3, PT, R19, 0x7fffff79, PT ;  /* 0x7fffff791300780c */ /* 0x000fe20003f66070 */
[----:B------:R-:W-:Y:S01]  /*f840*/  LDGSTS.E [R244+-0x73ff8], desc[UR10][R192.64], !P2 ;  /* 0x8c008000c0f47fae */ /* 0x000fe2000d12184a */
[----:B-1----:R-:W-:Y:S01]  /*f850*/  VIADD R19, R207, 0xffffff96 ;  /* 0xffffff96cf137836 */ /* 0x002fe20000000000 */
[----:B------:R-:W-:Y:S01]  /*f860*/  ISETP.GE.U32.AND P2, PT, R18, 0x7fffff78, PT ;  /* 0x7fffff781200780c */ /* 0x000fe20003f46070 */
[----:B------:R-:W1:Y:S01]  /*f870*/  LDC R207, c[0x0][0x230] ;  /* 0x00008c00ffcf7b82 */ /* 0x000e620000000800 */
[----:B------:R-:W-:Y:S01]  /*f880*/  LDGSTS.E [R244+-0x73ff4], desc[UR10][R40.64], !P5 ;  /* 0x8c00c00028f47fae */ /* 0x000fe2000e92184a */
[----:B-1----:R-:W-:-:S03]  /*f890*/  VIADD R18, R207, 0xffffff95 ;  /* 0xffffff95cf127836 */ /* 0x002fc60000000000 */
[----:B------:R-:W-:Y:S04]  /*f8a0*/  LDGSTS.E [R245+-0x74000], desc[UR10][R56.64], !P6 ;  /* 0x8c00000038f57fae */ /* 0x000fe8000f12184a */
[----:B------:R-:W2:Y:S01]  /*f8b0*/  LDL.LU.64 R206, [R1+0x1f8] ;  /* 0x0001f80001ce7983 */ /* 0x000ea20000300a00 */
[----:B----4-:R-:W-:-:S04]  /*f8c0*/  IMAD.WIDE R34, R13, 0x4, R208 ;  /* 0x000000040d227825 */ /* 0x010fc800078e02d0 */
[C---:B------:R-:W-:Y:S01]  /*f8d0*/  IMAD.WIDE R196, R13.reuse, 0x4, R212 ;  /* 0x000000040dc47825 */ /* 0x040fe200078e02d4 */
[----:B------:R-:W4:Y:S04]  /*f8e0*/  LDL.LU.64 R208, [R1+0x1f0] ;  /* 0x0001f00001d07983 */ /* 0x000f280000300a00 */
[----:B------:R-:W4:Y:S04]  /*f8f0*/  LDL.LU.64 R212, [R1+0x1e8] ;  /* 0x0001e80001d47983 */ /* 0x000f280000300a00 */
[----:B------:R-:W4:Y:S01]  /*f900*/  LDL.LU.64 R32, [R1+0x1e0] ;  /* 0x0001e00001207983 */ /* 0x000f220000300a00 */
[----:B---3--:R-:W-:-:S04]  /*f910*/  IMAD.WIDE R28, R13, 0x4, R200 ;  /* 0x000000040d1c7825 */ /* 0x008fc800078e02c8 */
[C---:B--2---:R-:W-:Y:S01]  /*f920*/  IMAD.WIDE R46, R13.reuse, 0x4, R210 ;  /* 0x000000040d2e7825 */ /* 0x044fe200078e02d2 */
[----:B------:R-:W2:Y:S04]  /*f930*/  LDL.LU.64 R200, [R1+0x1d8] ;  /* 0x0001d80001c87983 */ /* 0x000ea80000300a00 */
[----:B------:R-:W3:Y:S01]  /*f940*/  LDL.LU.64 R210, [R1+0x1d0] ;  /* 0x0001d00001d27983 */ /* 0x000ee20000300a00 */
[----:B------:R-:W-:-:S03]  /*f950*/  IMAD.WIDE R198, R13, 0x4, R202 ;  /* 0x000000040dc67825 */ /* 0x000fc600078e02ca */
[----:B------:R-:W3:Y:S01]  /*f960*/  LDL.LU.64 R194, [R1+0x1c8] ;  /* 0x0001c80001c27983 */ /* 0x000ee20000300a00 */
[----:B------:R-:W-:Y:S01]  /*f970*/  ISETP.GE.U32.AND P5, PT, R19, 0x7fffff77, PT ;  /* 0x7fffff771300780c */ /* 0x000fe20003fa6070 */
[----:B------:R-:W-:Y:S01]  /*f980*/  VIADD R19, R23, 0xffffff93 ;  /* 0xffffff9317137836 */ /* 0x000fe20000000000 */
[----:B------:R-:W-:Y:S01]  /*f990*/  ISETP.GE.U32.AND P6, PT, R18, 0x7fffff76, PT ;  /* 0x7fffff761200780c */ /* 0x000fe20003fc6070 */
[----:B------:R-:W-:Y:S01]  /*f9a0*/  VIADD R18, R22, 0xffffff94 ;  /* 0xffffff9416127836 */ /* 0x000fe20000000000 */
[----:B------:R-:W-:Y:S01]  /*f9b0*/  LDGSTS.E [R245+-0x73ffc], desc[UR10][R190.64], !P4 ;  /* 0x8c004000bef57fae */ /* 0x000fe2000e12184a */
[----:B------:R-:W1:Y:S01]  /*f9c0*/  LDC R22, c[0x0][0x230] ;  /* 0x00008c00ff167b82 */ /* 0x000e620000000800 */
[----:B------:R-:W-:Y:S02]  /*f9d0*/  IMAD.WIDE R204, R13, 0x4, R204 ;  /* 0x000000040dcc7825 */ /* 0x000fe400078e02cc */
[----:B------:R-:W-:Y:S01]  /*f9e0*/  LDGSTS.E [R245+-0x73ff8], desc[UR10][R34.64], !P1 ;  /* 0x8c00800022f57fae */ /* 0x000fe2000c92184a */
[----:B------:R-:W-:Y:S01]  /*f9f0*/  ISETP.GE.U32.AND P4, PT, R18, 0x7fffff75, PT ;  /* 0x7fffff751200780c */ /* 0x000fe20003f86070 */
[----:B------:R-:W-:Y:S01]  /*fa00*/  VIADD R18, R24, 0xffffff92 ;  /* 0xffffff9218127836 */ /* 0x000fe20000000000 */
[----:B------:R-:W-:Y:S01]  /*fa10*/  ISETP.GE.U32.AND P1, PT, R19, 0x7fffff74, PT ;  /* 0x7fffff741300780c */ /* 0x000fe20003f26070 */
[----:B------:R-:W-:Y:S01]  /*fa20*/  VIADD R19, R26, 0xffffff91 ;  /* 0xffffff911a137836 */ /* 0x000fe20000000000 */
[----:B------:R-:W1:Y:S01]  /*fa30*/  LDC R24, c[0x0][0x230] ;  /* 0x00008c00ff187b82 */ /* 0x000e620000000800 */
[----:B------:R-:W-:Y:S01]  /*fa40*/  LDGSTS.E [R245+-0x73ff4], desc[UR10][R196.64], !P3 ;  /* 0x8c00c000c4f57fae */ /* 0x000fe2000d92184a */
[----:B------:R-:W-:-:S03]  /*fa50*/  ISETP.GE.U32.AND P3, PT, R18, 0x7fffff73, PT ;  /* 0x7fffff731200780c */ /* 0x000fc60003f66070 */
[----:B------:R-:W-:Y:S01]  /*fa60*/  LDGSTS.E [R246+-0x74000], desc[UR10][R204.64], !P2 ;  /* 0x8c000000ccf67fae */ /* 0x000fe2000d12184a */
[----:B------:R-:W-:Y:S01]  /*fa70*/  ISETP.GE.U32.AND P2, PT, R19, 0x7fffff72, PT ;  /* 0x7fffff721300780c */ /* 0x000fe20003f46070 */
[----:B------:R-:W-:Y:S01]  /*fa80*/  VIADD R19, R27, 0xffffff8f ;  /* 0xffffff8f1b137836 */ /* 0x000fe20000000000 */
[----:B------:R-:W3:Y:S01]  /*fa90*/  LDC R23, c[0x0][0x230] ;  /* 0x00008c00ff177b82 */ /* 0x000ee20000000800 */
[----:B------:R-:W-:Y:S01]  /*faa0*/  VIADD R18, R25, 0xffffff90 ;  /* 0xffffff9019127836 */ /* 0x000fe20000000000 */
[----:B------:R-:W-:Y:S06]  /*fab0*/  LDGSTS.E [R246+-0x73ffc], desc[UR10][R28.64], !P5 ;  /* 0x8c0040001cf67fae */ /* 0x000fec000e92184a */
[----:B------:R-:W4:Y:S01]  /*fac0*/  LDC R27, c[0x0][0x230] ;  /* 0x00008c00ff1b7b82 */ /* 0x000f220000000800 */
[----:B------:R-:W-:Y:S01]  /*fad0*/  ISETP.GE.U32.AND P5, PT, R18, 0x7fffff71, PT ;  /* 0x7fffff711200780c */ /* 0x000fe20003fa6070 */
[----:B------:R-:W-:Y:S01]  /*fae0*/  VIADD R18, R30, 0xffffff8e ;  /* 0xffffff8e1e127836 */ /* 0x000fe20000000000 */
[----:B------:R-:W-:Y:S04]  /*faf0*/  LDGSTS.E [R246+-0x73ff8], desc[UR10][R198.64], !P6 ;  /* 0x8c008000c6f67fae */ /* 0x000fe8000f12184a */
[----:B------:R-:W-:Y:S01]  /*fb00*/  LDGSTS.E [R246+-0x73ff4], desc[UR10][R46.64], !P4 ;  /* 0x8c00c0002ef67fae */ /* 0x000fe2000e12184a */
[----:B------:R-:W-:Y:S01]  /*fb10*/  ISETP.GE.U32.AND P4, PT, R18, 0x7fffff6f, PT ;  /* 0x7fffff6f1200780c */ /* 0x000fe20003f86070 */
[----:B-1----:R-:W-:Y:S01]  /*fb20*/  VIADD R18, R22, 0xffffff8d ;  /* 0xffffff8d16127836 */ /* 0x002fe20000000000 */
[----:B------:R-:W-:Y:S01]  /*fb30*/  ISETP.GE.U32.AND P6, PT, R19, 0x7fffff70, PT ;  /* 0x7fffff701300780c */ /* 0x000fe20003fc6070 */
[----:B------:R-:W1:Y:S01]  /*fb40*/  LDC R26, c[0x0][0x230] ;  /* 0x00008c00ff1a7b82 */ /* 0x000e620000000800 */
[----:B------:R-:W-:-:S07]  /*fb50*/  IMAD.WIDE R202, R13, 0x4, R206 ;  /* 0x000000040dca7825 */ /* 0x000fce00078e02ce */
[----:B------:R-:W1:Y:S01]  /*fb60*/  LDC R30, c[0x0][0x230] ;  /* 0x00008c00ff1e7b82 */ /* 0x000e620000000800 */
[----:B------:R-:W3:Y:S04]  /*fb70*/  LDL.LU.64 R206, [R1+0x1c0] ;  /* 0x0001c00001ce7983 */ /* 0x000ee80000300a00 */
[----:B------:R-:W-:Y:S01]  /*fb80*/  LDGSTS.E [R247+-0x74000], desc[UR10][R202.64], !P1 ;  /* 0x8c000000caf77fae */ /* 0x000fe2000c92184a */
[----:B------:R-:W-:Y:S01]  /*fb90*/  ISETP.GE.U32.AND P1, PT, R18, 0x7fffff6e, PT ;  /* 0x7fffff6e1200780c */ /* 0x000fe20003f26070 */
[----:B------:R-:W-:Y:S01]  /*fba0*/  VIADD R18, R24, 0xffffff8b ;  /* 0xffffff8b18127836 */ /* 0x000fe20000000000 */
[----:B------:R-:W1:Y:S01]  /*fbb0*/  LDC R22, c[0x0][0x230] ;  /* 0x00008c00ff167b82 */ /* 0x000e620000000800 */
[C---:B----4-:R-:W-:Y:S02]  /*fbc0*/  IMAD.WIDE R38, R13.reuse, 0x4, R208 ;  /* 0x000000040d267825 */ /* 0x050fe400078e02d0 */
[----:B------:R-:W4:Y:S02]  /*fbd0*/  LDL.LU.64 R208, [R1+0x1b8] ;  /* 0x0001b80001d07983 */ /* 0x000f240000300a00 */
[----:B------:R-:W-:-:S02]  /*fbe0*/  IMAD.WIDE R42, R13, 0x4, R212 ;  /* 0x000000040d2a7825 */ /* 0x000fc400078e02d4 */
[----:B------:R-:W4:Y:S02]  /*fbf0*/  LDL.LU.64 R212, [R1+0x1b0] ;  /* 0x0001b00001d47983 */ /* 0x000f240000300a00 */
[----:B------:R-:W-:Y:S02]  /*fc00*/  IMAD.WIDE R24, R13, 0x4, R32 ;  /* 0x000000040d187825 */ /* 0x000fe400078e0220 */
[----:B------:R-:W-:Y:S01]  /*fc10*/  LDGSTS.E [R247+-0x73ffc], desc[UR10][R38.64], !P3 ;  /* 0x8c00400026f77fae */ /* 0x000fe2000d92184a */
[----:B------:R-:W4:Y:S03]  /*fc20*/  LDC R32, c[0x0][0x230] ;  /* 0x00008c00ff207b82 */ /* 0x000f260000000800 */
[----:B------:R-:W-:Y:S01]  /*fc30*/  LDGSTS.E [R247+-0x73ff8], desc[UR10][R42.64], !P2 ;  /* 0x8c0080002af77fae */ /* 0x000fe2000d12184a */
[----:B------:R-:W-:Y:S01]  /*fc40*/  ISETP.GE.U32.AND P2, PT, R18, 0x7fffff6c, PT ;  /* 0x7fffff6c1200780c */ /* 0x000fe20003f46070 */
[----:B------:R-:W-:-:S02]  /*fc50*/  VIADD R18, R27, 0xffffff89 ;  /* 0xffffff891b127836 */ /* 0x000fc40000000000 */
[----:B------:R-:W-:Y:S01]  /*fc60*/  LDGSTS.E [R247+-0x73ff4], desc[UR10][R24.64], !P5 ;  /* 0x8c00c00018f77fae */ /* 0x000fe2000e92184a */
[C---:B--2---:R-:W-:Y:S01]  /*fc70*/  IMAD.WIDE R48, R13.reuse, 0x4, R200 ;  /* 0x000000040d307825 */ /* 0x044fe200078e02c8 */
[----:B------:R-:W2:Y:S02]  /*fc80*/  LDC R27, c[0x0][0x230] ;  /* 0x00008c00ff1b7b82 */ /* 0x000ea40000000800 */
[----:B------:R-:W2:Y:S01]  /*fc90*/  LDL.LU.64 R200, [R1+0x1a8] ;  /* 0x0001a80001c87983 */ /* 0x000ea20000300a00 */
[----:B---3--:R-:W-:-:S03]  /*fca0*/  IMAD.WIDE R52, R13, 0x4, R210 ;  /* 0x000000040d347825 */ /* 0x008fc600078e02d2 */
[----:B------:R-:W-:Y:S01]  /*fcb0*/  LDGSTS.E [R248+-0x74000], desc[UR10][R48.64], !P6 ;  /* 0x8c00000030f87fae */ /* 0x000fe2000f12184a */
[----:B------:R-:W-:Y:S01]  /*fcc0*/  ISETP.GE.U32.AND P6, PT, R18, 0x7fffff6a, PT ;  /* 0x7fffff6a1200780c */ /* 0x000fe20003fc6070 */
[----:B------:R-:W-:Y:S01]  /*fcd0*/  VIADD R18, R36, 0xffffff87 ;  /* 0xffffff8724127836 */ /* 0x000fe20000000000 */
[----:B------:R-:W3:Y:S01]  /*fce0*/  LDC R33, c[0x0][0x230] ;  /* 0x00008c00ff217b82 */ /* 0x000ee20000000800 */
[----:B------:R-:W3:Y:S04]  /*fcf0*/  LDL.LU.64 R210, [R1+0x1a0] ;  /* 0x0001a00001d27983 */ /* 0x000ee80000300a00 */
[----:B------:R-:W3:Y:S01]  /*fd00*/  LDL.LU.64 R36, [R1+0x198] ;  /* 0x0001980001247983 */ /* 0x000ee20000300a00 */
[----:B------:R-:W-:Y:S02]  /*fd10*/  VIADD R19, R23, 0xffffff8c ;  /* 0xffffff8c17137836 */ /* 0x000fe40000000000 */
[----:B------:R-:W1:Y:S02]  /*fd20*/  LDC R23, c[0x0][0x230] ;  /* 0x00008c00ff177b82 */ /* 0x000e640000000800 */
[----:B-1----:R-:W-:Y:S01]  /*fd30*/  VIADD R22, R22, 0xffffff86 ;  /* 0xffffff8616167836 */ /* 0x002fe20000000000 */
[----:B------:R-:W-:Y:S01]  /*fd40*/  LDGSTS.E [R248+-0x73ffc], desc[UR10][R52.64], !P4 ;  /* 0x8c00400034f87fae */ /* 0x000fe2000e12184a */
[----:B------:R-:W-:Y:S01]  /*fd50*/  ISETP.GE.U32.AND P3, PT, R19, 0x7fffff6d, PT ;  /* 0x7fffff6d1300780c */ /* 0x000fe20003f66070 */
[----:B------:R-:W-:-:S02]  /*fd60*/  VIADD R19, R26, 0xffffff8a ;  /* 0xffffff8a1a137836 */ /* 0x000fc40000000000 */
[----:B------:R-:W3:Y:S01]  /*fd70*/  LDL.LU.64 R50, [R1+0x188] ;  /* 0x0001880001327983 */ /* 0x000ee20000300a00 */
[----:B------:R-:W1:Y:S02]  /*fd80*/  LDC R26, c[0x0][0x230] ;  /* 0x00008c00ff1a7b82 */ /* 0x000e640000000800 */
[----:B------:R-:W-:Y:S01]  /*fd90*/  ISETP.GE.U32.AND P5, PT, R19, 0x7fffff6b, PT ;  /* 0x7fffff6b1300780c */ /* 0x000fe20003fa6070 */
[----:B------:R-:W-:Y:S01]  /*fda0*/  VIADD R19, R30, 0xffffff88 ;  /* 0xffffff881e137836 */ /* 0x000fe20000000000 */
[----:B------:R-:W3:Y:S01]  /*fdb0*/  LDL.LU.64 R54, [R1+0x178] ;  /* 0x0001780001367983 */ /* 0x000ee20000300a00 */
[----:B------:R-:W-:-:S03]  /*fdc0*/  IMAD.WIDE R30, R13, 0x4, R194 ;  /* 0x000000040d1e7825 */ /* 0x000fc600078e02c2 */
[----:B------:R-:W-:Y:S02]  /*fdd0*/  ISETP.GE.U32.AND P4, PT, R19, 0x7fffff69, PT ;  /* 0x7fffff691300780c */ /* 0x000fe40003f86070 */
[----:B------:R-:W-:Y:S01]  /*fde0*/  LDGSTS.E [R248+-0x73ff8], desc[UR10][R30.64], !P1 ;  /* 0x8c0080001ef87fae */ /* 0x000fe2000c92184a */
[----:B------:R-:W-:Y:S01]  /*fdf0*/  ISETP.GE.U32.AND P1, PT, R18, 0x7fffff68, PT ;  /* 0x7fffff681200780c */ /* 0x000fe20003f26070 */
[----:B------:R-:W-:Y:S02]  /*fe00*/  VIADD R23, R23, 0xffffff85 ;  /* 0xffffff8517177836 */ /* 0x000fe40000000000 */
[----:B------:R-:W-:Y:S02]  /*fe10*/  IMAD.WIDE R194, R13, 0x4, R206 ;  /* 0x000000040dc27825 */ /* 0x000fe400078e02ce */
[----:B------:R-:W3:Y:S04]  /*fe20*/  LDL.LU.64 R206, [R1+0x170] ;  /* 0x0001700001ce7983 */ /* 0x000ee80000300a00 */
[----:B------:R-:W-:Y:S01]  /*fe30*/  LDGSTS.E [R248+-0x73ff4], desc[UR10][R194.64], !P3 ;  /* 0x8c00c000c2f87fae */ /* 0x000fe2000d92184a */
[----:B------:R-:W-:Y:S01]  /*fe40*/  ISETP.GE.U32.AND P3, PT, R22, 0x7fffff67, PT ;  /* 0x7fffff671600780c */ /* 0x000fe20003f66070 */
[----:B-1----:R-:W-:-:S02]  /*fe50*/  VIADD R22, R26, 0xffffff84 ;  /* 0xffffff841a167836 */ /* 0x002fc40000000000 */
[C---:B----4-:R-:W-:Y:S02]  /*fe60*/  IMAD.WIDE R18, R13.reuse, 0x4, R208 ;  /* 0x000000040d127825 */ /* 0x050fe400078e02d0 */
[----:B------:R-:W4:Y:S02]  /*fe70*/  LDL.LU.64 R208, [R1+0x168] ;  /* 0x0001680001d07983 */ /* 0x000f240000300a00 */
[----:B------:R-:W-:Y:S02]  /*fe80*/  IMAD.WIDE R212, R13, 0x4, R212 ;  /* 0x000000040dd47825 */ /* 0x000fe400078e02d4 */
[----:B------:R1:W-:Y:S04]  /*fe90*/  LDGSTS.E [R249+-0x74000], desc[UR10][R18.64], !P2 ;  /* 0x8c00000012f97fae */ /* 0x0003e8000d12184a */
[----:B------:R-:W-:Y:S01]  /*fea0*/  LDGSTS.E [R249+-0x73ffc], desc[UR10][R212.64], !P5 ;  /* 0x8c004000d4f97fae */ /* 0x000fe2000e92184a */
[----:B------:R-:W-:Y:S01]  /*feb0*/  ISETP.GE.U32.AND P5, PT, R22, 0x7fffff65, PT ;  /* 0x7fffff651600780c */ /* 0x000fe20003fa6070 */
[----:B--2---:R-:W-:-:S02]  /*fec0*/  VIADD R22, R27, 0xffffff83 ;  /* 0xffffff831b167836 */ /* 0x004fc40000000000 */
[----:B------:R-:W2:Y:S01]  /*fed0*/  LDL.LU.64 R26, [R1+0x190] ;  /* 0x00019000011a7983 */ /* 0x000ea20000300a00 */
[----:B------:R-:W-:Y:S01]  /*fee0*/  ISETP.GE.U32.AND P2, PT, R23, 0x7fffff66, PT ;  /* 0x7fffff661700780c */ /* 0x000fe20003f46070 */
[----:B------:R-:W-:Y:S02]  /*fef0*/  VIADD R23, R32, 0xffffff82 ;  /* 0xffffff8220177836 */ /* 0x000fe40000000000 */
[----:B------:R-:W-:-:S05]  /*ff00*/  IMAD.WIDE R200, R13, 0x4, R200 ;  /* 0x000000040dc87825 */ /* 0x000fca00078e02c8 */
[----:B------:R-:W-:Y:S01]  /*ff10*/  LDGSTS.E [R249+-0x73ff8], desc[UR10][R200.64], !P6 ;  /* 0x8c008000c8f97fae */ /* 0x000fe2000f12184a */
[----:B------:R-:W-:Y:S01]  /*ff20*/  ISETP.GE.U32.AND P6, PT, R22, 0x7fffff64, PT ;  /* 0x7fffff641600780c */ /* 0x000fe20003fc6070 */
[----:B---3--:R-:W-:Y:S02]  /*ff30*/  VIADD R22, R33, 0xffffff81 ;  /* 0xffffff8121167836 */ /* 0x008fe40000000000 */
[----:B------:R-:W3:Y:S01]  /*ff40*/  LDL.LU.64 R32, [R1+0x180] ;  /* 0x0001800001207983 */ /* 0x000ee20000300a00 */
[----:B------:R-:W-:-:S04]  /*ff50*/  IMAD.WIDE R210, R13, 0x4, R210 ;  /* 0x000000040dd27825 */ /* 0x000fc800078e02d2 */
[C---:B------:R-:W-:Y:S01]  /*ff60*/  IMAD.WIDE R36, R13.reuse, 0x4, R36 ;  /* 0x000000040d247825 */ /* 0x040fe200078e0224 */
[----:B------:R1:W-:Y:S04]  /*ff70*/  LDGSTS.E [R249+-0x73ff4], desc[UR10][R210.64], !P4 ;  /* 0x8c00c000d2f97fae */ /* 0x0003e8000e12184a */
[----:B------:R1:W-:Y:S01]  /*ff80*/  LDGSTS.E [R250+-0x74000], desc[UR10][R36.64], !P1 ;  /* 0x8c00000024fa7fae */ /* 0x0003e2000c92184a */
[----:B------:R-:W-:Y:S01]  /*ff90*/  ISETP.GE.U32.AND P1, PT, R22, 0x7fffff62, PT ;  /* 0x7fffff621600780c */ /* 0x000fe20003f26070 */
[----:B------:R-:W-:Y:S02]  /*ffa0*/  VIADD R22, R44, 0xffffff80 ;  /* 0xffffff802c167836 */ /* 0x000fe40000000000 */
[----:B------:R-:W-:Y:S02]  /*ffb0*/  IMAD.WIDE R44, R13, 0x4, R14 ;  /* 0x000000040d2c7825 */ /* 0x000fe400078e020e */
[----:B------:R-:W3:Y:S01]  /*ffc0*/  LDL.LU.64 R14, [R1+0x1858] ;  /* 0x00185800010e7983 */ /* 0x000ee20000300a00 */
[----:B------:R-:W-:Y:S01]  /*ffd0*/  ISETP.GE.U32.AND P4, PT, R23, 0x7fffff63, PT ;  /* 0x7fffff631700780c */ /* 0x000fe20003f86070 */
[----:B------:R-:W-:-:S04]  /*ffe0*/  IMAD.WIDE R50, R13, 0x4, R50 ;  /* 0x000000040d327825 */ /* 0x000fc800078e0232 */
[C---:B------:R-:W-:Y:S01]  /*fff0*/  IMAD.WIDE R54, R13.reuse, 0x4, R54 ;  /* 0x000000040d367825 */ /* 0x040fe200078e0236 */
[----:B------:R-:W-:Y:S02]  /*10000*/  UISETP.GT.AND UP1, UPT, UR4, 0x7f, UPT ;  /* 0x0000007f0400788c */ /* 0x000fe4000bf24270 */
[----:B------:R-:W-:Y:S01]  /*10010*/  UISETP.GE.AND UP0, UPT, UR4, 0x20, UPT ;  /* 0x000000200400788c */ /* 0x000fe2000bf06270 */
[----:B------:R-:W-:-:S04]  /*10020*/  IMAD.WIDE R206, R13, 0x4, R206 ;  /* 0x000000040dce7825 */ /* 0x000fc800078e02ce */
[----:B--2---:R-:W-:-:S05]  /*10030*/  IMAD.WIDE R26, R13, 0x4, R26 ;  /* 0x000000040d1a7825 */ /* 0x004fca00078e021a */
[----:B------:R-:W-:Y:S01]  /*10040*/  LDGSTS.E [R250+-0x73ffc], desc[UR10][R26.64], !P3 ;  /* 0x8c0040001afa7fae */ /* 0x000fe2000d92184a */
[----:B------:R-:W-:Y:S01]  /*10050*/  ISETP.GE.U32.AND P3, PT, R22, 0x7fffff61, PT ;  /* 0x7fffff611600780c */ /* 0x000fe20003f66070 */
[C---:B----4-:R-:W-:Y:S02]  /*10060*/  IMAD.WIDE R208, R13.reuse, 0x4, R208 ;  /* 0x000000040dd07825 */ /* 0x050fe400078e02d0 */
[----:B------:R-:W-:Y:S01]  /*10070*/  LDGSTS.E [R250+-0x73ff8], desc[UR10][R50.64], !P2 ;  /* 0x8c00800032fa7fae */ /* 0x000fe2000d12184a */
[----:B------:R-:W-:Y:S01]  /*10080*/  PLOP3.LUT P2, PT, PT, PT, UP1, 0x80, 0x0 ;  /* 0x000000000000781c */ /* 0x000fe20003f4f018 */
[----:B---3--:R-:W-:-:S05]  /*10090*/  IMAD.WIDE R32, R13, 0x4, R32 ;  /* 0x000000040d207825 */ /* 0x008fca00078e0220 */
[----:B------:R-:W-:Y:S04]  /*100a0*/  LDGSTS.E [R250+-0x73ff4], desc[UR10][R32.64], !P5 ;  /* 0x8c00c00020fa7fae */ /* 0x000fe8000e92184a */
[----:B------:R-:W-:Y:S04]  /*100b0*/  LDGSTS.E [R251+-0x74000], desc[UR10][R54.64], !P6 ;  /* 0x8c00000036fb7fae */ /* 0x000fe8000f12184a */
[----:B------:R-:W-:Y:S04]  /*100c0*/  LDGSTS.E [R251+-0x73ffc], desc[UR10][R206.64], !P4 ;  /* 0x8c004000cefb7fae */ /* 0x000fe8000e12184a */
[----:B------:R-:W-:Y:S04]  /*100d0*/  LDGSTS.E [R251+-0x73ff8], desc[UR10][R208.64], !P1 ;  /* 0x8c008000d0fb7fae */ /* 0x000fe8000c92184a */
[----:B------:R2:W-:Y:S04]  /*100e0*/  LDGSTS.E [R251+-0x73ff4], desc[UR10][R44.64], !P3 ;  /* 0x8c00c0002cfb7fae */ /* 0x0005e8000d92184a */
[----:B------:R-:W0:Y:S04]  /*100f0*/  LDGDEPBAR ;  /* 0x00000000000079af */ /* 0x000e280000000000 */
[----:B------:R3:W-:Y:S01]  /*10100*/  STL.64 [R1+0x1b28], R58 ;  /* 0x001b283a01007387 */ /* 0x0007e20000100a00 */
[----:B------:R-:W-:Y:S01]  /*10110*/  UISETP.GT.AND UP1, UPT, UR4, 0x9f, UPT ;  /* 0x0000009f0400788c */ /* 0x000fe2000bf24270 */
[----:B------:R-:W4:Y:S01]  /*10120*/  S2R R23, SR_TID.X ;  /* 0x0000000000177919 */ /* 0x000f220000002100 */
[----:B------:R-:W-:Y:S01]  /*10130*/  IMAD.WIDE R106, R4, 0x4, R106 ;  /* 0x00000004046a7825 */ /* 0x000fe200078e026a */
[----:B------:R-:W-:Y:S01]  /*10140*/  ULDC UR6, c[0x0][0x230] ;  /* 0x00008c0000067ab9 */ /* 0x000fe20000000800 */
[----:B------:R1:W-:Y:S04]  /*10150*/  STL.64 [R1+0x1b20], R12 ;  /* 0x001b200c01007387 */ /* 0x0003e80000100a00 */
[----:B------:R-:W-:Y:S01]  /*10160*/  STL.64 [R1+0x1b18], R20 ;  /* 0x001b181401007387 */ /* 0x000fe20000100a00 */
[----:B---3--:R-:W3:Y:S03]  /*10170*/  LDC R59, c[0x0][0x230] ;  /* 0x00008c00ff3b7b82 */ /* 0x008ee60000000800 */
[----:B------:R-:W-:Y:S04]  /*10180*/  STL.64 [R1+0x1b10], R244 ;  /* 0x001b10f401007387 */ /* 0x000fe80000100a00 */
[----:B------:R-:W-:Y:S01]  /*10190*/  STL.64 [R1+0x1b08], R192 ;  /* 0x001b08c001007387 */ /* 0x000fe20000100a00 */
[----:B-1----:R-:W1:Y:S03]  /*101a0*/  LDC R13, c[0x0][0x230] ;  /* 0x00008c00ff0d7b82 */ /* 0x002e660000000800 */
[----:B------:R-:W-:Y:S04]  /*101b0*/  STL.64 [R1+0x1b00], R40 ;  /* 0x001b002801007387 */ /* 0x000fe80000100a00 */
[----:B------:R-:W-:Y:S04]  /*101c0*/  STL.64 [R1+0x1af8], R56 ;  /* 0x001af83801007387 */ /* 0x000fe80000100a00 */
[----:B------:R-:W-:Y:S04]  /*101d0*/  STL.64 [R1+0x1af0], R190 ;  /* 0x001af0be01007387 */ /* 0x000fe80000100a00 */
[----:B------:R-:W-:Y:S01]  /*101e0*/  STL.64 [R1+0x1ae8], R34 ;  /* 0x001ae82201007387 */ /* 0x000fe20000100a00 */
[----:B---3--:R-:W-:-:S02]  /*101f0*/  VIADD R12, R59, 0xffffff7f ;  /* 0xffffff7f3b0c7836 */ /* 0x008fc40000000000 */
[----:B------:R-:W3:Y:S01]  /*10200*/  LDC R59, c[0x0][0x230] ;  /* 0x00008c00ff3b7b82 */ /* 0x000ee20000000800 */
[----:B------:R-:W-:Y:S04]  /*10210*/  STL.64 [R1+0x1ae0], R196 ;  /* 0x001ae0c401007387 */ /* 0x000fe80000100a00 */
[----:B------:R-:W-:Y:S04]  /*10220*/  STL.64 [R1+0x1ad8], R204 ;  /* 0x001ad8cc01007387 */ /* 0x000fe80000100a00 */
[----:B------:R-:W-:Y:S04]  /*10230*/  STL.64 [R1+0x1ad0], R246 ;  /* 0x001ad0f601007387 */ /* 0x000fe80000100a00 */
[----:B------:R-:W-:Y:S04]  /*10240*/  STL.64 [R1+0x1ac8], R28 ;  /* 0x001ac81c01007387 */ /* 0x000fe80000100a00 */
[----:B------:R-:W-:Y:S04]  /*10250*/  STL.64 [R1+0x1ac0], R198 ;  /* 0x001ac0c601007387 */ /* 0x000fe80000100a00 */
[----:B------:R-:W-:Y:S04]  /*10260*/  STL.64 [R1+0x1ab8], R46 ;  /* 0x001ab82e01007387 */ /* 0x000fe80000100a00 */
        /* <DEDUP_REMOVED lines=23> */
[----:B--2---:R-:W2:Y:S04]  /*103e0*/  LDL.LU.64 R38, [R1+0x158] ;  /* 0x0001580001267983 */ /* 0x004ea80000300a00 */
[----:B------:R-:W2:Y:S04]  /*103f0*/  LDL.LU.64 R202, [R1+0x150] ;  /* 0x0001500001ca7983 */ /* 0x000ea80000300a00 */
[----:B------:R-:W2:Y:S01]  /*10400*/  LDL.LU.64 R46, [R1+0x148] ;  /* 0x00014800012e7983 */ /* 0x000ea20000300a00 */
[----:B---3--:R-:W-:Y:S01]  /*10410*/  VIADD R18, R59, 0xffffff7e ;  /* 0xffffff7e3b127836 */ /* 0x008fe20000000000 */
[----:B----4-:R-:W-:Y:S01]  /*10420*/  LOP3.LUT R15, R23, 0x1f, RZ, 0xc0, !PT ;  /* 0x0000001f170f7812 */ /* 0x010fe200078ec0ff */
[----:B------:R-:W3:Y:S01]  /*10430*/  LDC R59, c[0x0][0x230] ;  /* 0x00008c00ff3b7b82 */ /* 0x000ee20000000800 */
[----:B------:R-:W4:Y:S01]  /*10440*/  LDL.LU.64 R192, [R1+0x140] ;  /* 0x0001400001c07983 */ /* 0x000f220000300a00 */
[----:B------:R-:W-:-:S02]  /*10450*/  SEL R23, RZ, 0x4, P0 ;  /* 0x00000004ff177807 */ /* 0x000fc40000000000 */
[----:B------:R-:W-:Y:S01]  /*10460*/  ISETP.GE.AND P1, PT, R15, R22, PT ;  /* 0x000000160f00720c */ /* 0x000fe20003f26270 */
[----:B------:R-:W4:Y:S01]  /*10470*/  LDL.LU.64 R198, [R1+0x138] ;  /* 0x0001380001c67983 */ /* 0x000f220000300a00 */
[----:B------:R-:W-:Y:S02]  /*10480*/  PLOP3.LUT P0, PT, PT, PT, UP1, 0x80, 0x0 ;  /* 0x000000000000781c */ /* 0x000fe40003f0f018 */
[----:B------:R-:W-:Y:S01]  /*10490*/  SEL R22, RZ, 0x4, P1 ;  /* 0x00000004ff167807 */ /* 0x000fe20000800000 */
[----:B------:R-:W4:Y:S01]  /*104a0*/  LDL.LU.64 R28, [R1+0x130] ;  /* 0x00013000011c7983 */ /* 0x000f220000300a00 */
[----:B------:R-:W-:Y:S02]  /*104b0*/  ISETP.GE.U32.AND P1, PT, R12, 0x7fffff60, PT ;  /* 0x7fffff600c00780c */ /* 0x000fe40003f26070 */
[----:B------:R-:W1:Y:S01]  /*104c0*/  LDC R12, c[0x0][0x230] ;  /* 0x00008c00ff0c7b82 */ /* 0x000e620000000800 */
[----:B------:R-:W4:Y:S01]  /*104d0*/  LDL.LU.64 R246, [R1+0x128] ;  /* 0x0001280001f67983 */ /* 0x000f220000300a00 */
[----:B------:R-:W-:-:S02]  /*104e0*/  SEL R23, R23, RZ, P2 ;  /* 0x000000ff17177207 */ /* 0x000fc40001000000 */
[----:B------:R-:W-:Y:S01]  /*104f0*/  SEL R22, R22, RZ, P0 ;  /* 0x000000ff16167207 */ /* 0x000fe20000000000 */
[----:B------:R-:W4:Y:S01]  /*10500*/  LDL.LU.64 R34, [R1+0x120] ;  /* 0x0001200001227983 */ /* 0x000f220000300a00 */
[----:B------:R-:W-:Y:S02]  /*10510*/  ISETP.NE.U32.AND P4, PT, R23, RZ, PT ;  /* 0x000000ff1700720c */ /* 0x000fe40003f85070 */
[----:B------:R-:W-:Y:S01]  /*10520*/  ISETP.NE.U32.AND P0, PT, R22, RZ, PT ;  /* 0x000000ff1600720c */ /* 0x000fe20003f05070 */
[----:B------:R-:W4:Y:S01]  /*10530*/  LDL.LU.64 R204, [R1+0x118] ;  /* 0x0001180001cc7983 */ /* 0x000f220000300a00 */
[----:B---3--:R-:W-:-:S03]  /*10540*/  VIADD R14, R59, 0xffffff7d ;  /* 0xffffff7d3b0e7836 */ /* 0x008fc60000000000 */
[----:B------:R-:W3:Y:S02]  /*10550*/  LDL.LU.64 R58, [R1+0x110] ;  /* 0x00011000013a7983 */ /* 0x000ee40000300a00 */
[----:B------:R-:W-:Y:S02]  /*10560*/  ISETP.GE.U32.AND P5, PT, R14, 0x7fffff5e, PT ;  /* 0x7fffff5e0e00780c */ /* 0x000fe40003fa6070 */
[----:B------:R-:W3:Y:S01]  /*10570*/  LDL.LU.64 R196, [R1+0x108] ;  /* 0x0001080001c47983 */ /* 0x000ee20000300a00 */
[----:B------:R-:W1:Y:S02]  /*10580*/  LDC R14, c[0x0][0x230] ;  /* 0x00008c00ff0e7b82 */ /* 0x000e640000000800 */
[----:B-1----:R-:W-:Y:S02]  /*10590*/  VIADD R22, R13, 0xffffff7b ;  /* 0xffffff7b0d167836 */ /* 0x002fe40000000000 */
[----:B------:R-:W-:Y:S02]  /*105a0*/  VIADD R23, R12, 0xffffff7c ;  /* 0xffffff7c0c177836 */ /* 0x000fe40000000000 */
[----:B------:R-:W3:Y:S04]  /*105b0*/  LDL.LU.64 R12, [R1+0x100] ;  /* 0x00010000010c7983 */ /* 0x000ee80000300a00 */
[----:B------:R-:W3:Y:S04]  /*105c0*/  LDL.LU.64 R190, [R1+0xf8] ;  /* 0x0000f80001be7983 */ /* 0x000ee80000300a00 */
[----:B------:R-:W3:Y:S04]  /*105d0*/  LDL.LU.64 R20, [R1+0xf0] ;  /* 0x0000f00001147983 */ /* 0x000ee80000300a00 */
[----:B------:R-:W3:Y:S04]  /*105e0*/  LDL.LU.64 R40, [R1+0xe8] ;  /* 0x0000e80001287983 */ /* 0x000ee80000300a00 */
[----:B------:R-:W3:Y:S04]  /*105f0*/  LDL.LU.64 R244, [R1+0xe0] ;  /* 0x0000e00001f47983 */ /* 0x000ee80000300a00 */
[----:B------:R-:W3:Y:S01]  /*10600*/  LDL.LU.64 R56, [R1+0xd8] ;  /* 0x0000d80001387983 */ /* 0x000ee20000300a00 */
[----:B------:R-:W-:-:S03]  /*10610*/  ISETP.GE.U32.AND P6, PT, R18, 0x7fffff5f, PT ;  /* 0x7fffff5f1200780c */ /* 0x000fc60003fc6070 */
[----:B------:R1:W-:Y:S01]  /*10620*/  STL.64 [R1+0x1b30], R14 ;  /* 0x001b300e01007387 */ /* 0x0003e20000100a00 */
[----:B--2---:R-:W-:-:S04]  /*10630*/  IMAD.WIDE R24, R4, 0x4, R202 ;  /* 0x0000000404187825 */ /* 0x004fc800078e02ca */
[C---:B-1----:R-:W-:Y:S01]  /*10640*/  IMAD.WIDE R14, R4.reuse, 0x4, R46 ;  /* 0x00000004040e7825 */ /* 0x042fe200078e022e */
[----:B------:R1:W-:Y:S03]  /*10650*/  STL.64 [R1+0x1a0], R24 ;  /* 0x0001a01801007387 */ /* 0x0003e60000100a00 */
[C---:B----4-:R-:W-:Y:S02]  /*10660*/  IMAD.WIDE R18, R4.reuse, 0x4, R192 ;  /* 0x0000000404127825 */ /* 0x050fe400078e02c0 */
[----:B------:R-:W2:Y:S04]  /*10670*/  LDL.LU.64 R192, [R1+0xd0] ;  /* 0x0000d00001c07983 */ /* 0x000ea80000300a00 */
[----:B------:R4:W-:Y:S01]  /*10680*/  STL.64 [R1+0x198], R14 ;  /* 0x0001980e01007387 */ /* 0x0009e20000100a00 */
[----:B-1----:R-:W-:-:S03]  /*10690*/  IMAD.WIDE R24, R4, 0x4, R28 ;  /* 0x0000000404187825 */ /* 0x002fc600078e021c */
[----:B------:R-:W-:Y:S01]  /*106a0*/  STL.64 [R1+0x398], R18 ;  /* 0x0003981201007387 */ /* 0x000fe20000100a00 */
[----:B----4-:R-:W-:-:S05]  /*106b0*/  IMAD.WIDE R14, R4, 0x4, R198 ;  /* 0x00000004040e7825 */ /* 0x010fca00078e02c6 */
[----:B------:R1:W-:Y:S04]  /*106c0*/  STL.64 [R1+0x190], R14 ;  /* 0x0001900e01007387 */ /* 0x0003e80000100a00 */
[----:B------:R4:W-:Y:S01]  /*106d0*/  STL.64 [R1+0x388], R24 ;  /* 0x0003881801007387 */ /* 0x0009e20000100a00 */
[----:B-1----:R-:W-:-:S03]  /*106e0*/  IMAD.WIDE R14, R4, 0x4, R34 ;  /* 0x00000004040e7825 */ /* 0x002fc600078e0222 */
[----:B------:R-:W2:Y:S01]  /*106f0*/  LDL.LU.64 R34, [R1+0xc8] ;  /* 0x0000c80001227983 */ /* 0x000ea20000300a00 */
[----:B------:R-:W-:-:S04]  /*10700*/  IMAD.WIDE R18, R4, 0x4, R246 ;  /* 0x0000000404127825 */ /* 0x000fc800078e02f6 */
[C---:B----4-:R-:W-:Y:S01]  /*10710*/  IMAD.WIDE R24, R4.reuse, 0x4, R204 ;  /* 0x0000000404187825 */ /* 0x050fe200078e02cc */
[----:B------:R1:W-:Y:S03]  /*10720*/  STL.64 [R1+0x180], R18 ;  /* 0x0001801201007387 */ /* 0x0003e60000100a00 */
[C---:B---3--:R-:W-:Y:S01]  /*10730*/  IMAD.WIDE R58, R4.reuse, 0x4, R58 ;  /* 0x00000004043a7825 */ /* 0x048fe200078e023a */
[----:B------:R-:W-:Y:S04]  /*10740*/  STL.64 [R1+0x170], R24 ;  /* 0x0001701801007387 */ /* 0x000fe80000100a00 */
[----:B------:R-:W-:Y:S01]  /*10750*/  STL.64 [R1+0x378], R14 ;  /* 0x0003780e01007387 */ /* 0x000fe20000100a00 */
[----:B-1----:R-:W-:-:S03]  /*10760*/  IMAD.WIDE R18, R4, 0x4, R196 ;  /* 0x0000000404127825 */ /* 0x002fc600078e02c4 */
[----:B------:R1:W-:Y:S04]  /*10770*/  STL.64 [R1+0x1b38], R14 ;  /* 0x001b380e01007387 */ /* 0x0003e80000100a00 */
[----:B------:R-:W-:Y:S01]  /*10780*/  STL.64 [R1+0x160], R18 ;  /* 0x0001601201007387 */ /* 0x000fe20000100a00 */
[----:B------:R-:W-:-:S03]  /*10790*/  IMAD.WIDE R12, R4, 0x4, R12 ;  /* 0x00000004040c7825 */ /* 0x000fc600078e020c */
[----:B------:R-:W-:Y:S01]  /*107a0*/  STL.64 [R1+0x368], R58 ;  /* 0x0003683a01007387 */ /* 0x000fe20000100a00 */
[----:B-1----:R-:W-:-:S03]  /*107b0*/  IMAD.WIDE R14, R4, 0x4, R190 ;  /* 0x00000004040e7825 */ /* 0x002fc600078e02be */
[----:B------:R-:W-:Y:S04]  /*107c0*/  STL.64 [R1+0x1b40], R58 ;  /* 0x001b403a01007387 */ /* 0x000fe80000100a00 */
[----:B------:R1:W-:Y:S04]  /*107d0*/  STL.64 [R1+0x150], R14 ;  /* 0x0001500e01007387 */ /* 0x0003e80000100a00 */
[----:B------:R-:W-:Y:S04]  /*107e0*/  STL.64 [R1+0x358], R12 ;  /* 0x0003580c01007387 */ /* 0x000fe80000100a00 */
[----:B------:R3:W-:Y:S01]  /*107f0*/  STL.64 [R1+0x1b48], R12 ;  /* 0x001b480c01007387 */ /* 0x0007e20000100a00 */
[----:B-1----:R-:W-:-:S05]  /*10800*/  IMAD.WIDE R14, R4, 0x4, R40 ;  /* 0x00000004040e7825 */ /* 0x002fca00078e0228 */
[----:B------:R-:W-:Y:S01]  /*10810*/  STL.64 [R1+0x140], R14 ;  /* 0x0001400e01007387 */ /* 0x000fe20000100a00 */
[----:B---3--:R-:W-:-:S03]  /*10820*/  IMAD.WIDE R12, R4, 0x4, R56 ;  /* 0x00000004040c7825 */ /* 0x008fc600078e0238 */
[----:B------:R-:W3:Y:S04]  /*10830*/  LDL.LU.64 R40, [R1+0xc0] ;  /* 0x0000c00001287983 */ /* 0x000ee80000300a00 */
[----:B------:R-:W4:Y:S01]  /*10840*/  LDL.LU.64 R250, [R1+0xb8] ;  /* 0x0000b80001fa7983 */ /* 0x000f220000300a00 */
[----:B------:R-:W-:-:S03]  /*10850*/  IMAD.WIDE R20, R4, 0x4, R20 ;  /* 0x0000000404147825 */ /* 0x000fc600078e0214 */
[----:B------:R-:W3:Y:S04]  /*10860*/  LDL.LU.64 R36, [R1+0xb0] ;  /* 0x0000b00001247983 */ /* 0x000ee80000300a00 */
[----:B------:R2:W-:Y:S04]  /*10870*/  STL.64 [R1+0x130], R12 ;  /* 0x0001300c01007387 */ /* 0x0005e80000100a00 */
[----:B------:R-:W3:Y:S04]  /*10880*/  LDL.LU.64 R210, [R1+0xa8] ;  /* 0x0000a80001d27983 */ /* 0x000ee80000300a00 */
[----:B------:R-:W3:Y:S04]  /*10890*/  LDL.LU.64 R56, [R1+0xa0] ;  /* 0x0000a00001387983 */ /* 0x000ee80000300a00 */
[----:B------:R-:W3:Y:S04]  /*108a0*/  LDL.LU.64 R200, [R1+0x98] ;  /* 0x0000980001c87983 */ /* 0x000ee80000300a00 */
[----:B------:R-:W3:Y:S04]  /*108b0*/  LDL.LU.64 R212, [R1+0x90] ;  /* 0x0000900001d47983 */ /* 0x000ee80000300a00 */
[----:B------:R-:W3:Y:S04]  /*108c0*/  LDL.LU.64 R18, [R1+0x88] ;  /* 0x0000880001127983 */ /* 0x000ee80000300a00 */
[----:B------:R-:W-:Y:S04]  /*108d0*/  STL.64 [R1+0x348], R20 ;  /* 0x0003481401007387 */ /* 0x000fe80000100a00 */
[----:B------:R-:W-:Y:S04]  /*108e0*/  STL.64 [R1+0x1b50], R20 ;  /* 0x001b501401007387 */ /* 0x000fe80000100a00 */
[----:B------:R-:W3:Y:S04]  /*108f0*/  LDL.LU.64 R190, [R1+0x80] ;  /* 0x0000800001be7983 */ /* 0x000ee80000300a00 */
[----:B------:R-:W3:Y:S04]  /*10900*/  LDL.LU.64 R194, [R1+0x78] ;  /* 0x0000780001c27983 */ /* 0x000ee80000300a00 */
[----:B------:R-:W3:Y:S04]  /*10910*/  LDL.LU.64 R30, [R1+0x70] ;  /* 0x00007000011e7983 */ /* 0x000ee80000300a00 */
[----:B------:R-:W3:Y:S01]  /*10920*/  LDL.LU.64 R248, [R1+0x68] ;  /* 0x0000680001f87983 */ /* 0x000ee20000300a00 */
[----:B------:R-:W-:-:S02]  /*10930*/  ISETP.GE.U32.AND P2, PT, R23, 0x7fffff5d, PT ;  /* 0x7fffff5d1700780c */ /* 0x000fc40003f46070 */
[----:B------:R-:W-:Y:S01]  /*10940*/  ISETP.GE.U32.AND P3, PT, R22, 0x7fffff5c, PT ;  /* 0x7fffff5c1600780c */ /* 0x000fe20003f66070 */
[----:B------:R-:W-:-:S04]  /*10950*/  IMAD.WIDE R22, R4, 0x4, R38 ;  /* 0x0000000404167825 */ /* 0x000fc800078e0226 */
[C---:B------:R-:W-:Y:S01]  /*10960*/  IMAD.WIDE R244, R4.reuse, 0x4, R244 ;  /* 0x0000000404f47825 */ /* 0x040fe200078e02f4 */
[----:B------:R-:W-:Y:S03]  /*10970*/  LDGSTS.E [R3+0x30000], desc[UR10][R22.64], P4 ;  /* 0x3000000016037fae */ /* 0x000fe6000a12184a */
[C---:B--2---:R-:W-:Y:S02]  /*10980*/  IMAD.WIDE R12, R4.reuse, 0x4, R34 ;  /* 0x00000004040c7825 */ /* 0x044fe400078e0222 */
[----:B------:R-:W2:Y:S04]  /*10990*/  LDL.LU.64 R34, [R1+0x60] ;  /* 0x0000600001227983 */ /* 0x000ea80000300a00 */
[----:B------:R-:W2:Y:S04]  /*109a0*/  LDL.LU.64 R52, [R1+0x58] ;  /* 0x0000580001347983 */ /* 0x000ea80000300a00 */
[----:B------:R4:W-:Y:S04]  /*109b0*/  STL.64 [R1+0x120], R12 ;  /* 0x0001200c01007387 */ /* 0x0009e80000100a00 */
        /* <DEDUP_REMOVED lines=10> */
[----:B------:R-:W-:Y:S04]  /*10a60*/  STL.64 [R1+0x338], R244 ;  /* 0x000338f401007387 */ /* 0x000fe80000100a00 */
[----:B------:R-:W-:Y:S04]  /*10a70*/  STL.64 [R1+0x1b58], R244 ;  /* 0x001b58f401007387 */ /* 0x000fe80000100a00 */
[----:B------:R-:W2:Y:S01]  /*10a80*/  LDL.LU.64 R246, [R1] ;  /* 0x0000000001f67983 */ /* 0x000ea20000300a00 */
[----:B------:R-:W-:-:S04]  /*10a90*/  IMAD.WIDE R192, R4, 0x4, R192 ;  /* 0x0000000404c07825 */ /* 0x000fc800078e02c0 */
[C---:B----4-:R-:W-:Y:S01]  /*10aa0*/  IMAD.WIDE R12, R4.reuse, 0x4, R250 ;  /* 0x00000004040c7825 */ /* 0x050fe200078e02fa */
[----:B------:R-:W-:Y:S03]  /*10ab0*/  STL.64 [R1+0x328], R192 ;  /* 0x000328c001007387 */ /* 0x000fe60000100a00 */
[C---:B---3--:R-:W-:Y:S01]  /*10ac0*/  IMAD.WIDE R40, R4.reuse, 0x4, R40 ;  /* 0x0000000404287825 */ /* 0x048fe200078e0228 */
[----:B------:R1:W-:Y:S03]  /*10ad0*/  STL.64 [R1+0x110], R12 ;  /* 0x0001100c01007387 */ /* 0x0003e60000100a00 */
[C---:B------:R-:W-:Y:S01]  /*10ae0*/  IMAD.WIDE R14, R4.reuse, 0x4, R36 ;  /* 0x00000004040e7825 */ /* 0x040fe200078e0224 */
[----:B------:R-:W-:Y:S03]  /*10af0*/  STL.64 [R1+0x318], R40 ;  /* 0x0003182801007387 */ /* 0x000fe60000100a00 */
[C---:B------:R-:W-:Y:S01]  /*10b00*/  IMAD.WIDE R56, R4.reuse, 0x4, R56 ;  /* 0x0000000404387825 */ /* 0x040fe200078e0238 */
[----:B------:R3:W-:Y:S03]  /*10b10*/  STL.64 [R1+0x308], R14 ;  /* 0x0003080e01007387 */ /* 0x0007e60000100a00 */
[----:B-1----:R-:W-:-:S04]  /*10b20*/  IMAD.WIDE R12, R4, 0x4, R210 ;  /* 0x00000004040c7825 */ /* 0x002fc800078e02d2 */
[C---:B------:R-:W-:Y:S01]  /*10b30*/  IMAD.WIDE R20, R4.reuse, 0x4, R200 ;  /* 0x0000000404147825 */ /* 0x040fe200078e02c8 */
[----:B------:R1:W-:Y:S03]  /*10b40*/  STL.64 [R1+0x100], R12 ;  /* 0x0001000c01007387 */ /* 0x0003e60000100a00 */
[C---:B---3--:R-:W-:Y:S01]  /*10b50*/  IMAD.WIDE R14, R4.reuse, 0x4, R212 ;  /* 0x00000004040e7825 */ /* 0x048fe200078e02d4 */
[----:B------:R-:W-:Y:S04]  /*10b60*/  STL.64 [R1+0xf0], R20 ;  /* 0x0000f01401007387 */ /* 0x000fe80000100a00 */
[----:B------:R-:W-:Y:S01]  /*10b70*/  STL.64 [R1+0x2f8], R56 ;  /* 0x0002f83801007387 */ /* 0x000fe20000100a00 */
[----:B-1----:R-:W-:-:S03]  /*10b80*/  IMAD.WIDE R12, R4, 0x4, R18 ;  /* 0x00000004040c7825 */ /* 0x002fc600078e0212 */
[----:B------:R1:W-:Y:S01]  /*10b90*/  STL.64 [R1+0x2e8], R14 ;  /* 0x0002e80e01007387 */ /* 0x0003e20000100a00 */
[----:B------:R-:W-:-:S03]  /*10ba0*/  IMAD.WIDE R190, R4, 0x4, R190 ;  /* 0x0000000404be7825 */ /* 0x000fc600078e02be */
[----:B------:R3:W-:Y:S01]  /*10bb0*/  STL.64 [R1+0xe0], R12 ;  /* 0x0000e00c01007387 */ /* 0x0007e20000100a00 */
[----:B------:R-:W-:-:S04]  /*10bc0*/  IMAD.WIDE R18, R4, 0x4, R194 ;  /* 0x0000000404127825 */ /* 0x000fc800078e02c2 */
[C---:B-1----:R-:W-:Y:S01]  /*10bd0*/  IMAD.WIDE R14, R4.reuse, 0x4, R30 ;  /* 0x00000004040e7825 */ /* 0x042fe200078e021e */
[----:B------:R1:W-:Y:S03]  /*10be0*/  STL.64 [R1+0xd0], R18 ;  /* 0x0000d01201007387 */ /* 0x0003e60000100a00 */
[C---:B---3--:R-:W-:Y:S01]  /*10bf0*/  IMAD.WIDE R12, R4.reuse, 0x4, R248 ;  /* 0x00000004040c7825 */ /* 0x048fe200078e02f8 */
[----:B------:R-:W-:Y:S04]  /*10c00*/  STL.64 [R1+0x2d8], R190 ;  /* 0x0002d8be01007387 */ /* 0x000fe80000100a00 */
[----:B------:R3:W-:Y:S04]  /*10c10*/  STL.64 [R1+0x2c8], R14 ;  /* 0x0002c80e01007387 */ /* 0x0007e80000100a00 */
[----:B------:R4:W-:Y:S01]  /*10c20*/  STL.64 [R1+0xc0], R12 ;  /* 0x0000c00c01007387 */ /* 0x0009e20000100a00 */
        /* <DEDUP_REMOVED lines=13> */
[----:B-1----:R-:W-:-:S05]  /*10d00*/  IMAD.WIDE R18, R4, 0x4, R52 ;  /* 0x0000000404127825 */ /* 0x002fca00078e0234 */
[----:B------:R1:W-:Y:S01]  /*10d10*/  STL.64 [R1+0xb0], R18 ;  /* 0x0000b01201007387 */ /* 0x0003e20000100a00 */
[----:B---3--:R-:W-:-:S03]  /*10d20*/  IMAD.WIDE R14, R4, 0x4, R48 ;  /* 0x00000004040e7825 */ /* 0x008fc600078e0230 */
[----:B------:R-:W-:Y:S01]  /*10d30*/  STL.64 [R1+0x2b8], R34 ;  /* 0x0002b82201007387 */ /* 0x000fe20000100a00 */
[----:B----4-:R-:W-:-:S03]  /*10d40*/  IMAD.WIDE R12, R4, 0x4, R24 ;  /* 0x00000004040c7825 */ /* 0x010fc600078e0218 */
[----:B------:R2:W-:Y:S01]  /*10d50*/  STL.64 [R1+0x2a8], R14 ;  /* 0x0002a80e01007387 */ /* 0x0005e20000100a00 */
[----:B------:R-:W-:-:S03]  /*10d60*/  IMAD.WIDE R196, R4, 0x4, R196 ;  /* 0x0000000404c47825 */ /* 0x000fc600078e02c4 */
[----:B------:R3:W-:Y:S01]  /*10d70*/  STL.64 [R1+0xa0], R12 ;  /* 0x0000a00c01007387 */ /* 0x0007e20000100a00 */
[----:B-1----:R-:W-:-:S04]  /*10d80*/  IMAD.WIDE R18, R4, 0x4, R42 ;  /* 0x0000000404127825 */ /* 0x002fc800078e022a */
[C---:B--2---:R-:W-:Y:S01]  /*10d90*/  IMAD.WIDE R14, R4.reuse, 0x4, R38 ;  /* 0x00000004040e7825 */ /* 0x044fe200078e0226 */
[----:B------:R1:W-:Y:S03]  /*10da0*/  STL.64 [R1+0x90], R18 ;  /* 0x0000901201007387 */ /* 0x0003e60000100a00 */
[C---:B---3--:R-:W-:Y:S01]  /*10db0*/  IMAD.WIDE R12, R4.reuse, 0x4, R202 ;  /* 0x00000004040c7825 */ /* 0x048fe200078e02ca */
[----:B------:R-:W-:Y:S03]  /*10dc0*/  STL.64 [R1+0x298], R196 ;  /* 0x000298c401007387 */ /* 0x000fe60000100a00 */
[C---:B------:R-:W-:Y:S01]  /*10dd0*/  IMAD.WIDE R204, R4.reuse, 0x4, R204 ;  /* 0x0000000404cc7825 */ /* 0x040fe200078e02cc */
[----:B------:R2:W-:Y:S03]  /*10de0*/  STL.64 [R1+0x248], R14 ;  /* 0x0002480e01007387 */ /* 0x0005e60000100a00 */
[C---:B-1----:R-:W-:Y:S01]  /*10df0*/  IMAD.WIDE R18, R4.reuse, 0x4, R46 ;  /* 0x0000000404127825 */ /* 0x042fe200078e022e */
[----:B------:R1:W-:Y:S04]  /*10e00*/  STL.64 [R1+0x80], R12 ;  /* 0x0000800c01007387 */ /* 0x0003e80000100a00 */
[----:B------:R3:W-:Y:S01]  /*10e10*/  STL.64 [R1+0x70], R18 ;  /* 0x0000701201007387 */ /* 0x0007e20000100a00 */
[----:B--2---:R-:W-:-:S03]  /*10e20*/  IMAD.WIDE R14, R4, 0x4, R198 ;  /* 0x00000004040e7825 */ /* 0x004fc600078e02c6 */
[----:B------:R-:W-:Y:S01]  /*10e30*/  STL.64 [R1+0x238], R204 ;  /* 0x000238cc01007387 */ /* 0x000fe20000100a00 */
[----:B-1----:R-:W-:-:S03]  /*10e40*/  IMAD.WIDE R12, R4, 0x4, R28 ;  /* 0x00000004040c7825 */ /* 0x002fc600078e021c */
[----:B------:R1:W-:Y:S01]  /*10e50*/  STL.64 [R1+0x228], R14 ;  /* 0x0002280e01007387 */ /* 0x0003e20000100a00 */
[----:B---3--:R-:W-:-:S03]  /*10e60*/  IMAD.WIDE R18, R4, 0x4, R242 ;  /* 0x0000000404127825 */ /* 0x008fc600078e02f2 */
[----:B------:R2:W-:Y:S01]  /*10e70*/  STL.64 [R1+0x58], R12 ;  /* 0x0000580c01007387 */ /* 0x0005e20000100a00 */
[----:B------:R-:W-:-:S03]  /*10e80*/  IMAD.WIDE R246, R4, 0x4, R246 ;  /* 0x0000000404f67825 */ /* 0x000fc600078e02f6 */
[----:B------:R-:W-:Y:S01]  /*10e90*/  STL.64 [R1+0x50], R18 ;  /* 0x0000501201007387 */ /* 0x000fe20000100a00 */
[----:B-1----:R-:W-:-:S03]  /*10ea0*/  IMAD.WIDE R14, R4, 0x4, R240 ;  /* 0x00000004040e7825 */ /* 0x002fc600078e02f0 */
[----:B------:R-:W-:Y:S01]  /*10eb0*/  STL.64 [R1+0x218], R246 ;  /* 0x000218f601007387 */ /* 0x000fe20000100a00 */
[----:B--2---:R-:W-:-:S03]  /*10ec0*/  IMAD.WIDE R12, R4, 0x4, R238 ;  /* 0x00000004040c7825 */ /* 0x004fc600078e02ee */
[----:B------:R1:W-:Y:S01]  /*10ed0*/  STL.64 [R1+0x208], R14 ;  /* 0x0002080e01007387 */ /* 0x0003e20000100a00 */
[----:B------:R-:W-:-:S03]  /*10ee0*/  IMAD.WIDE R28, R4, 0x4, R236 ;  /* 0x00000004041c7825 */ /* 0x000fc600078e02ec */
[----:B------:R2:W-:Y:S01]  /*10ef0*/  STL.64 [R1+0x40], R12 ;  /* 0x0000400c01007387 */ /* 0x0005e20000100a00 */
[----:B------:R-:W-:-:S04]  /*10f00*/  IMAD.WIDE R198, R4, 0x4, R228 ;  /* 0x0000000404c67825 */ /* 0x000fc800078e02e4 */
[----:B-1----:R-:W-:-:S04]  /*10f10*/  IMAD.WIDE R14, R4, 0x4, R234 ;  /* 0x00000004040e7825 */ /* 0x002fc800078e02ea */
[C---:B--2---:R-:W-:Y:S01]  /*10f20*/  IMAD.WIDE R12, R4.reuse, 0x4, R232 ;  /* 0x00000004040c7825 */ /* 0x044fe200078e02e8 */
[----:B------:R1:W-:Y:S04]  /*10f30*/  STL.64 [R1+0x30], R14 ;  /* 0x0000300e01007387 */ /* 0x0003e80000100a00 */
[----:B------:R-:W-:Y:S01]  /*10f40*/  STL.64 [R1+0x1f8], R28 ;  /* 0x0001f81c01007387 */ /* 0x000fe20000100a00 */
[----:B------:R-:W-:-:S03]  /*10f50*/  IMAD.WIDE R46, R4, 0x4, R220 ;  /* 0x00000004042e7825 */ /* 0x000fc600078e02dc */
[----:B------:R2:W-:Y:S01]  /*10f60*/  STL.64 [R1+0x1f0], R12 ;  /* 0x0001f00c01007387 */ /* 0x0005e20000100a00 */
[----:B-1----:R-:W-:-:S03]  /*10f70*/  IMAD.WIDE R14, R4, 0x4, R224 ;  /* 0x00000004040e7825 */ /* 0x002fc600078e02e0 */
[----:B------:R-:W-:Y:S01]  /*10f80*/  STL.64 [R1+0x20], R244 ;  /* 0x000020f401007387 */ /* 0x000fe20000100a00 */
[----:B------:R-:W-:-:S03]  /*10f90*/  IMAD.WIDE R18, R4, 0x4, R216 ;  /* 0x0000000404127825 */ /* 0x000fc600078e02d8 */
[----:B------:R-:W-:Y:S01]  /*10fa0*/  STL.64 [R1+0x1e8], R198 ;  /* 0x0001e8c601007387 */ /* 0x000fe20000100a00 */
[----:B--2---:R-:W-:-:S03]  /*10fb0*/  IMAD.WIDE R12, R4, 0x4, R222 ;  /* 0x00000004040c7825 */ /* 0x004fc600078e02de */
[----:B------:R1:W-:Y:S04]  /*10fc0*/  STL.64 [R1+0x1e0], R14 ;  /* 0x0001e00e01007387 */ /* 0x0003e80000100a00 */
[----:B------:R-:W-:Y:S01]  /*10fd0*/  STL.64 [R1+0x18], R20 ;  /* 0x0000181401007387 */ /* 0x000fe20000100a00 */
[----:B------:R-:W-:-:S03]  /*10fe0*/  IMAD.WIDE R202, R4, 0x4, R60 ;  /* 0x0000000404ca7825 */ /* 0x000fc600078e023c */
[----:B------:R-:W-:Y:S01]  /*10ff0*/  STL.64 [R1+0x10], R12 ;  /* 0x0000100c01007387 */ /* 0x000fe20000100a00 */
[----:B-1----:R-:W-:-:S03]  /*11000*/  IMAD.WIDE R14, R4, 0x4, R214 ;  /* 0x00000004040e7825 */ /* 0x002fc600078e02d6 */
[----:B------:R-:W-:Y:S04]  /*11010*/  STL.64 [R1+0x1d8], R46 ;  /* 0x0001d82e01007387 */ /* 0x000fe80000100a00 */
[----:B------:R1:W-:Y:S01]  /*11020*/  STL.64 [R1+0x1d0], R18 ;  /* 0x0001d01201007387 */ /* 0x0003e20000100a00 */
[----:B------:R-:W-:-:S03]  /*11030*/  IMAD.WIDE R38, R4, 0x4, R68 ;  /* 0x0000000404267825 */ /* 0x000fc600078e0244 */
[----:B------:R-:W-:Y:S04]  /*11040*/  STL.64 [R1+0x8], R58 ;  /* 0x0000083a01007387 */ /* 0x000fe80000100a00 */
[----:B------:R-:W-:Y:S01]  /*11050*/  STL.64 [R1], R14 ;  /* 0x0000000e01007387 */ /* 0x000fe20000100a00 */
[----:B-1----:R-:W-:-:S03]  /*11060*/  IMAD.WIDE R18, R4, 0x4, R64 ;  /* 0x0000000404127825 */ /* 0x002fc600078e0240 */
[----:B------:R-:W-:Y:S04]  /*11070*/  STL.64 [R1+0x1c8], R202 ;  /* 0x0001c8ca01007387 */ /* 0x000fe80000100a00 */
[----:B------:R1:W-:Y:S01]  /*11080*/  STL.64 [R1+0x1c0], R18 ;  /* 0x0001c01201007387 */ /* 0x0003e20000100a00 */
[----:B------:R-:W-:-:S04]  /*11090*/  IMAD.WIDE R236, R4, 0x4, R70 ;  /* 0x0000000404ec7825 */ /* 0x000fc800078e0246 */
[----:B------:R-:W-:-:S04]  /*110a0*/  IMAD.WIDE R234, R4, 0x4, R66 ;  /* 0x0000000404ea7825 */ /* 0x000fc800078e0242 */
[C---:B-1----:R-:W-:Y:S02]  /*110b0*/  IMAD.WIDE R18, R4.reuse, 0x4, R72 ;  /* 0x0000000404127825 */ /* 0x042fe400078e0248 */
[----:B------:R-:W2:Y:S04]  /*110c0*/  LDL.LU.64 R72, [R1+0x58] ;  /* 0x0000580001487983 */ /* 0x000ea80000300a00 */
[----:B------:R-:W-:Y:S01]  /*110d0*/  STL.64 [R1+0x1b8], R38 ;  /* 0x0001b82601007387 */ /* 0x000fe20000100a00 */
[----:B------:R-:W-:-:S03]  /*110e0*/  IMAD.WIDE R42, R4, 0x4, R76 ;  /* 0x00000004042a7825 */ /* 0x000fc600078e024c */
[----:B------:R1:W-:Y:S04]  /*110f0*/  STL.64 [R1+0x1b0], R18 ;  /* 0x0001b01201007387 */ /* 0x0003e80000100a00 */
[----:B------:R-:W3:Y:S01]  /*11100*/  LDL.LU.64 R70, [R1+0x50] ;  /* 0x0000500001467983 */ /* 0x000ee20000300a00 */
[----:B------:R-:W-:-:S03]  /*11110*/  IMAD.WIDE R228, R4, 0x4, R78 ;  /* 0x0000000404e47825 */ /* 0x000fc600078e024e */
[----:B------:R-:W4:Y:S01]  /*11120*/  LDL.LU.64 R68, [R1+0x40] ;  /* 0x0000400001447983 */ /* 0x000f220000300a00 */
[----:B------:R-:W-:-:S03]  /*11130*/  IMAD.WIDE R24, R4, 0x4, R80 ;  /* 0x0000000404187825 */ /* 0x000fc600078e0250 */
[----:B------:R-:W4:Y:S04]  /*11140*/  LDL.LU.64 R66, [R1+0x30] ;  /* 0x0000300001427983 */ /* 0x000f280000300a00 */
[----:B------:R-:W2:Y:S01]  /*11150*/  LDL.LU.64 R74, [R1+0x70] ;  /* 0x00007000014a7983 */ /* 0x000ea20000300a00 */
[----:B------:R-:W-:-:S03]  /*11160*/  IMAD.WIDE R224, R4, 0x4, R82 ;  /* 0x0000000404e07825 */ /* 0x000fc600078e0252 */
[----:B------:R-:W3:Y:S01]  /*11170*/  LDL.LU.64 R76, [R1+0x80] ;  /* 0x00008000014c7983 */ /* 0x000ee20000300a00 */
[----:B------:R-:W-:-:S03]  /*11180*/  IMAD.WIDE R48, R4, 0x4, R84 ;  /* 0x0000000404307825 */ /* 0x000fc600078e0254 */
[----:B------:R-:W4:Y:S04]  /*11190*/  LDL.LU.64 R78, [R1+0x90] ;  /* 0x00009000014e7983 */ /* 0x000f280000300a00 */
[----:B------:R2:W-:Y:S01]  /*111a0*/  STL.64 [R1+0x1a8], R42 ;  /* 0x0001a82a01007387 */ /* 0x0005e20000100a00 */
[----:B------:R-:W-:-:S03]  /*111b0*/  IMAD.WIDE R222, R4, 0x4, R86 ;  /* 0x0000000404de7825 */ /* 0x000fc600078e0256 */
[----:B------:R-:W2:Y:S01]  /*111c0*/  LDL.LU.64 R80, [R1+0xa0] ;  /* 0x0000a00001507983 */ /* 0x000ea20000300a00 */
[----:B------:R-:W-:-:S03]  /*111d0*/  IMAD.WIDE R52, R4, 0x4, R88 ;  /* 0x0000000404347825 */ /* 0x000fc600078e0258 */
[----:B------:R-:W3:Y:S04]  /*111e0*/  LDL.LU.64 R82, [R1+0xb0] ;  /* 0x0000b00001527983 */ /* 0x000ee80000300a00 */
[----:B------:R4:W-:Y:S01]  /*111f0*/  STL.64 [R1+0x188], R24 ;  /* 0x0001881801007387 */ /* 0x0009e20000100a00 */
[----:B------:R-:W-:-:S03]  /*11200*/  IMAD.WIDE R220, R4, 0x4, R90 ;  /* 0x0000000404dc7825 */ /* 0x000fc600078e025a */
[----:B------:R-:W4:Y:S04]  /*11210*/  LDL.LU.64 R84, [R1+0xc0] ;  /* 0x0000c00001547983 */ /* 0x000f280000300a00 */
[----:B------:R-:W2:Y:S04]  /*11220*/  LDL.LU.64 R86, [R1+0xd0] ;  /* 0x0000d00001567983 */ /* 0x000ea80000300a00 */
[----:B------:R3:W-:Y:S04]  /*11230*/  STL.64 [R1+0x178], R48 ;  /* 0x0001783001007387 */ /* 0x0007e80000100a00 */
[----:B------:R-:W3:Y:S04]  /*11240*/  LDL.LU.64 R88, [R1+0xe0] ;  /* 0x0000e00001587983 */ /* 0x000ee80000300a00 */
[----:B------:R-:W4:Y:S04]  /*11250*/  LDL.LU.64 R90, [R1+0xf0] ;  /* 0x0000f000015a7983 */ /* 0x000f280000300a00 */
[----:B------:R2:W-:Y:S01]  /*11260*/  STL.64 [R1+0x168], R52 ;  /* 0x0001683401007387 */ /* 0x0005e20000100a00 */
[----:B------:R-:W-:-:S03]  /*11270*/  IMAD.WIDE R216, R4, 0x4, R98 ;  /* 0x0000000404d87825 */ /* 0x000fc600078e0262 */
[----:B------:R-:W2:Y:S04]  /*11280*/  LDL.LU.64 R92, [R1+0x100] ;  /* 0x00010000015c7983 */ /* 0x000ea80000300a00 */
[----:B------:R-:W3:Y:S01]  /*11290*/  LDL.LU.64 R94, [R1+0x110] ;  /* 0x00011000015e7983 */ /* 0x000ee20000300a00 */
[----:B-1----:R-:W-:-:S03]  /*112a0*/  IMAD.WIDE R18, R4, 0x4, R104 ;  /* 0x0000000404127825 */ /* 0x002fc600078e0268 */
[----:B------:R1:W-:Y:S01]  /*112b0*/  STL.64 [R1+0x158], R248 ;  /* 0x000158f801007387 */ /* 0x0003e20000100a00 */
[----:B------:R-:W-:-:S03]  /*112c0*/  IMAD.WIDE R214, R4, 0x4, R102 ;  /* 0x0000000404d67825 */ /* 0x000fc600078e0266 */
[----:B------:R-:W4:Y:S04]  /*112d0*/  LDL.LU.64 R96, [R1+0x120] ;  /* 0x0001200001607983 */ /* 0x000f280000300a00 */
[----:B------:R-:W2:Y:S04]  /*112e0*/  LDL.LU.64 R98, [R1+0x130] ;  /* 0x0001300001627983 */ /* 0x000ea80000300a00 */
[----:B------:R1:W-:Y:S04]  /*112f0*/  STL.64 [R1+0x148], R30 ;  /* 0x0001481e01007387 */ /* 0x0003e80000100a00 */
[----:B------:R-:W3:Y:S04]  /*11300*/  LDL.LU.64 R100, [R1+0x140] ;  /* 0x0001400001647983 */ /* 0x000ee80000300a00 */
[----:B------:R-:W4:Y:S04]  /*11310*/  LDL.LU.64 R102, [R1+0x150] ;  /* 0x0001500001667983 */ /* 0x000f280000300a00 */
[----:B------:R1:W-:Y:S04]  /*11320*/  STL.64 [R1+0x138], R194 ;  /* 0x000138c201007387 */ /* 0x0003e80000100a00 */
[----:B------:R-:W2:Y:S04]  /*11330*/  LDL.LU.64 R104, [R1+0x160] ;  /* 0x0001600001687983 */ /* 0x000ea80000300a00 */
[----:B------:R1:W-:Y:S04]  /*11340*/  STL.64 [R1+0x128], R18 ;  /* 0x0001281201007387 */ /* 0x0003e80000100a00 */
[----:B------:R-:W3:Y:S04]  /*11350*/  LDL.LU.64 R108, [R1+0x170] ;  /* 0x00017000016c7983 */ /* 0x000ee80000300a00 */
[----:B------:R1:W-:Y:S04]  /*11360*/  STL.64 [R1+0x118], R212 ;  /* 0x000118d401007387 */ /* 0x0003e80000100a00 */
[----:B------:R-:W4:Y:S04]  /*11370*/  LDL.LU.64 R112, [R1+0x180] ;  /* 0x0001800001707983 */ /* 0x000f280000300a00 */
[----:B------:R1:W-:Y:S04]  /*11380*/  STL.64 [R1+0x108], R200 ;  /* 0x000108c801007387 */ /* 0x0003e80000100a00 */
[----:B------:R-:W2:Y:S04]  /*11390*/  LDL.LU.64 R116, [R1+0x190] ;  /* 0x0001900001747983 */ /* 0x000ea80000300a00 */
[----:B------:R1:W-:Y:S04]  /*113a0*/  STL.64 [R1+0xf8], R210 ;  /* 0x0000f8d201007387 */ /* 0x0003e80000100a00 */
[----:B------:R-:W3:Y:S01]  /*113b0*/  LDL.LU.64 R120, [R1+0x198] ;  /* 0x0001980001787983 */ /* 0x000ee20000300a00 */
[----:B------:R-:W-:-:S04]  /*113c0*/  IMAD.WIDE R250, R4, 0x4, R124 ;  /* 0x0000000404fa7825 */ /* 0x000fc800078e027c */
[C---:B------:R-:W-:Y:S01]  /*113d0*/  IMAD.WIDE R26, R4.reuse, 0x4, R128 ;  /* 0x00000004041a7825 */ /* 0x040fe200078e0280 */
[----:B------:R1:W-:Y:S03]  /*113e0*/  STL.64 [R1+0xe8], R36 ;  /* 0x0000e82401007387 */ /* 0x0003e60000100a00 */
[C---:B------:R-:W-:Y:S01]  /*113f0*/  IMAD.WIDE R50, R4.reuse, 0x4, R132 ;  /* 0x0000000404327825 */ /* 0x040fe200078e0284 */
[----:B------:R1:W-:Y:S03]  /*11400*/  STL.64 [R1+0xd8], R250 ;  /* 0x0000d8fa01007387 */ /* 0x0003e60000100a00 */
[C---:B------:R-:W-:Y:S01]  /*11410*/  IMAD.WIDE R32, R4.reuse, 0x4, R136 ;  /* 0x0000000404207825 */ /* 0x040fe200078e0288 */
[----:B------:R-:W4:Y:S03]  /*11420*/  LDL.LU.64 R132, [R1+0x308] ;  /* 0x0003080001847983 */ /* 0x000f260000300a00 */
[C---:B------:R-:W-:Y:S01]  /*11430*/  IMAD.WIDE R54, R4.reuse, 0x4, R140 ;  /* 0x0000000404367825 */ /* 0x040fe200078e028c */
[----:B------:R1:W-:Y:S03]  /*11440*/  STL.64 [R1+0xc8], R26 ;  /* 0x0000c81a01007387 */ /* 0x0003e60000100a00 */
[C---:B------:R-:W-:Y:S01]  /*11450*/  IMAD.WIDE R206, R4.reuse, 0x4, R144 ;  /* 0x0000000404ce7825 */ /* 0x040fe200078e0290 */
[----:B------:R1:W-:Y:S04]  /*11460*/  STL.64 [R1+0xb8], R50 ;  /* 0x0000b83201007387 */ /* 0x0003e80000100a00 */
[----:B------:R-:W4:Y:S01]  /*11470*/  LDL.LU.64 R136, [R1+0x2e8] ;  /* 0x0002e80001887983 */ /* 0x000f220000300a00 */
[----:B------:R-:W-:-:S03]  /*11480*/  IMAD.WIDE R208, R4, 0x4, R148 ;  /* 0x0000000404d07825 */ /* 0x000fc600078e0294 */
[----:B------:R1:W-:Y:S01]  /*11490*/  STL.64 [R1+0xa8], R32 ;  /* 0x0000a82001007387 */ /* 0x0003e20000100a00 */
[----:B------:R-:W-:-:S03]  /*114a0*/  IMAD.WIDE R44, R4, 0x4, R152 ;  /* 0x00000004042c7825 */ /* 0x000fc600078e0298 */
[----:B------:R-:W4:Y:S01]  /*114b0*/  LDL.LU.64 R140, [R1+0x2c8] ;  /* 0x0002c800018c7983 */ /* 0x000f220000300a00 */
[----:B------:R-:W-:-:S03]  /*114c0*/  IMAD.WIDE R128, R4, 0x4, R156 ;  /* 0x0000000404807825 */ /* 0x000fc600078e029c */
        /* <DEDUP_REMOVED lines=10> */
[----:B------:R1:W-:Y:S04]  /*11570*/  STL.64 [R1+0x68], R44 ;  /* 0x0000682c01007387 */ /* 0x0003e80000100a00 */
[----:B------:R-:W4:Y:S04]  /*11580*/  LDL.LU.64 R156, [R1+0x208] ;  /* 0x00020800019c7983 */ /* 0x000f280000300a00 */
[----:B------:R-:W-:Y:S04]  /*11590*/  STL.64 [R1+0x60], R128 ;  /* 0x0000608001007387 */ /* 0x000fe80000100a00 */
[----:B------:R-:W4:Y:S04]  /*115a0*/  LDL.LU.64 R160, [R1+0x1f0] ;  /* 0x0001f00001a07983 */ /* 0x000f280000300a00 */
[----:B------:R1:W-:Y:S01]  /*115b0*/  STL.64 [R1+0x48], R64 ;  /* 0x0000484001007387 */ /* 0x0003e20000100a00 */
[----:B------:R-:W-:-:S03]  /*115c0*/  IMAD.WIDE R242, R4, 0x4, R172 ;  /* 0x0000000404f27825 */ /* 0x000fc600078e02ac */
[----:B------:R-:W4:Y:S01]  /*115d0*/  LDL.LU.64 R164, [R1+0x1e0] ;  /* 0x0001e00001a47983 */ /* 0x000f220000300a00 */
[----:B------:R-:W-:-:S03]  /*115e0*/  IMAD.WIDE R238, R4, 0x4, R176 ;  /* 0x0000000404ee7825 */ /* 0x000fc600078e02b0 */
[----:B------:R-:W-:Y:S04]  /*115f0*/  STL.64 [R1+0x38], R62 ;  /* 0x0000383e01007387 */ /* 0x000fe80000100a00 */
[----:B------:R-:W4:Y:S04]  /*11600*/  LDL.LU.64 R168, [R1+0x1d0] ;  /* 0x0001d00001a87983 */ /* 0x000f280000300a00 */
[----:B------:R1:W-:Y:S04]  /*11610*/  STL.64 [R1+0x28], R60 ;  /* 0x0000283c01007387 */ /* 0x0003e80000100a00 */
[----:B------:R-:W4:Y:S04]  /*11620*/  LDL.LU.64 R172, [R1+0x1c0] ;  /* 0x0001c00001ac7983 */ /* 0x000f280000300a00 */
[----:B------:R-:W4:Y:S01]  /*11630*/  LDL.LU.64 R176, [R1+0x1b0] ;  /* 0x0001b00001b07983 */ /* 0x000f220000300a00 */
[----:B------:R-:W-:-:S04]  /*11640*/  IMAD.WIDE R232, R4, 0x4, R6 ;  /* 0x0000000404e87825 */ /* 0x000fc800078e0206 */
[C---:B------:R-:W-:Y:S01]  /*11650*/  IMAD.WIDE R226, R4.reuse, 0x4, R10 ;  /* 0x0000000404e27825 */ /* 0x040fe200078e020a */
[----:B---3--:R-:W-:Y:S04]  /*11660*/  LDGSTS.E [R3+0x30400], desc[UR10][R120.64], P4 ;  /* 0x3040000078037fae */ /* 0x008fe8000a12184a */
[----:B--2---:R-:W-:Y:S04]  /*11670*/  LDGSTS.E [R3+0x30800], desc[UR10][R116.64], P4 ;  /* 0x3080000074037fae */ /* 0x004fe8000a12184a */
[----:B----4-:R-:W-:Y:S04]  /*11680*/  LDGSTS.E [R3+0x30c00], desc[UR10][R112.64], P4 ;  /* 0x30c0000070037fae */ /* 0x010fe8000a12184a */
        /* <DEDUP_REMOVED lines=25> */
[----:B------:R-:W3:Y:S04]  /*11820*/  LDL.LU.64 R20, [R1+0x1b50] ;  /* 0x001b500001147983 */ /* 0x000ee80000300a00 */
[----:B------:R-:W4:Y:S04]  /*11830*/  LDL.LU.64 R12, [R1+0x1b48] ;  /* 0x001b4800010c7983 */ /* 0x000f280000300a00 */
[----:B------:R-:W-:Y:S04]  /*11840*/  LDGSTS.E [R3+0x37000], desc[UR10][R58.64], P4 ;  /* 0x370000003a037fae */ /* 0x000fe8000a12184a */
[----:B------:R-:W-:Y:S04]  /*11850*/  LDGSTS.E [R3+0x37400], desc[UR10][R14.64], P4 ;  /* 0x374000000e037fae */ /* 0x000fe8000a12184a */
[----:B------:R-:W-:Y:S04]  /*11860*/  LDGSTS.E [R3+0x37800], desc[UR10][R240.64], P4 ;  /* 0x37800000f0037fae */ /* 0x000fe8000a12184a */
[----:B------:R-:W2:Y:S04]  /*11870*/  LDL.LU.64 R58, [R1+0x1b40] ;  /* 0x001b4000013a7983 */ /* 0x000ea80000300a00 */
[----:B------:R-:W3:Y:S04]  /*11880*/  LDL.LU.64 R14, [R1+0x1b38] ;  /* 0x001b3800010e7983 */ /* 0x000ee80000300a00 */
[----:B------:R-:W4:Y:S04]  /*11890*/  LDL.64 R10, [R1+0x398] ;  /* 0x00039800010a7983 */ /* 0x000f280000100a00 */
[----:B------:R-:W2:Y:S04]  /*118a0*/  LDL.64 R6, [R1+0x388] ;  /* 0x0003880001067983 */ /* 0x000ea80000100a00 */
[----:B------:R-:W3:Y:S04]  /*118b0*/  LDL.LU.64 R124, [R1+0x1a0] ;  /* 0x0001a000017c7983 */ /* 0x000ee80000300a00 */
        /* <DEDUP_REMOVED lines=55> */
[----:B---3--:R-:W-:Y:S04]  /*11c30*/  LDGSTS.E [R2+0x30200], desc[UR10][R124.64], P4 ;  /* 0x302000007c027fae */ /* 0x008fe8000a12184a */
[----:B----4-:R3:W-:Y:S04]  /*11c40*/  LDGSTS.E [R2+0x30600], desc[UR10][R10.64], P4 ;  /* 0x306000000a027fae */ /* 0x0107e8000a12184a */
[----:B--2---:R-:W-:Y:S04]  /*11c50*/  LDGSTS.E [R2+0x30a00], desc[UR10][R6.64], P4 ;  /* 0x30a0000006027fae */ /* 0x004fe8000a12184a */
[----:B------:R-:W-:Y:S04]  /*11c60*/  LDGSTS.E [R2+0x30e00], desc[UR10][R14.64], P4 ;  /* 0x30e000000e027fae */ /* 0x000fe8000a12184a */
[----:B------:R2:W-:Y:S01]  /*11c70*/  LDGSTS.E [R2+0x31200], desc[UR10][R58.64], P4 ;  /* 0x312000003a027fae */ /* 0x0005e2000a12184a */
[C---:B------:R-:W-:Y:S01]  /*11c80*/  IMAD.WIDE R180, R4.reuse, 0x4, R180 ;  /* 0x0000000404b47825 */ /* 0x040fe200078e02b4 */
[----:B---3--:R-:W3:Y:S02]  /*11c90*/  LDC R11, c[0x0][0x230] ;  /* 0x00008c00ff0b7b82 */ /* 0x008ee40000000800 */
[----:B------:R-:W-:Y:S04]  /*11ca0*/  LDGSTS.E [R2+0x31600], desc[UR10][R12.64], P4 ;  /* 0x316000000c027fae */ /* 0x000fe8000a12184a */
[----:B------:R-:W4:Y:S01]  /*11cb0*/  LDL.LU.64 R14, [R1+0x1b30] ;  /* 0x001b3000010e7983 */ /* 0x000f220000300a00 */
[C---:B------:R-:W-:Y:S01]  /*11cc0*/  IMAD.WIDE R184, R4.reuse, 0x4, R184 ;  /* 0x0000000404b87825 */ /* 0x040fe200078e02b8 */
[----:B------:R-:W3:Y:S02]  /*11cd0*/  LDC R10, c[0x0][0x230] ;  /* 0x00008c00ff0a7b82 */ /* 0x000ee40000000800 */
[----:B------:R-:W2:Y:S04]  /*11ce0*/  LDL.LU.64 R58, [R1+0x1b28] ;  /* 0x001b2800013a7983 */ /* 0x000ea80000300a00 */
[----:B------:R-:W2:Y:S04]  /*11cf0*/  LDL.LU.64 R12, [R1+0x1b20] ;  /* 0x001b2000010c7983 */ /* 0x000ea80000300a00 */
[----:B------:R-:W-:Y:S04]  /*11d00*/  LDGSTS.E [R2+0x31a00], desc[UR10][R20.64], P4 ;  /* 0x31a0000014027fae */ /* 0x000fe8000a12184a */
[----:B------:R-:W-:Y:S04]  /*11d10*/  LDGSTS.E [R2+0x31e00], desc[UR10][R244.64], P4 ;  /* 0x31e00000f4027fae */ /* 0x000fe8000a12184a */
[----:B------:R-:W-:Y:S04]  /*11d20*/  LDGSTS.E [R2+0x32200], desc[UR10][R192.64], P4 ;  /* 0x32200000c0027fae */ /* 0x000fe8000a12184a */
[----:B------:R-:W3:Y:S04]  /*11d30*/  LDL.LU.64 R20, [R1+0x1b18] ;  /* 0x001b180001147983 */ /* 0x000ee80000300a00 */
[----:B------:R-:W4:Y:S04]  /*11d40*/  LDL.LU.64 R244, [R1+0x1b10] ;  /* 0x001b100001f47983 */ /* 0x000f280000300a00 */
[----:B------:R-:W4:Y:S04]  /*11d50*/  LDL.LU.64 R192, [R1+0x1b08] ;  /* 0x001b080001c07983 */ /* 0x000f280000300a00 */
[----:B------:R-:W-:Y:S04]  /*11d60*/  LDGSTS.E [R2+0x32600], desc[UR10][R40.64], P4 ;  /* 0x3260000028027fae */ /* 0x000fe8000a12184a */
[----:B------:R-:W-:Y:S04]  /*11d70*/  LDGSTS.E [R2+0x32a00], desc[UR10][R132.64], P4 ;  /* 0x32a0000084027fae */ /* 0x000fe8000a12184a */
[----:B------:R-:W-:Y:S04]  /*11d80*/  LDGSTS.E [R2+0x32e00], desc[UR10][R56.64], P4 ;  /* 0x32e0000038027fae */ /* 0x000fe8000a12184a */
[----:B------:R-:W4:Y:S04]  /*11d90*/  LDL.LU.64 R40, [R1+0x1b00] ;  /* 0x001b000001287983 */ /* 0x000f280000300a00 */
[----:B------:R-:W-:Y:S04]  /*11da0*/  LDGSTS.E [R2+0x33200], desc[UR10][R136.64], P4 ;  /* 0x3320000088027fae */ /* 0x000fe8000a12184a */
        /* <DEDUP_REMOVED lines=35> */
[----:B------:R-:W4:Y:S04]  /*11fe0*/  LDL.LU.64 R24, [R1+0x1a98] ;  /* 0x001a980001187983 */ /* 0x000f280000300a00 */
[----:B------:R-:W4:Y:S04]  /*11ff0*/  LDL.LU.64 R48, [R1+0x1a90] ;  /* 0x001a900001307983 */ /* 0x000f280000300a00 */
[----:B------:R-:W-:Y:S04]  /*12000*/  LDGSTS.E [R2+0x39200], desc[UR10][R52.64], P4 ;  /* 0x3920000034027fae */ /* 0x000fe8000a12184a */
[----:B------:R-:W-:Y:S04]  /*12010*/  LDGSTS.E [R2+0x39600], desc[UR10][R248.64], P4 ;  /* 0x39600000f8027fae */ /* 0x000fe8000a12184a */
[----:B------:R-:W-:Y:S04]  /*12020*/  LDGSTS.E [R2+0x39a00], desc[UR10][R30.64], P4 ;  /* 0x39a000001e027fae */ /* 0x000fe8000a12184a */
[----:B------:R-:W4:Y:S04]  /*12030*/  LDL.LU.64 R52, [R1+0x1a88] ;  /* 0x001a880001347983 */ /* 0x000f280000300a00 */
[----:B-1----:R-:W4:Y:S04]  /*12040*/  LDL.LU.64 R248, [R1+0x1a80] ;  /* 0x001a800001f87983 */ /* 0x002f280000300a00 */
        /* <DEDUP_REMOVED lines=30> */
[----:B------:R1:W-:Y:S04]  /*12230*/  LDGSTS.E [R2+0x3da00], desc[UR10][R64.64], P4 ;  /* 0x3da0000040027fae */ /* 0x0003e8000a12184a */
[----:B------:R-:W-:Y:S04]  /*12240*/  LDGSTS.E [R2+0x3de00], desc[UR10][R62.64], P4 ;  /* 0x3de000003e027fae */ /* 0x000fe8000a12184a */
[----:B------:R3:W-:Y:S01]  /*12250*/  LDGSTS.E [R2+0x3e200], desc[UR10][R60.64], P4 ;  /* 0x3e2000003c027fae */ /* 0x0007e2000a12184a */
[----:B------:R-:W-:-:S03]  /*12260*/  IMAD.WIDE R188, R4, 0x4, R188 ;  /* 0x0000000404bc7825 */ /* 0x000fc600078e02bc */
[----:B------:R-:W-:Y:S01]  /*12270*/  LDGSTS.E [R2+0x3e600], desc[UR10][R242.64], P4 ;  /* 0x3e600000f2027fae */ /* 0x000fe2000a12184a */
[----:B--2---:R-:W-:Y:S01]  /*12280*/  IMAD.WIDE R58, R13, 0x4, R58 ;  /* 0x000000040d3a7825 */ /* 0x004fe200078e023a */
[----:B-1----:R-:W1:Y:S02]  /*12290*/  LDC R64, c[0x0][0x230] ;  /* 0x00008c00ff407b82 */ /* 0x002e640000000800 */
[----:B------:R-:W-:Y:S04]  /*122a0*/  LDGSTS.E [R2+0x3ea00], desc[UR10][R238.64], P4 ;  /* 0x3ea00000ee027fae */ /* 0x000fe8000a12184a */
[----:B------:R-:W-:Y:S02]  /*122b0*/  LDGSTS.E [R2+0x3ee00], desc[UR10][R232.64], P4 ;  /* 0x3ee00000e8027fae */ /* 0x000fe4000a12184a */
[----:B---3--:R-:W2:Y:S02]  /*122c0*/  LDC R61, c[0x0][0x230] ;  /* 0x00008c00ff3d7b82 */ /* 0x008ea40000000800 */
[----:B------:R-:W-:Y:S04]  /*122d0*/  LDGSTS.E [R2+0x3f200], desc[UR10][R226.64], P4 ;  /* 0x3f200000e2027fae */ /* 0x000fe8000a12184a */
[----:B------:R-:W-:Y:S02]  /*122e0*/  LDGSTS.E [R2+0x3f600], desc[UR10][R180.64], P4 ;  /* 0x3f600000b4027fae */ /* 0x000fe4000a12184a */
[----:B------:R-:W3:Y:S02]  /*122f0*/  LDC R60, c[0x0][0x230] ;  /* 0x00008c00ff3c7b82 */ /* 0x000ee40000000800 */
[----:B------:R-:W-:Y:S04]  /*12300*/  LDGSTS.E [R2+0x3fa00], desc[UR10][R184.64], P4 ;  /* 0x3fa00000b8027fae */ /* 0x000fe8000a12184a */
[----:B------:R-:W-:Y:S02]  /*12310*/  LDGSTS.E [R2+0x3fe00], desc[UR10][R188.64], P4 ;  /* 0x3fe00000bc027fae */ /* 0x000fe4000a12184a */
[----:B------:R-:W1:Y:S02]  /*12320*/  LDC R62, c[0x0][0x230] ;  /* 0x00008c00ff3e7b82 */ /* 0x000e640000000800 */
[----:B------:R-:W0:Y:S06]  /*12330*/  LDGDEPBAR ;  /* 0x00000000000079af */ /* 0x000e2c0000000000 */
[----:B------:R-:W-:Y:S01]  /*12340*/  BAR.SYNC.DEFER_BLOCKING 0x0 ;  /* 0x0000000000007b1d */ /* 0x000fe20000010000 */
[----:B--2---:R-:W-:-:S02]  /*12350*/  VIADD R61, R61, 0xffffff7a ;  /* 0xffffff7a3d3d7836 */ /* 0x004fc40000000000 */
[----:B------:R-:W-:-:S05]  /*12360*/  IMAD.WIDE R20, R13, 0x4, R20 ;  /* 0x000000040d147825 */ /* 0x000fca00078e0214 */
[----:B------:R-:W2:Y:S01]  /*12370*/  LDC R63, c[0x0][0x230] ;  /* 0x00008c00ff3f7b82 */ /* 0x000ea20000000800 */
[----:B------:R-:W-:-:S07]  /*12380*/  ISETP.GE.U32.AND P4, PT, R61, 0x7fffff5b, PT ;  /* 0x7fffff5b3d00780c */ /* 0x000fce0003f86070 */
[----:B------:R-:W1:Y:S01]  /*12390*/  LDC R61, c[0x0][0x230] ;  /* 0x00008c00ff3d7b82 */ /* 0x000e620000000800 */
[----:B---3--:R-:W-:Y:S02]  /*123a0*/  VIADD R7, R60, 0xffffff79 ;  /* 0xffffff793c077836 */ /* 0x008fe40000000000 */
[----:B----4-:R-:W-:-:S05]  /*123b0*/  IMAD.WIDE R192, R13, 0x4, R192 ;  /* 0x000000040dc07825 */ /* 0x010fca00078e02c0 */
[----:B------:R-:W3:Y:S01]  /*123c0*/  LDC R60, c[0x0][0x230] ;  /* 0x00008c00ff3c7b82 */ /* 0x000ee20000000800 */
[----:B------:R-:W-:Y:S01]  /*123d0*/  @!PT LDS RZ, [RZ] ;  /* 0x00000000fffff984 */ /* 0x000fe20000000800 */
[----:B------:R-:W-:Y:S01]  /*123e0*/  @!PT LDS RZ, [RZ] ;  /* 0x00000000fffff984 */ /* 0x000fe20000000800 */
[----:B------:R-:W-:Y:S01]  /*123f0*/  @!PT LDS RZ, [RZ] ;  /* 0x00000000fffff984 */ /* 0x000fe20000000800 */
[----:B------:R-:W-:Y:S01]  /*12400*/  LDGSTS.E [R244+-0x70000], desc[UR10][R58.64], !P1 ;  /* 0x900000003af47fae */ /* 0x000fe2000c92184a */
[----:B------:R-:W-:-:S04]  /*12410*/  IMAD.WIDE R40, R13, 0x4, R40 ;  /* 0x000000040d287825 */ /* 0x000fc800078e0228 */
[----:B------:R-:W-:Y:S02]  /*12420*/  IMAD.WIDE R56, R13, 0x4, R56 ;  /* 0x000000040d387825 */ /* 0x000fe400078e0238 */
[----:B------:R-:W4:Y:S02]  /*12430*/  LDC R65, c[0x0][0x230] ;  /* 0x00008c00ff417b82 */ /* 0x000f240000000800 */
[----:B-1----:R-:W-:Y:S01]  /*12440*/  VIADD R6, R61, 0xffffff78 ;  /* 0xffffff783d067836 */ /* 0x002fe20000000000 */
[----:B------:R-:W-:-:S05]  /*12450*/  ISETP.GE.U32.AND P1, PT, R7, 0x7fffff5a, PT ;  /* 0x7fffff5a0700780c */ /* 0x000fca0003f26070 */
[----:B------:R-:W1:Y:S01]  /*12460*/  LDC R61, c[0x0][0x230] ;  /* 0x00008c00ff3d7b82 */ /* 0x000e620000000800 */
[----:B------:R-:W-:Y:S01]  /*12470*/  LDGSTS.E [R244+-0x6fffc], desc[UR10][R20.64], !P6 ;  /* 0x9000400014f47fae */ /* 0x000fe2000f12184a */
[----:B------:R-:W-:-:S03]  /*12480*/  ISETP.GE.U32.AND P6, PT, R6, 0x7fffff59, PT ;  /* 0x7fffff590600780c */ /* 0x000fc60003fc6070 */
[----:B------:R-:W-:Y:S01]  /*12490*/  LDGSTS.E [R244+-0x6fff8], desc[UR10][R192.64], !P5 ;  /* 0x90008000c0f47fae */ /* 0x000fe2000e92184a */
[----:B------:R-:W-:Y:S02]  /*124a0*/  VIADD R6, R14, 0xffffff76 ;  /* 0xffffff760e067836 */ /* 0x000fe40000000000 */
[----:B------:R-:W-:Y:S01]  /*124b0*/  IMAD.WIDE R190, R13, 0x4, R190 ;  /* 0x000000040dbe7825 */ /* 0x000fe200078e02be */
[----:B------:R-:W-:Y:S01]  /*124c0*/  LDGSTS.E [R244+-0x6fff4], desc[UR10][R40.64], !P2 ;  /* 0x9000c00028f47fae */ /* 0x000fe2000d12184a */
[----:B------:R-:W4:Y:S01]  /*124d0*/  LDC R14, c[0x0][0x230] ;  /* 0x00008c00ff0e7b82 */ /* 0x000f220000000800 */
[----:B------:R-:W-:Y:S01]  /*124e0*/  ISETP.GE.U32.AND P2, PT, R6, 0x7fffff57, PT ;  /* 0x7fffff570600780c */ /* 0x000fe20003f46070 */
[----:B-1----:R-:W-:Y:S01]  /*124f0*/  VIADD R7, R61, 0xffffff77 ;  /* 0xffffff773d077836 */ /* 0x002fe20000000000 */
[----:B------:R-:W-:Y:S05]  /*12500*/  LDGSTS.E [R245+-0x70000], desc[UR10][R56.64], !P3 ;  /* 0x9000000038f57fae */ /* 0x000fea000d92184a */
[----:B------:R-:W1:Y:S01]  /*12510*/  LDC R61, c[0x0][0x230] ;  /* 0x00008c00ff3d7b82 */ /* 0x000e620000000800 */
[----:B------:R-:W-:Y:S01]  /*12520*/  ISETP.GE.U32.AND P5, PT, R7, 0x7fffff58, PT ;  /* 0x7fffff580700780c */ /* 0x000fe20003fa6070 */
[----:B------:R-:W-:Y:S01]  /*12530*/  VIADD R7, R11, 0xffffff75 ;  /* 0xffffff750b077836 */ /* 0x000fe20000000000 */
[----:B------:R-:W-:Y:S05]  /*12540*/  LDGSTS.E [R245+-0x6fffc], desc[UR10][R190.64], !P4 ;  /* 0x90004000bef57fae */ /* 0x000fea000e12184a */
[----:B------:R-:W2:Y:S01]  /*12550*/  LDC R11, c[0x0][0x230] ;  /* 0x00008c00ff0b7b82 */ /* 0x000ea20000000800 */
[----:B------:R-:W-:-:S02]  /*12560*/  VIADD R6, R62, 0xffffff74 ;  /* 0xffffff743e067836 */ /* 0x000fc40000000000 */
[----:B------:R-:W-:Y:S01]  /*12570*/  IMAD.WIDE R34, R13, 0x4, R34 ;  /* 0x000000040d227825 */ /* 0x000fe200078e0222 */
[----:B------:R-:W-:Y:S02]  /*12580*/  ISETP.GE.U32.AND P3, PT, R7, 0x7fffff56, PT ;  /* 0x7fffff560700780c */ /* 0x000fe40003f66070 */
[----:B------:R-:W-:Y:S01]  /*12590*/  ISETP.GE.U32.AND P4, PT, R6, 0x7fffff55, PT ;  /* 0x7fffff550600780c */ /* 0x000fe20003f86070 */
[----:B------:R-:W-:Y:S01]  /*125a0*/  VIADD R6, R10, 0xffffff73 ;  /* 0xffffff730a067836 */ /* 0x000fe20000000000 */
[----:B------:R-:W-:Y:S01]  /*125b0*/  LDGSTS.E [R245+-0x6fff8], desc[UR10][R34.64], !P1 ;  /* 0x9000800022f57fae */ /* 0x000fe2000c92184a */
[----:B---3--:R-:W-:Y:S01]  /*125c0*/  VIADD R7, R60, 0xffffff72 ;  /* 0xffffff723c077836 */ /* 0x008fe20000000000 */
[----:B------:R-:W3:Y:S01]  /*125d0*/  LDC R10, c[0x0][0x230] ;  /* 0x00008c00ff0a7b82 */ /* 0x000ee20000000800 */
[----:B------:R-:W-:Y:S01]  /*125e0*/  IMAD.WIDE R196, R13, 0x4, R196 ;  /* 0x000000040dc47825 */ /* 0x000fe200078e02c4 */
[----:B------:R-:W-:-:S03]  /*125f0*/  ISETP.GE.U32.AND P1, PT, R6, 0x7fffff54, PT ;  /* 0x7fffff540600780c */ /* 0x000fc60003f26070 */
[----:B------:R-:W-:Y:S01]  /*12600*/  IMAD.WIDE R204, R13, 0x4, R204 ;  /* 0x000000040dcc7825 */ /* 0x000fe200078e02cc */
[----:B------:R-:W-:Y:S02]  /*12610*/  LDGSTS.E [R245+-0x6fff4], desc[UR10][R196.64], !P6 ;  /* 0x9000c000c4f57fae */ /* 0x000fe4000f12184a */
[----:B------:R-:W3:Y:S01]  /*12620*/  LDC R60, c[0x0][0x230] ;  /* 0x00008c00ff3c7b82 */ /* 0x000ee20000000800 */
[----:B-1----:R-:W-:Y:S01]  /*12630*/  VIADD R6, R61, 0xffffff71 ;  /* 0xffffff713d067836 */ /* 0x002fe20000000000 */
[----:B------:R-:W-:Y:S01]  /*12640*/  LDGSTS.E [R246+-0x70000], desc[UR10][R204.64], !P5 ;  /* 0x90000000ccf67fae */ /* 0x000fe2000e92184a */
[----:B------:R-:W-:Y:S01]  /*12650*/  ISETP.GE.U32.AND P6, PT, R7, 0x7fffff53, PT ;  /* 0x7fffff530700780c */ /* 0x000fe20003fc6070 */
[----:B------:R-:W-:Y:S02]  /*12660*/  IMAD.WIDE R28, R13, 0x4, R28 ;  /* 0x000000040d1c7825 */ /* 0x000fe400078e021c */
[----:B------:R-:W-:Y:S02]  /*12670*/  ISETP.GE.U32.AND P5, PT, R6, 0x7fffff52, PT ;  /* 0x7fffff520600780c */ /* 0x000fe40003fa6070 */
[----:B------:R-:W1:Y:S01]  /*12680*/  LDC R62, c[0x0][0x230] ;  /* 0x00008c00ff3e7b82 */ /* 0x000e620000000800 */
[----:B--2---:R-:W-:Y:S01]  /*12690*/  VIADD R6, R11, 0xffffff6f ;  /* 0xffffff6f0b067836 */ /* 0x004fe20000000000 */
[----:B------:R-:W-:Y:S01]  /*126a0*/  LDGSTS.E [R246+-0x6fffc], desc[UR10][R28.64], !P2 ;  /* 0x900040001cf67fae */ /* 0x000fe2000d12184a */
[----:B------:R-:W-:-:S02]  /*126b0*/  VIADD R7, R64, 0xffffff70 ;  /* 0xffffff7040077836 */ /* 0x000fc40000000000 */
[----:B------:R-:W-:-:S03]  /*126c0*/  IMAD.WIDE R198, R13, 0x4, R198 ;  /* 0x000000040dc67825 */ /* 0x000fc600078e02c6 */
[----:B------:R-:W2:Y:S01]  /*126d0*/  LDC R11, c[0x0][0x230] ;  /* 0x00008c00ff0b7b82 */ /* 0x000ea20000000800 */
[----:B------:R-:W-:Y:S01]  /*126e0*/  ISETP.GE.U32.AND P2, PT, R7, 0x7fffff51, PT ;  /* 0x7fffff510700780c */ /* 0x000fe20003f46070 */
[----:B------:R-:W-:Y:S01]  /*126f0*/  LDGSTS.E [R246+-0x6fff8], desc[UR10][R198.64], !P3 ;  /* 0x90008000c6f67fae */ /* 0x000fe2000d92184a */
[----:B------:R-:W-:Y:S01]  /*12700*/  IMAD.WIDE R46, R13, 0x4, R46 ;  /* 0x000000040d2e7825 */ /* 0x000fe200078e022e */
[----:B------:R-:W-:-:S03]  /*12710*/  ISETP.GE.U32.AND P3, PT, R6, 0x7fffff50, PT ;  /* 0x7fffff500600780c */ /* 0x000fc60003f66070 */
[----:B------:R-:W-:Y:S01]  /*12720*/  VIADD R7, R63, 0xffffff6e ;  /* 0xffffff6e3f077836 */ /* 0x000fe20000000000 */
[----:B------:R-:W2:Y:S01]  /*12730*/  LDC R61, c[0x0][0x230] ;  /* 0x00008c00ff3d7b82 */ /* 0x000ea20000000800 */
[----:B------:R-:W-:Y:S01]  /*12740*/  IMAD.WIDE R202, R13, 0x4, R202 ;  /* 0x000000040dca7825 */ /* 0x000fe200078e02ca */
[----:B------:R-:W-:Y:S03]  /*12750*/  LDGSTS.E [R246+-0x6fff4], desc[UR10][R46.64], !P4 ;  /* 0x9000c0002ef67fae */ /* 0x000fe6000e12184a */
[----:B----4-:R-:W-:Y:S01]  /*12760*/  VIADD R6, R65, 0xffffff6d ;  /* 0xffffff6d41067836 */ /* 0x010fe20000000000 */
[----:B------:R-:W-:Y:S02]  /*12770*/  LDGSTS.E [R247+-0x70000], desc[UR10][R202.64], !P1 ;  /* 0x90000000caf77fae */ /* 0x000fe4000c92184a */
[----:B------:R-:W4:Y:S01]  /*12780*/  LDC R63, c[0x0][0x230] ;  /* 0x00008c00ff3f7b82 */ /* 0x000f220000000800 */
[----:B------:R-:W-:Y:S01]  /*12790*/  ISETP.GE.U32.AND P4, PT, R7, 0x7fffff4f, PT ;  /* 0x7fffff4f0700780c */ /* 0x000fe20003f86070 */
[----:B------:R-:W-:Y:S01]  /*127a0*/  IMAD.WIDE R38, R13, 0x4, R38 ;  /* 0x000000040d267825 */ /* 0x000fe200078e0226 */
[----:B------:R-:W-:-:S03]  /*127b0*/  ISETP.GE.U32.AND P1, PT, R6, 0x7fffff4e, PT ;  /* 0x7fffff4e0600780c */ /* 0x000fc60003f26070 */
[----:B---3--:R-:W-:Y:S01]  /*127c0*/  VIADD R7, R10, 0xffffff6c ;  /* 0xffffff6c0a077836 */ /* 0x008fe20000000000 */
[----:B------:R-:W-:Y:S01]  /*127d0*/  LDGSTS.E [R247+-0x6fffc], desc[UR10][R38.64], !P6 ;  /* 0x9000400026f77fae */ /* 0x000fe2000f12184a */
[----:B------:R-:W-:Y:S01]  /*127e0*/  VIADD R6, R60, 0xffffff6b ;  /* 0xffffff6b3c067836 */ /* 0x000fe20000000000 */
[----:B------:R-:W3:Y:S01]  /*127f0*/  LDC R64, c[0x0][0x230] ;  /* 0x00008c00ff407b82 */ /* 0x000ee20000000800 */
[----:B------:R-:W-:Y:S01]  /*12800*/  IMAD.WIDE R42, R13, 0x4, R42 ;  /* 0x000000040d2a7825 */ /* 0x000fe200078e022a */
[----:B------:R-:W-:-:S06]  /*12810*/  ISETP.GE.U32.AND P6, PT, R7, 0x7fffff4d, PT ;  /* 0x7fffff4d0700780c */ /* 0x000fcc0003fc6070 */
[----:B------:R-:W3:Y:S01]  /*12820*/  LDC R60, c[0x0][0x230] ;  /* 0x00008c00ff3c7b82 */ /* 0x000ee20000000800 */
[----:B-1----:R-:W-:Y:S01]  /*12830*/  VIADD R7, R62, 0xffffff69 ;  /* 0xffffff693e077836 */ /* 0x002fe20000000000 */
[----:B------:R-:W-:Y:S01]  /*12840*/  LDGSTS.E [R247+-0x6fff8], desc[UR10][R42.64], !P5 ;  /* 0x900080002af77fae */ /* 0x000fe2000e92184a */
[----:B------:R-:W-:Y:S01]  /*12850*/  IMAD.WIDE R24, R13, 0x4, R24 ;  /* 0x000000040d187825 */ /* 0x000fe200078e0218 */
[----:B------:R-:W-:-:S04]  /*12860*/  ISETP.GE.U32.AND P5, PT, R6, 0x7fffff4c, PT ;  /* 0x7fffff4c0600780c */ /* 0x000fc80003fa6070 */
[----:B------:R-:W1:Y:S01]  /*12870*/  LDC R62, c[0x0][0x230] ;  /* 0x00008c00ff3e7b82 */ /* 0x000e620000000800 */
[----:B--2---:R-:W-:Y:S01]  /*12880*/  VIADD R6, R11, 0xffffff6a ;  /* 0xffffff6a0b067836 */ /* 0x004fe20000000000 */
[----:B------:R-:W-:Y:S01]  /*12890*/  LDGSTS.E [R247+-0x6fff4], desc[UR10][R24.64], !P2 ;  /* 0x9000c00018f77fae */ /* 0x000fe2000d12184a */
[----:B------:R-:W-:-:S03]  /*128a0*/  IMAD.WIDE R48, R13, 0x4, R48 ;  /* 0x000000040d307825 */ /* 0x000fc600078e0230 */
[----:B------:R-:W-:Y:S01]  /*128b0*/  ISETP.GE.U32.AND P2, PT, R6, 0x7fffff4b, PT ;  /* 0x7fffff4b0600780c */ /* 0x000fe20003f46070 */
[----:B------:R-:W-:Y:S01]  /*128c0*/  IMAD.WIDE R52, R13, 0x4, R52 ;  /* 0x000000040d347825 */ /* 0x000fe200078e0234 */
[----:B------:R-:W-:Y:S01]  /*128d0*/  LDGSTS.E [R248+-0x70000], desc[UR10][R48.64], !P3 ;  /* 0x9000000030f87fae */ /* 0x000fe2000d92184a */
[----:B------:R-:W-:Y:S01]  /*128e0*/  ISETP.GE.U32.AND P3, PT, R7, 0x7fffff4a, PT ;  /* 0x7fffff4a0700780c */ /* 0x000fe20003f66070 */
[----:B------:R-:W2:Y:S01]  /*128f0*/  LDC R10, c[0x0][0x230] ;  /* 0x00008c00ff0a7b82 */ /* 0x000ea20000000800 */
[----:B------:R-:W-:Y:S01]  /*12900*/  VIADD R6, R61, 0xffffff68 ;  /* 0xffffff683d067836 */ /* 0x000fe20000000000 */
[----:B------:R-:W-:Y:S01]  /*12910*/  LDGSTS.E [R248+-0x6fffc], desc[UR10][R52.64], !P4 ;  /* 0x9000400034f87fae */ /* 0x000fe2000e12184a */
[----:B------:R-:W-:-:S04]  /*12920*/  IMAD.WIDE R30, R13, 0x4, R30 ;  /* 0x000000040d1e7825 */ /* 0x000fc800078e021e */
[----:B----4-:R-:W-:Y:S01]  /*12930*/  VIADD R7, R63, 0xffffff67 ;  /* 0xffffff673f077836 */ /* 0x010fe20000000000 */
[----:B------:R-:W-:Y:S01]  /*12940*/  ISETP.GE.U32.AND P4, PT, R6, 0x7fffff49, PT ;  /* 0x7fffff490600780c */ /* 0x000fe20003f86070 */
[----:B------:R-:W-:Y:S01]  /*12950*/  LDGSTS.E [R248+-0x6fff8], desc[UR10][R30.64], !P1 ;  /* 0x900080001ef87fae */ /* 0x000fe2000c92184a */
[----:B------:R-:W-:Y:S01]  /*12960*/  IMAD.WIDE R194, R13, 0x4, R194 ;  /* 0x000000040dc27825 */ /* 0x000fe200078e02c2 */
[----:B------:R-:W4:Y:S01]  /*12970*/  LDC R11, c[0x0][0x230] ;  /* 0x00008c00ff0b7b82 */ /* 0x000f220000000800 */
[----:B------:R-:W-:Y:S01]  /*12980*/  ISETP.GE.U32.AND P1, PT, R7, 0x7fffff48, PT ;  /* 0x7fffff480700780c */ /* 0x000fe20003f26070 */
[----:B------:R-:W-:Y:S01]  /*12990*/  STL.64 [R1+0x18b0], R58 ;  /* 0x0018b03a01007387 */ /* 0x000fe20000100a00 */
[----:B------:R-:W-:-:S03]  /*129a0*/  IMAD.WIDE R18, R13, 0x4, R18 ;  /* 0x000000040d127825 */ /* 0x000fc600078e0212 */
[----:B------:R-:W-:Y:S01]  /*129b0*/  STL.64 [R1+0x18b8], R20 ;  /* 0x0018b81401007387 */ /* 0x000fe20000100a00 */
[C---:B------:R-:W-:Y:S01]  /*129c0*/  IMAD.WIDE R212, R13.reuse, 0x4, R212 ;  /* 0x000000040dd47825 */ /* 0x040fe200078e02d4 */
[----:B------:R-:W4:Y:S02]  /*129d0*/  LDC R61, c[0x0][0x230] ;  /* 0x00008c00ff3d7b82 */ /* 0x000f240000000800 */
[----:B------:R-:W-:Y:S01]  /*129e0*/  STL.64 [R1+0x18c0], R192 ;  /* 0x0018c0c001007387 */ /* 0x000fe20000100a00 */
[----:B---3--:R-:W-:Y:S02]  /*129f0*/  VIADD R7, R60, 0xffffff64 ;  /* 0xffffff643c077836 */ /* 0x008fe40000000000 */
[C---:B------:R-:W-:Y:S01]  /*12a00*/  IMAD.WIDE R200, R13.reuse, 0x4, R200 ;  /* 0x000000040dc87825 */ /* 0x040fe200078e02c8 */
[----:B------:R-:W-:Y:S02]  /*12a10*/  STL.64 [R1+0x18c8], R40 ;  /* 0x0018c82801007387 */ /* 0x000fe40000100a00 */
[----:B------:R-:W3:Y:S02]  /*12a20*/  LDC R60, c[0x0][0x230] ;  /* 0x00008c00ff3c7b82 */ /* 0x000ee40000000800 */
[----:B------:R-:W-:Y:S01]  /*12a30*/  LDGSTS.E [R248+-0x6fff4], desc[UR10][R194.64], !P6 ;  /* 0x9000c000c2f87fae */ /* 0x000fe2000f12184a */
[----:B------:R-:W-:-:S03]  /*12a40*/  IMAD.WIDE R210, R13, 0x4, R210 ;  /* 0x000000040dd27825 */ /* 0x000fc600078e02d2 */
[----:B------:R2:W-:Y:S01]  /*12a50*/  STL.64 [R1+0x18d0], R56 ;  /* 0x0018d03801007387 */ /* 0x0005e20000100a00 */
[----:B------:R-:W-:Y:S01]  /*12a60*/  IMAD.WIDE R36, R13, 0x4, R36 ;  /* 0x000000040d247825 */ /* 0x000fe200078e0224 */
[----:B------:R-:W-:Y:S01]  /*12a70*/  UISETP.GT.AND UP1, UPT, UR4, 0xbf, UPT ;  /* 0x000000bf0400788c */ /* 0x000fe2000bf24270 */
[----:B------:R-:W3:Y:S01]  /*12a80*/  LDC R63, c[0x0][0x230] ;  /* 0x00008c00ff3f7b82 */ /* 0x000ee20000000800 */
[----:B------:R3:W-:Y:S04]  /*12a90*/  LDGSTS.E [R249+-0x70000], desc[UR10][R18.64], !P5 ;  /* 0x9000000012f97fae */ /* 0x0007e8000e92184a */
[----:B------:R-:W-:Y:S04]  /*12aa0*/  STL.64 [R1+0x18d8], R190 ;  /* 0x0018d8be01007387 */ /* 0x000fe80000100a00 */
[----:B------:R-:W-:Y:S01]  /*12ab0*/  LDGSTS.E [R249+-0x6fffc], desc[UR10][R212.64], !P2 ;  /* 0x90004000d4f97fae */ /* 0x000fe2000d12184a */
[----:B------:R-:W-:Y:S01]  /*12ac0*/  ISETP.GE.U32.AND P2, PT, R7, 0x7fffff45, PT ;  /* 0x7fffff450700780c */ /* 0x000fe20003f46070 */
[----:B-1----:R-:W-:-:S02]  /*12ad0*/  VIADD R7, R62, 0xffffff60 ;  /* 0xffffff603e077836 */ /* 0x002fc40000000000 */
[----:B------:R-:W-:Y:S01]  /*12ae0*/  STL.64 [R1+0x18e0], R34 ;  /* 0x0018e02201007387 */ /* 0x000fe20000100a00 */
[----:B------:R-:W-:Y:S01]  /*12af0*/  IMAD.WIDE R26, R13, 0x4, R26 ;  /* 0x000000040d1a7825 */ /* 0x000fe200078e021a */
[----:B------:R-:W1:Y:S02]  /*12b00*/  LDC R62, c[0x0][0x230] ;  /* 0x00008c00ff3e7b82 */ /* 0x000e640000000800 */
[----:B------:R-:W-:Y:S04]  /*12b10*/  STL.64 [R1+0x18f0], R244 ;  /* 0x0018f0f401007387 */ /* 0x000fe80000100a00 */
[----:B------:R-:W-:Y:S04]  /*12b20*/  STL.64 [R1+0x18e8], R196 ;  /* 0x0018e8c401007387 */ /* 0x000fe80000100a00 */
[----:B------:R-:W-:Y:S04]  /*12b30*/  STL.64 [R1+0x18f8], R204 ;  /* 0x0018f8cc01007387 */ /* 0x000fe80000100a00 */
[----:B------:R-:W-:Y:S04]  /*12b40*/  LDGSTS.E [R249+-0x6fff8], desc[UR10][R200.64], !P3 ;  /* 0x90008000c8f97fae */ /* 0x000fe8000d92184a */
[----:B------:R-:W-:Y:S04]  /*12b50*/  STL.64 [R1+0x1900], R28 ;  /* 0x0019001c01007387 */ /* 0x000fe80000100a00 */
[----:B------:R-:W-:Y:S04]  /*12b60*/  LDGSTS.E [R249+-0x6fff4], desc[UR10][R210.64], !P4 ;  /* 0x9000c000d2f97fae */ /* 0x000fe8000e12184a */
[----:B------:R-:W-:Y:S04]  /*12b70*/  STL.64 [R1+0x1908], R198 ;  /* 0x001908c601007387 */ /* 0x000fe80000100a00 */
[----:B------:R-:W-:Y:S01]  /*12b80*/  LDGSTS.E [R250+-0x70000], desc[UR10][R36.64], !P1 ;  /* 0x9000000024fa7fae */ /* 0x000fe2000c92184a */
[----:B------:R-:W-:-:S02]  /*12b90*/  ISETP.GE.AND P1, PT, R15, R7, PT ;  /* 0x000000070f00720c */ /* 0x000fc40003f26270 */
[----:B------:R-:W2:Y:S01]  /*12ba0*/  LDC R15, c[0x0][0x230] ;  /* 0x00008c00ff0f7b82 */ /* 0x000ea20000000800 */
        /* <DEDUP_REMOVED lines=10> */
[----:B------:R-:W-:Y:S01]  /*12c50*/  STL.64 [R1+0x1958], R194 ;  /* 0x001958c201007387 */ /* 0x000fe20000100a00 */
[----:B------:R-:W-:-:S03]  /*12c60*/  IMAD.WIDE R32, R13, 0x4, R32 ;  /* 0x000000040d207825 */ /* 0x000fc600078e0220 */
[----:B------:R-:W-:Y:S01]  /*12c70*/  STL.64 [R1+0x1960], R18 ;  /* 0x0019601201007387 */ /* 0x000fe20000100a00 */
[----:B------:R-:W-:-:S03]  /*12c80*/  IMAD.WIDE R54, R13, 0x4, R54 ;  /* 0x000000040d367825 */ /* 0x000fc600078e0236 */
[----:B------:R-:W-:Y:S04]  /*12c90*/  STL.64 [R1+0x1968], R212 ;  /* 0x001968d401007387 */ /* 0x000fe80000100a00 */
[----:B------:R-:W-:Y:S01]  /*12ca0*/  STL.64 [R1+0x1970], R200 ;  /* 0x001970c801007387 */ /* 0x000fe20000100a00 */
[----:B------:R-:W-:-:S03]  /*12cb0*/  IMAD.WIDE R206, R13, 0x4, R206 ;  /* 0x000000040dce7825 */ /* 0x000fc600078e02ce */
[----:B------:R-:W-:Y:S01]  /*12cc0*/  STL.64 [R1+0x1980], R248 ;  /* 0x001980f801007387 */ /* 0x000fe20000100a00 */
[----:B------:R-:W-:-:S03]  /*12cd0*/  IMAD.WIDE R208, R13, 0x4, R208 ;  /* 0x000000040dd07825 */ /* 0x000fc600078e02d0 */
[----:B------:R-:W-:Y:S04]  /*12ce0*/  STL.64 [R1+0x1978], R210 ;  /* 0x001978d201007387 */ /* 0x000fe80000100a00 */
[----:B------:R-:W-:Y:S01]  /*12cf0*/  STL.64 [R1+0x1988], R36 ;  /* 0x0019882401007387 */ /* 0x000fe20000100a00 */
[----:B------:R-:W-:-:S03]  /*12d00*/  IMAD.WIDE R44, R13, 0x4, R44 ;  /* 0x000000040d2c7825 */ /* 0x000fc600078e022c */
        /* <DEDUP_REMOVED lines=9> */
[----:B--2---:R2:W-:Y:S04]  /*12da0*/  STL.64 [R1+0x19d8], R14 ;  /* 0x0019d80e01007387 */ /* 0x0045e80000100a00 */
[----:B------:R-:W2:Y:S04]  /*12db0*/  LDL.LU.64 R56, [R1+0x20] ;  /* 0x0000200001387983 */ /* 0x000ea80000300a00 */
[----:B------:R-:W2:Y:S04]  /*12dc0*/  LDL.LU.64 R40, [R1+0x18] ;  /* 0x0000180001287983 */ /* 0x000ea80000300a00 */
[----:B------:R-:W2:Y:S04]  /*12dd0*/  LDL.LU.64 R192, [R1+0x10] ;  /* 0x0000100001c07983 */ /* 0x000ea80000300a00 */
[----:B------:R-:W2:Y:S04]  /*12de0*/  LDL.LU.64 R20, [R1+0x8] ;  /* 0x0000080001147983 */ /* 0x000ea80000300a00 */
[----:B------:R-:W2:Y:S01]  /*12df0*/  LDL.LU.64 R58, [R1] ;  /* 0x00000000013a7983 */ /* 0x000ea20000300a00 */
[----:B------:R-:W-:-:S02]  /*12e00*/  VIADD R6, R64, 0xffffff66 ;  /* 0xffffff6640067836 */ /* 0x000fc40000000000 */
[----:B------:R-:W1:Y:S03]  /*12e10*/  LDC R64, c[0x0][0x230] ;  /* 0x00008c00ff407b82 */ /* 0x000e660000000800 */
[----:B------:R-:W-:Y:S01]  /*12e20*/  ISETP.GE.U32.AND P6, PT, R6, 0x7fffff47, PT ;  /* 0x7fffff470600780c */ /* 0x000fe20003fc6070 */
[----:B------:R-:W-:-:S05]  /*12e30*/  VIADD R6, R10, 0xffffff65 ;  /* 0xffffff650a067836 */ /* 0x000fca0000000000 */
[----:B------:R-:W-:Y:S01]  /*12e40*/  ISETP.GE.U32.AND P5, PT, R6, 0x7fffff46, PT ;  /* 0x7fffff460600780c */ /* 0x000fe20003fa6070 */
[----:B----4-:R-:W-:Y:S02]  /*12e50*/  VIADD R6, R11, 0xffffff63 ;  /* 0xffffff630b067836 */ /* 0x010fe40000000000 */
[----:B------:R-:W4:Y:S03]  /*12e60*/  LDC R11, c[0x0][0x230] ;  /* 0x00008c00ff0b7b82 */ /* 0x000f260000000800 */
[----:B------:R-:W-:Y:S01]  /*12e70*/  ISETP.GE.U32.AND P3, PT, R6, 0x7fffff44, PT ;  /* 0x7fffff440600780c */ /* 0x000fe20003f66070 */
[----:B------:R-:W-:Y:S01]  /*12e80*/  VIADD R6, R61, 0xffffff62 ;  /* 0xffffff623d067836 */ /* 0x000fe20000000000 */
[----:B------:R-:W-:Y:S03]  /*12e90*/  LDGSTS.E [R250+-0x6fffc], desc[UR10][R26.64], !P6 ;  /* 0x900040001afa7fae */ /* 0x000fe6000f12184a */
[----:B------:R-:W4:Y:S01]  /*12ea0*/  LDC R61, c[0x0][0x230] ;  /* 0x00008c00ff3d7b82 */ /* 0x000f220000000800 */
[----:B-1----:R-:W-:Y:S01]  /*12eb0*/  VIADD R10, R64, 0xffffff61 ;  /* 0xffffff61400a7836 */ /* 0x002fe20000000000 */
[----:B------:R-:W-:Y:S01]  /*12ec0*/  ISETP.GE.U32.AND P4, PT, R6, 0x7fffff43, PT ;  /* 0x7fffff430600780c */ /* 0x000fe20003f86070 */
[----:B------:R-:W-:Y:S01]  /*12ed0*/  LDGSTS.E [R250+-0x6fff8], desc[UR10][R50.64], !P5 ;  /* 0x9000800032fa7fae */ /* 0x000fe2000e92184a */
[----:B------:R-:W-:-:S02]  /*12ee0*/  ISETP.GE.U32.AND P6, PT, R7, 0x7fffff41, PT ;  /* 0x7fffff410700780c */ /* 0x000fc40003fc6070 */
[----:B------:R-:W-:Y:S01]  /*12ef0*/  ISETP.GE.U32.AND P5, PT, R10, 0x7fffff42, PT ;  /* 0x7fffff420a00780c */ /* 0x000fe20003fa6070 */
[----:B------:R-:W-:-:S04]  /*12f00*/  IMAD.WIDE R124, R4, 0x4, R124 ;  /* 0x00000004047c7825 */ /* 0x000fc800078e027c */
[C---:B---3--:R-:W-:Y:S01]  /*12f10*/  IMAD.WIDE R12, R4.reuse, 0x4, R236 ;  /* 0x00000004040c7825 */ /* 0x048fe200078e02ec */
[----:B------:R1:W-:Y:S03]  /*12f20*/  STL.64 [R1+0x19e0], R124 ;  /* 0x0019e07c01007387 */ /* 0x0003e60000100a00 */
[C---:B------:R-:W-:Y:S01]  /*12f30*/  IMAD.WIDE R18, R4.reuse, 0x4, R230 ;  /* 0x0000000404127825 */ /* 0x040fe200078e02e6 */
[----:B------:R3:W-:Y:S03]  /*12f40*/  STL.64 [R1+0x8], R12 ;  /* 0x0000080c01007387 */ /* 0x0007e60000100a00 */
[C---:B--2---:R-:W-:Y:S01]  /*12f50*/  IMAD.WIDE R14, R4.reuse, 0x4, R228 ;  /* 0x00000004040e7825 */ /* 0x044fe200078e02e4 */
[----:B------:R-:W-:Y:S01]  /*12f60*/  SEL R6, RZ, 0x4, P1 ;  /* 0x00000004ff067807 */ /* 0x000fe20000800000 */
[----:B------:R-:W-:Y:S01]  /*12f70*/  LDGSTS.E [R250+-0x6fff4], desc[UR10][R32.64], !P2 ;  /* 0x9000c00020fa7fae */ /* 0x000fe2000d12184a */
[----:B------:R-:W-:Y:S01]  /*12f80*/  PLOP3.LUT P1, PT, PT, PT, UP1, 0x80, 0x0 ;  /* 0x000000000000781c */ /* 0x000fe20003f2f018 */
[----:B-1----:R-:W-:-:S02]  /*12f90*/  IMAD.WIDE R124, R4, 0x4, R222 ;  /* 0x00000004047c7825 */ /* 0x002fc400078e02de */
[----:B------:R-:W-:Y:S02]  /*12fa0*/  LDGSTS.E [R251+-0x70000], desc[UR10][R54.64], !P3 ;  /* 0x9000000036fb7fae */ /* 0x000fe4000d92184a */
[----:B---3--:R-:W-:Y:S02]  /*12fb0*/  IMAD.WIDE R12, R4, 0x4, R224 ;  /* 0x00000004040c7825 */ /* 0x008fe400078e02e0 */
[----:B------:R-:W-:Y:S01]  /*12fc0*/  STL.64 [R1+0x18], R18 ;  /* 0x0000181201007387 */ /* 0x000fe20000100a00 */
[----:B------:R-:W-:-:S03]  /*12fd0*/  SEL R6, R6, RZ, P1 ;  /* 0x000000ff06067207 */ /* 0x000fc60000800000 */
[----:B------:R-:W-:Y:S04]  /*12fe0*/  LDGSTS.E [R251+-0x6fffc], desc[UR10][R206.64], !P4 ;  /* 0x90004000cefb7fae */ /* 0x000fe8000e12184a */
[----:B------:R1:W-:Y:S04]  /*12ff0*/  STL.64 [R1+0x200], R14 ;  /* 0x0002000e01007387 */ /* 0x0003e80000100a00 */
[----:B------:R-:W-:Y:S04]  /*13000*/  LDGSTS.E [R251+-0x6fff8], desc[UR10][R208.64], !P5 ;  /* 0x90008000d0fb7fae */ /* 0x000fe8000e92184a */
[----:B------:R2:W-:Y:S01]  /*13010*/  LDGSTS.E [R251+-0x6fff4], desc[UR10][R44.64], !P6 ;  /* 0x9000c0002cfb7fae */ /* 0x0005e2000f12184a */
[----:B-1----:R-:W-:-:S03]  /*13020*/  IMAD.WIDE R14, R4, 0x4, R220 ;  /* 0x00000004040e7825 */ /* 0x002fc600078e02dc */
[----:B------:R1:W-:Y:S01]  /*13030*/  STL.64 [R1+0x210], R12 ;  /* 0x0002100c01007387 */ /* 0x0003e20000100a00 */
[----:B------:R-:W-:-:S03]  /*13040*/  ISETP.NE.U32.AND P1, PT, R6, RZ, PT ;  /* 0x000000ff0600720c */ /* 0x000fc60003f25070 */
[----:B------:R-:W-:Y:S01]  /*13050*/  STL.64 [R1+0x220], R124 ;  /* 0x0002207c01007387 */ /* 0x000fe20000100a00 */
[----:B--2---:R-:W-:-:S03]  /*13060*/  IMAD.WIDE R250, R4, 0x4, R218 ;  /* 0x0000000404fa7825 */ /* 0x004fc600078e02da */
[----:B------:R-:W-:Y:S01]  /*13070*/  STL.64 [R1+0x19e8], R124 ;  /* 0x0019e87c01007387 */ /* 0x000fe20000100a00 */
[----:B------:R-:W-:-:S03]  /*13080*/  IMAD.WIDE R44, R4, 0x4, R216 ;  /* 0x00000004042c7825 */ /* 0x000fc600078e02d8 */
[----:B------:R-:W-:Y:S01]  /*13090*/  STL.64 [R1+0x230], R14 ;  /* 0x0002300e01007387 */ /* 0x000fe20000100a00 */
[----:B------:R-:W-:-:S03]  /*130a0*/  IMAD.WIDE R208, R4, 0x4, R214 ;  /* 0x0000000404d07825 */ /* 0x000fc600078e02d6 */
[----:B------:R2:W-:Y:S01]  /*130b0*/  STL.64 [R1+0x19f0], R14 ;  /* 0x0019f00e01007387 */ /* 0x0005e20000100a00 */
[----:B----4-:R-:W-:-:S03]  /*130c0*/  VIADD R6, R61, 0xffffff5e ;  /* 0xffffff5e3d067836 */ /* 0x010fc60000000000 */
[----:B------:R-:W-:Y:S01]  /*130d0*/  STL.64 [R1+0x240], R250 ;  /* 0x000240fa01007387 */ /* 0x000fe20000100a00 */
[----:B------:R-:W-:-:S03]  /*130e0*/  IMAD.WIDE R206, R4, 0x4, R106 ;  /* 0x0000000404ce7825 */ /* 0x000fc600078e026a */
[----:B------:R-:W-:Y:S01]  /*130f0*/  STL.64 [R1+0x19f8], R250 ;  /* 0x0019f8fa01007387 */ /* 0x000fe20000100a00 */
[----:B-1----:R-:W-:-:S03]  /*13100*/  IMAD.WIDE R12, R4, 0x4, R110 ;  /* 0x00000004040c7825 */ /* 0x002fc600078e026e */
[----:B------:R-:W-:Y:S01]  /*13110*/  STL.64 [R1+0x250], R44 ;  /* 0x0002502c01007387 */ /* 0x000fe20000100a00 */
[----:B------:R-:W-:Y:S01]  /*13120*/  IMAD.WIDE R54, R4, 0x4, R114 ;  /* 0x0000000404367825 */ /* 0x000fe200078e0272 */
[----:B------:R-:W-:Y:S02]  /*13130*/  ISETP.GE.U32.AND P3, PT, R6, 0x7fffff3f, PT ;  /* 0x7fffff3f0600780c */ /* 0x000fe40003f66070 */
[----:B------:R-:W-:Y:S01]  /*13140*/  STL.64 [R1+0x1a00], R44 ;  /* 0x001a002c01007387 */ /* 0x000fe20000100a00 */
[----:B------:R-:W-:-:S03]  /*13150*/  IMAD.WIDE R32, R4, 0x4, R118 ;  /* 0x0000000404207825 */ /* 0x000fc600078e0276 */
[----:B------:R-:W-:Y:S01]  /*13160*/  STL.64 [R1+0x258], R208 ;  /* 0x000258d001007387 */ /* 0x000fe20000100a00 */
[----:B------:R-:W-:-:S03]  /*13170*/  IMAD.WIDE R50, R4, 0x4, R122 ;  /* 0x0000000404327825 */ /* 0x000fc600078e027a */
[----:B------:R-:W-:Y:S01]  /*13180*/  STL.64 [R1+0x260], R206 ;  /* 0x000260ce01007387 */ /* 0x000fe20000100a00 */
[----:B------:R-:W-:-:S03]  /*13190*/  IMAD.WIDE R26, R4, 0x4, R126 ;  /* 0x00000004041a7825 */ /* 0x000fc600078e027e */
[----:B------:R-:W-:Y:S01]  /*131a0*/  STL.64 [R1+0x268], R12 ;  /* 0x0002680c01007387 */ /* 0x000fe20000100a00 */
[----:B------:R-:W-:Y:S02]  /*131b0*/  VIADD R7, R11, 0xffffff5f ;  /* 0xffffff5f0b077836 */ /* 0x000fe40000000000 */
[----:B------:R-:W-:Y:S01]  /*131c0*/  VIADD R6, R60, 0xffffff5d ;  /* 0xffffff5d3c067836 */ /* 0x000fe20000000000 */
[----:B------:R-:W-:Y:S01]  /*131d0*/  STL.64 [R1+0x270], R54 ;  /* 0x0002703601007387 */ /* 0x000fe20000100a00 */
[----:B------:R-:W-:-:S03]  /*131e0*/  IMAD.WIDE R36, R4, 0x4, R130 ;  /* 0x0000000404247825 */ /* 0x000fc600078e0282 */
[----:B------:R-:W-:Y:S01]  /*131f0*/  STL.64 [R1+0x278], R32 ;  /* 0x0002782001007387 */ /* 0x000fe20000100a00 */
[C---:B------:R-:W-:Y:S01]  /*13200*/  IMAD.WIDE R248, R4.reuse, 0x4, R134 ;  /* 0x0000000404f87825 */ /* 0x040fe200078e0286 */
[----:B------:R-:W-:Y:S02]  /*13210*/  ISETP.GE.U32.AND P2, PT, R7, 0x7fffff40, PT ;  /* 0x7fffff400700780c */ /* 0x000fe40003f46070 */
[----:B------:R-:W-:Y:S01]  /*13220*/  STL.64 [R1+0x280], R50 ;  /* 0x0002803201007387 */ /* 0x000fe20000100a00 */
[----:B------:R-:W-:Y:S01]  /*13230*/  IMAD.WIDE R210, R4, 0x4, R138 ;  /* 0x0000000404d27825 */ /* 0x000fe200078e028a */
[----:B------:R-:W-:Y:S02]  /*13240*/  ISETP.GE.U32.AND P4, PT, R6, 0x7fffff3e, PT ;  /* 0x7fffff3e0600780c */ /* 0x000fe40003f86070 */
[----:B------:R-:W-:Y:S01]  /*13250*/  STL.64 [R1+0x288], R26 ;  /* 0x0002881a01007387 */ /* 0x000fe20000100a00 */
[----:B--2---:R-:W-:-:S03]  /*13260*/  IMAD.WIDE R14, R4, 0x4, R154 ;  /* 0x00000004040e7825 */ /* 0x004fc600078e029a */
[----:B------:R-:W-:Y:S01]  /*13270*/  STL.64 [R1+0x290], R36 ;  /* 0x0002902401007387 */ /* 0x000fe20000100a00 */
[----:B------:R-:W-:Y:S02]  /*13280*/  VIADD R7, R62, 0xffffff5c ;  /* 0xffffff5c3e077836 */ /* 0x000fe40000000000 */
[----:B------:R-:W-:Y:S01]  /*13290*/  VIADD R6, R63, 0xffffff5b ;  /* 0xffffff5b3f067836 */ /* 0x000fe20000000000 */
[----:B------:R-:W-:Y:S04]  /*132a0*/  STL.64 [R1+0x2a0], R248 ;  /* 0x0002a0f801007387 */ /* 0x000fe80000100a00 */
[----:B------:R-:W-:Y:S01]  /*132b0*/  STL.64 [R1+0x2b0], R210 ;  /* 0x0002b0d201007387 */ /* 0x000fe20000100a00 */
[----:B------:R-:W-:-:S03]  /*132c0*/  ISETP.GE.U32.AND P5, PT, R7, 0x7fffff3d, PT ;  /* 0x7fffff3d0700780c */ /* 0x000fc60003fa6070 */
[----:B------:R-:W2:Y:S01]  /*132d0*/  LDL.LU.64 R224, [R1+0x398] ;  /* 0x0003980001e07983 */ /* 0x000ea20000300a00 */
[----:B------:R-:W-:-:S03]  /*132e0*/  ISETP.GE.U32.AND P6, PT, R6, 0x7fffff3c, PT ;  /* 0x7fffff3c0600780c */ /* 0x000fc60003fc6070 */
[----:B------:R-:W3:Y:S01]  /*132f0*/  LDL.LU.64 R228, [R1+0x388] ;  /* 0x0003880001e47983 */ /* 0x000ee20000300a00 */
[----:B------:R-:W-:-:S03]  /*13300*/  IMAD.WIDE R6, R4, 0x4, R240 ;  /* 0x0000000404067825 */ /* 0x000fc600078e02f0 */
[----:B------:R1:W-:Y:S04]  /*13310*/  STL.64 [R1+0x2f0], R14 ;  /* 0x0002f00e01007387 */ /* 0x0003e80000100a00 */
[----:B------:R-:W4:Y:S04]  /*13320*/  LDL.LU.64 R230, [R1+0x378] ;  /* 0x0003780001e67983 */ /* 0x000f280000300a00 */
[----:B------:R-:W4:Y:S04]  /*13330*/  LDL.LU.64 R236, [R1+0x368] ;  /* 0x0003680001ec7983 */ /* 0x000f280000300a00 */
[----:B------:R-:W4:Y:S04]  /*13340*/  LDL.LU.64 R240, [R1+0x358] ;  /* 0x0003580001f07983 */ /* 0x000f280000300a00 */
[----:B------:R-:W4:Y:S04]  /*13350*/  LDL.LU.64 R198, [R1+0x348] ;  /* 0x0003480001c67983 */ /* 0x000f280000300a00 */
[----:B------:R-:W4:Y:S04]  /*13360*/  LDL.LU.64 R28, [R1+0x338] ;  /* 0x00033800011c7983 */ /* 0x000f280000300a00 */
[----:B------:R-:W4:Y:S01]  /*13370*/  LDL.LU.64 R204, [R1+0x328] ;  /* 0x0003280001cc7983 */ /* 0x000f220000300a00 */
[----:B------:R-:W-:-:S03]  /*13380*/  IMAD.WIDE R128, R4, 0x4, R22 ;  /* 0x0000000404807825 */ /* 0x000fc600078e0216 */
[----:B------:R-:W4:Y:S04]  /*13390*/  LDL.LU.64 R196, [R1+0x318] ;  /* 0x0003180001c47983 */ /* 0x000f280000300a00 */
[----:B------:R-:W4:Y:S04]  /*133a0*/  LDL.LU.64 R244, [R1+0x2f8] ;  /* 0x0002f80001f47983 */ /* 0x000f280000300a00 */
[----:B------:R-:W4:Y:S01]  /*133b0*/  LDL.LU.64 R34, [R1+0x2d8] ;  /* 0x0002d80001227983 */ /* 0x000f220000300a00 */
[----:B------:R-:W-:-:S03]  /*133c0*/  IMAD.WIDE R64, R4, 0x4, R56 ;  /* 0x0000000404407825 */ /* 0x000fc600078e0238 */
[----:B------:R-:W0:Y:S01]  /*133d0*/  LDGDEPBAR ;  /* 0x00000000000079af */ /* 0x000e220000000000 */
[----:B------:R-:W-:-:S03]  /*133e0*/  IMAD.WIDE R60, R4, 0x4, R192 ;  /* 0x00000004043c7825 */ /* 0x000fc600078e02c0 */
[----:B------:R-:W-:Y:S01]  /*133f0*/  LDGSTS.E [R3+0x40000], desc[UR10][R128.64], P0 ;  /* 0x4000000080037fae */ /* 0x000fe2000812184a */
[----:B------:R-:W-:-:S03]  /*13400*/  IMAD.WIDE R22, R4, 0x4, R20 ;  /* 0x0000000404167825 */ /* 0x000fc600078e0214 */
[----:B------:R-:W4:Y:S01]  /*13410*/  LDL.LU.64 R192, [R1+0x2b8] ;  /* 0x0002b80001c07983 */ /* 0x000f220000300a00 */
[----:B------:R-:W-:-:S03]  /*13420*/  IMAD.WIDE R10, R4, 0x4, R58 ;  /* 0x00000004040a7825 */ /* 0x000fc600078e023a */
[----:B------:R-:W4:Y:S04]  /*13430*/  LDL.LU.64 R190, [R1+0x298] ;  /* 0x0002980001be7983 */ /* 0x000f280000300a00 */
[----:B------:R-:W4:Y:S04]  /*13440*/  LDL.LU.64 R20, [R1+0x238] ;  /* 0x0002380001147983 */ /* 0x000f280000300a00 */
[----:B------:R-:W4:Y:S04]  /*13450*/  LDL.LU.64 R58, [R1+0x218] ;  /* 0x00021800013a7983 */ /* 0x000f280000300a00 */
[----:B------:R-:W4:Y:S01]  /*13460*/  LDL.LU.64 R56, [R1+0x1f8] ;  /* 0x0001f80001387983 */ /* 0x000f220000300a00 */
[----:B------:R-:W-:-:S04]  /*13470*/  IMAD.WIDE R200, R4, 0x4, R142 ;  /* 0x0000000404c87825 */ /* 0x000fc800078e028e */
[----:B------:R-:W-:-:S04]  /*13480*/  IMAD.WIDE R212, R4, 0x4, R146 ;  /* 0x0000000404d47825 */ /* 0x000fc800078e0292 */
[----:B------:R-:W-:-:S04]  /*13490*/  IMAD.WIDE R18, R4, 0x4, R150 ;  /* 0x0000000404127825 */ /* 0x000fc800078e0296 */
[C---:B------:R-:W-:Y:S02]  /*134a0*/  IMAD.WIDE R62, R4.reuse, 0x4, R40 ;  /* 0x00000004043e7825 */ /* 0x040fe400078e0228 */
[----:B------:R-:W4:Y:S02]  /*134b0*/  LDL.LU.64 R40, [R1+0x1e8] ;  /* 0x0001e80001287983 */ /* 0x000f240000300a00 */
[C---:B------:R-:W-:Y:S02]  /*134c0*/  IMAD.WIDE R194, R4.reuse, 0x4, R158 ;  /* 0x0000000404c27825 */ /* 0x040fe400078e029e */
[----:B------:R1:W-:Y:S02]  /*134d0*/  STL.64 [R1+0x2c0], R200 ;  /* 0x0002c0c801007387 */ /* 0x0003e40000100a00 */
[C---:B------:R-:W-:Y:S02]  /*134e0*/  IMAD.WIDE R30, R4.reuse, 0x4, R162 ;  /* 0x00000004041e7825 */ /* 0x040fe400078e02a2 */
[----:B------:R1:W-:Y:S02]  /*134f0*/  STL.64 [R1+0x2d0], R212 ;  /* 0x0002d0d401007387 */ /* 0x0003e40000100a00 */
[----:B------:R-:W-:-:S02]  /*13500*/  IMAD.WIDE R52, R4, 0x4, R166 ;  /* 0x0000000404347825 */ /* 0x000fc400078e02a6 */
[----:B------:R1:W-:Y:S02]  /*13510*/  STL.64 [R1+0x2e0], R18 ;  /* 0x0002e01201007387 */ /* 0x0003e40000100a00 */
        /* <DEDUP_REMOVED lines=13> */
[----:B------:R1:W-:Y:S04]  /*135f0*/  STL.64 [R1+0x360], R42 ;  /* 0x0003602a01007387 */ /* 0x0003e80000100a00 */
[----:B------:R1:W-:Y:S04]  /*13600*/  STL.64 [R1+0x370], R38 ;  /* 0x0003702601007387 */ /* 0x0003e80000100a00 */
[----:B------:R1:W-:Y:S04]  /*13610*/  STL.64 [R1+0x380], R202 ;  /* 0x000380ca01007387 */ /* 0x0003e80000100a00 */
[----:B------:R1:W-:Y:S01]  /*13620*/  STL.64 [R1+0x390], R46 ;  /* 0x0003902e01007387 */ /* 0x0003e20000100a00 */
[----:B--2---:R-:W-:-:S04]  /*13630*/  IMAD.WIDE R8, R4, 0x4, R224 ;  /* 0x0000000404087825 */ /* 0x004fc800078e02e0 */
[----:B---3--:R-:W-:-:S04]  /*13640*/  IMAD.WIDE R16, R4, 0x4, R228 ;  /* 0x0000000404107825 */ /* 0x008fc800078e02e4 */
[----:B----4-:R-:W-:-:S04]  /*13650*/  IMAD.WIDE R106, R4, 0x4, R230 ;  /* 0x00000004046a7825 */ /* 0x010fc800078e02e6 */
        /* <DEDUP_REMOVED lines=8> */
[C---:B------:R-:W-:Y:S02]  /*136e0*/  IMAD.WIDE R142, R4.reuse, 0x4, R192 ;  /* 0x00000004048e7825 */ /* 0x040fe400078e02c0 */
[----:B------:R-:W2:Y:S02]  /*136f0*/  LDL.LU.64 R192, [R1+0x1d8] ;  /* 0x0001d80001c07983 */ /* 0x000ea40000300a00 */
[C---:B------:R-:W-:Y:S02]  /*13700*/  IMAD.WIDE R150, R4.reuse, 0x4, R20 ;  /* 0x0000000404967825 */ /* 0x040fe400078e0214 */
[----:B------:R-:W3:Y:S02]  /*13710*/  LDL.LU.64 R20, [R1+0x1c8] ;  /* 0x0001c80001147983 */ /* 0x000ee40000300a00 */
[C---:B------:R-:W-:Y:S02]  /*13720*/  IMAD.WIDE R154, R4.reuse, 0x4, R58 ;  /* 0x00000004049a7825 */ /* 0x040fe400078e023a */
[----:B------:R-:W4:Y:S04]  /*13730*/  LDL.LU.64 R58, [R1+0x1b8] ;  /* 0x0001b800013a7983 */ /* 0x000f280000300a00 */
[----:B-1----:R-:W4:Y:S04]  /*13740*/  LDL.LU.64 R14, [R1+0x1a8] ;  /* 0x0001a800010e7983 */ /* 0x002f280000300a00 */
[----:B------:R-:W4:Y:S04]  /*13750*/  LDL.LU.64 R214, [R1+0x188] ;  /* 0x0001880001d67983 */ /* 0x000f280000300a00 */
        /* <DEDUP_REMOVED lines=11> */
[----:B------:R-:W4:Y:S01]  /*13810*/  LDL.LU.64 R28, [R1+0xc8] ;  /* 0x0000c800011c7983 */ /* 0x000f220000300a00 */
[----:B------:R-:W-:-:S03]  /*13820*/  IMAD.WIDE R146, R4, 0x4, R190 ;  /* 0x0000000404927825 */ /* 0x000fc600078e02be */
[----:B------:R-:W4:Y:S01]  /*13830*/  LDL.LU.64 R204, [R1+0xb8] ;  /* 0x0000b80001cc7983 */ /* 0x000f220000300a00 */
[----:B------:R-:W-:-:S03]  /*13840*/  IMAD.WIDE R158, R4, 0x4, R56 ;  /* 0x00000004049e7825 */ /* 0x000fc600078e0238 */
[----:B------:R-:W4:Y:S04]  /*13850*/  LDL.LU.64 R196, [R1+0xa8] ;  /* 0x0000a80001c47983 */ /* 0x000f280000300a00 */
[----:B------:R-:W4:Y:S04]  /*13860*/  LDL.LU.64 R244, [R1+0x98] ;  /* 0x0000980001f47983 */ /* 0x000f280000300a00 */
[----:B------:R-:W4:Y:S04]  /*13870*/  LDL.LU.64 R34, [R1+0x88] ;  /* 0x0000880001227983 */ /* 0x000f280000300a00 */
[----:B------:R-:W4:Y:S04]  /*13880*/  LDL.LU.64 R190, [R1+0x78] ;  /* 0x0000780001be7983 */ /* 0x000f280000300a00 */
[----:B------:R-:W4:Y:S01]  /*13890*/  LDL.LU.64 R56, [R1+0x68] ;  /* 0x0000680001387983 */ /* 0x000f220000300a00 */
[----:B------:R-:W-:-:S03]  /*138a0*/  IMAD.WIDE R162, R4, 0x4, R40 ;  /* 0x0000000404a27825 */ /* 0x000fc600078e0228 */
[----:B------:R-:W4:Y:S01]  /*138b0*/  LDL.LU.64 R40, [R1+0x60] ;  /* 0x0000600001287983 */ /* 0x000f220000300a00 */
[----:B--2---:R-:W-:-:S03]  /*138c0*/  IMAD.WIDE R166, R4, 0x4, R192 ;  /* 0x0000000404a67825 */ /* 0x004fc600078e02c0 */
[----:B------:R-:W2:Y:S01]  /*138d0*/  LDL.LU.64 R192, [R1+0x48] ;  /* 0x0000480001c07983 */ /* 0x000ea20000300a00 */
[----:B---3--:R-:W-:-:S03]  /*138e0*/  IMAD.WIDE R170, R4, 0x4, R20 ;  /* 0x0000000404aa7825 */ /* 0x008fc600078e0214 */
[----:B------:R-:W3:Y:S01]  /*138f0*/  LDL.LU.64 R20, [R1+0x38] ;  /* 0x0000380001147983 */ /* 0x000ee20000300a00 */
        /* <DEDUP_REMOVED lines=11> */
[----:B------:R-:W4:Y:S02]  /*139b0*/  LDL.LU.64 R58, [R1+0x28] ;  /* 0x00002800013a7983 */ /* 0x000f240000300a00 */
[----:B------:R-:W-:-:S04]  /*139c0*/  IMAD.WIDE R240, R4, 0x4, R198 ;  /* 0x0000000404f07825 */ /* 0x000fc800078e02c6 */
[----:B------:R-:W-:-:S04]  /*139d0*/  IMAD.WIDE R198, R4, 0x4, R28 ;  /* 0x0000000404c67825 */ /* 0x000fc800078e021c */
[C---:B------:R-:W-:Y:S01]  /*139e0*/  IMAD.WIDE R28, R4.reuse, 0x4, R204 ;  /* 0x00000004041c7825 */ /* 0x040fe200078e02cc */
[----:B------:R1:W-:Y:S03]  /*139f0*/  STL.64 [R1], R198 ;  /* 0x000000c601007387 */ /* 0x0003e60000100a00 */
[C---:B------:R-:W-:Y:S01]  /*13a00*/  IMAD.WIDE R204, R4.reuse, 0x4, R196 ;  /* 0x0000000404cc7825 */ /* 0x040fe200078e02c4 */
[----:B------:R1:W-:Y:S03]  /*13a10*/  STL.64 [R1+0x10], R28 ;  /* 0x0000101c01007387 */ /* 0x0003e60000100a00 */
[C---:B------:R-:W-:Y:S01]  /*13a20*/  IMAD.WIDE R244, R4.reuse, 0x4, R244 ;  /* 0x0000000404f47825 */ /* 0x040fe200078e02f4 */
[----:B------:R1:W-:Y:S03]  /*13a30*/  STL.64 [R1+0x20], R204 ;  /* 0x000020cc01007387 */ /* 0x0003e60000100a00 */
[C---:B------:R-:W-:Y:S01]  /*13a40*/  IMAD.WIDE R196, R4.reuse, 0x4, R34 ;  /* 0x0000000404c47825 */ /* 0x040fe200078e0222 */
[----:B------:R1:W-:Y:S03]  /*13a50*/  STL.64 [R1+0x30], R244 ;  /* 0x000030f401007387 */ /* 0x0003e60000100a00 */
[C---:B------:R-:W-:Y:S01]  /*13a60*/  IMAD.WIDE R34, R4.reuse, 0x4, R190 ;  /* 0x0000000404227825 */ /* 0x040fe200078e02be */
[----:B------:R1:W-:Y:S03]  /*13a70*/  STL.64 [R1+0x40], R196 ;  /* 0x000040c401007387 */ /* 0x0003e60000100a00 */
[C---:B------:R-:W-:Y:S01]  /*13a80*/  IMAD.WIDE R190, R4.reuse, 0x4, R56 ;  /* 0x0000000404be7825 */ /* 0x040fe200078e0238 */
[----:B------:R1:W-:Y:S04]  /*13a90*/  STL.64 [R1+0x50], R34 ;  /* 0x0000502201007387 */ /* 0x0003e80000100a00 */
[----:B------:R1:W-:Y:S01]  /*13aa0*/  STL.64 [R1+0x58], R190 ;  /* 0x000058be01007387 */ /* 0x0003e20000100a00 */
[----:B------:R-:W-:-:S03]  /*13ab0*/  IMAD.WIDE R178, R4, 0x4, R14 ;  /* 0x0000000404b27825 */ /* 0x000fc600078e020e */
[----:B------:R-:W4:Y:S01]  /*13ac0*/  LDL.64 R44, [R1+0x8] ;  /* 0x00000800012c7983 */ /* 0x000f220000100a00 */
[----:B------:R-:W-:-:S03]  /*13ad0*/  IMAD.WIDE R186, R4, 0x4, R124 ;  /* 0x0000000404ba7825 */ /* 0x000fc600078e027c */
[----:B------:R-:W4:Y:S04]  /*13ae0*/  LDL.64 R250, [R1+0x18] ;  /* 0x0000180001fa7983 */ /* 0x000f280000100a00 */
[----:B------:R-:W4:Y:S04]  /*13af0*/  LDL.64 R14, [R1+0x200] ;  /* 0x00020000010e7983 */ /* 0x000f280000100a00 */
[----:B------:R-:W4:Y:S01]  /*13b00*/  LDL.64 R124, [R1+0x210] ;  /* 0x00021000017c7983 */ /* 0x000f220000100a00 */
[----:B------:R-:W-:-:S04]  /*13b10*/  IMAD.WIDE R120, R4, 0x4, R120 ;  /* 0x0000000404787825 */ /* 0x000fc800078e0278 */
[C---:B------:R-:W-:Y:S01]  /*13b20*/  IMAD.WIDE R116, R4.reuse, 0x4, R116 ;  /* 0x0000000404747825 */ /* 0x040fe200078e0274 */
[----:B------:R-:W-:Y:S03]  /*13b30*/  LDGSTS.E [R3+0x40400], desc[UR10][R120.64], P0 ;  /* 0x4040000078037fae */ /* 0x000fe6000812184a */
        /* <DEDUP_REMOVED lines=43> */
[----:B------:R1:W-:Y:S03]  /*13df0*/  STL.64 [R1+0x60], R56 ;  /* 0x0000603801007387 */ /* 0x0003e60000100a00 */
        /* <DEDUP_REMOVED lines=9> */
[----:B------:R-:W-:Y:S04]  /*13e90*/  LDGSTS.E [R3+0x46c00], desc[UR10][R60.64], P0 ;  /* 0x46c000003c037fae */ /* 0x000fe8000812184a */
[----:B------:R-:W-:Y:S04]  /*13ea0*/  LDGSTS.E [R3+0x47000], desc[UR10][R22.64], P0 ;  /* 0x4700000016037fae */ /* 0x000fe8000812184a */
[----:B------:R-:W-:Y:S04]  /*13eb0*/  LDGSTS.E [R3+0x47400], desc[UR10][R10.64], P0 ;  /* 0x474000000a037fae */ /* 0x000fe8000812184a */
[----:B------:R-:W-:Y:S04]  /*13ec0*/  LDGSTS.E [R3+0x47800], desc[UR10][R6.64], P0 ;  /* 0x4780000006037fae */ /* 0x000fe8000812184a */
[----:B------:R-:W-:Y:S01]  /*13ed0*/  LDGSTS.E [R3+0x47c00], desc[UR10][R234.64], P0 ;  /* 0x47c00000ea037fae */ /* 0x000fe2000812184a */
[----:B--2---:R-:W-:-:S04]  /*13ee0*/  IMAD.WIDE R40, R4, 0x4, R192 ;  /* 0x0000000404287825 */ /* 0x004fc800078e02c0 */
[C---:B---3--:R-:W-:Y:S01]  /*13ef0*/  IMAD.WIDE R192, R4.reuse, 0x4, R20 ;  /* 0x0000000404c07825 */ /* 0x048fe200078e0214 */
[----:B------:R2:W-:Y:S04]  /*13f00*/  STL.64 [R1+0x68], R40 ;  /* 0x0000682801007387 */ /* 0x0005e80000100a00 */
[----:B------:R3:W-:Y:S01]  /*13f10*/  STL.64 [R1+0x70], R192 ;  /* 0x000070c001007387 */ /* 0x0007e20000100a00 */
[----:B----4-:R-:W-:-:S04]  /*13f20*/  IMAD.WIDE R20, R4, 0x4, R58 ;  /* 0x0000000404147825 */ /* 0x010fc800078e023a */
[C---:B------:R-:W-:Y:S01]  /*13f30*/  IMAD.WIDE R58, R4.reuse, 0x4, R242 ;  /* 0x00000004043a7825 */ /* 0x040fe200078e02f2 */
[----:B------:R4:W-:Y:S03]  /*13f40*/  STL.64 [R1+0x80], R20 ;  /* 0x0000801401007387 */ /* 0x0009e60000100a00 */
[C---:B------:R-:W-:Y:S01]  /*13f50*/  IMAD.WIDE R242, R4.reuse, 0x4, R238 ;  /* 0x0000000404f27825 */ /* 0x040fe200078e02ee */
[----:B------:R4:W-:Y:S03]  /*13f60*/  STL.64 [R1+0x90], R58 ;  /* 0x0000903a01007387 */ /* 0x0009e60000100a00 */
[C---:B------:R-:W-:Y:S01]  /*13f70*/  IMAD.WIDE R238, R4.reuse, 0x4, R188 ;  /* 0x0000000404ee7825 */ /* 0x040fe200078e02bc */
[----:B------:R4:W-:Y:S04]  /*13f80*/  STL.64 [R1+0xa8], R242 ;  /* 0x0000a8f201007387 */ /* 0x0009e80000100a00 */
[----:B------:R-:W-:Y:S04]  /*13f90*/  STL.64 [R1+0xb8], R232 ;  /* 0x0000b8e801007387 */ /* 0x000fe80000100a00 */
[----:B------:R-:W2:Y:S04]  /*13fa0*/  LDL.LU.64 R188, [R1+0x2f0] ;  /* 0x0002f00001bc7983 */ /* 0x000ea80000300a00 */
[----:B------:R4:W-:Y:S04]  /*13fb0*/  STL.64 [R1+0xd8], R180 ;  /* 0x0000d8b401007387 */ /* 0x0009e80000100a00 */
[----:B------:R4:W-:Y:S04]  /*13fc0*/  STL.64 [R1+0xe8], R184 ;  /* 0x0000e8b801007387 */ /* 0x0009e80000100a00 */
[----:B------:R-:W-:Y:S04]  /*13fd0*/  STL.64 [R1+0x1f8], R238 ;  /* 0x0001f8ee01007387 */ /* 0x000fe80000100a00 */
[----:B------:R-:W-:Y:S04]  /*13fe0*/  LDGSTS.E [R3+0x48000], desc[UR10][R44.64], P0 ;  /* 0x480000002c037fae */ /* 0x000fe8000812184a */
[----:B------:R-:W-:Y:S04]  /*13ff0*/  LDGSTS.E [R3+0x48400], desc[UR10][R250.64], P0 ;  /* 0x48400000fa037fae */ /* 0x000fe8000812184a */
[----:B------:R-:W-:Y:S04]  /*14000*/  LDGSTS.E [R3+0x48800], desc[UR10][R14.64], P0 ;  /* 0x488000000e037fae */ /* 0x000fe8000812184a */
[----:B------:R-:W3:Y:S04]  /*14010*/  LDL.LU.64 R44, [R1+0x1a00] ;  /* 0x001a0000012c7983 */ /* 0x000ee80000300a00 */
[----:B------:R-:W4:Y:S04]  /*14020*/  LDL.LU.64 R250, [R1+0x19f8] ;  /* 0x0019f80001fa7983 */ /* 0x000f280000300a00 */
[----:B------:R-:W2:Y:S04]  /*14030*/  LDL.LU.64 R14, [R1+0x19f0] ;  /* 0x0019f000010e7983 */ /* 0x000ea80000300a00 */
[----:B------:R-:W-:Y:S04]  /*14040*/  LDGSTS.E [R3+0x48c00], desc[UR10][R124.64], P0 ;  /* 0x48c000007c037fae */ /* 0x000fe8000812184a */
[----:B------:R-:W3:Y:S04]  /*14050*/  LDL.LU.64 R124, [R1+0x19e8] ;  /* 0x0019e800017c7983 */ /* 0x000ee80000300a00 */
[----:B---3--:R-:W-:Y:S04]  /*14060*/  LDGSTS.E [R3+0x49000], desc[UR10][R124.64], P0 ;  /* 0x490000007c037fae */ /* 0x008fe8000812184a */
[----:B--2---:R-:W-:Y:S04]  /*14070*/  LDGSTS.E [R3+0x49400], desc[UR10][R14.64], P0 ;  /* 0x494000000e037fae */ /* 0x004fe8000812184a */
[----:B----4-:R-:W-:Y:S04]  /*14080*/  LDGSTS.E [R3+0x49800], desc[UR10][R250.64], P0 ;  /* 0x49800000fa037fae */ /* 0x010fe8000812184a */
[----:B------:R-:W2:Y:S04]  /*14090*/  LDL.LU.64 R124, [R1+0x19e0] ;  /* 0x0019e000017c7983 */ /* 0x000ea80000300a00 */
        /* <DEDUP_REMOVED lines=24> */
[----:B------:R-:W-:Y:S01]  /*14220*/  LDGSTS.E [R3+0x4fc00], desc[UR10][R46.64], P0 ;  /* 0x4fc000002e037fae */ /* 0x000fe2000812184a */
[----:B------:R-:W-:-:S03]  /*14230*/  IMAD.WIDE R132, R4, 0x4, R132 ;  /* 0x0000000404847825 */ /* 0x000fc600078e0284 */
[----:B------:R-:W3:Y:S01]  /*14240*/  LDL.LU.64 R14, [R1+0x19d8] ;  /* 0x0019d800010e7983 */ /* 0x000ee20000300a00 */
[----:B------:R-:W-:-:S03]  /*14250*/  IMAD.WIDE R136, R4, 0x4, R136 ;  /* 0x0000000404887825 */ /* 0x000fc600078e0288 */
[----:B------:R-:W4:Y:S01]  /*14260*/  LDL.LU.64 R250, [R1+0x19d0] ;  /* 0x0019d00001fa7983 */ /* 0x000f220000300a00 */
[----:B------:R-:W-:-:S03]  /*14270*/  IMAD.WIDE R140, R4, 0x4, R140 ;  /* 0x00000004048c7825 */ /* 0x000fc600078e028c */
[----:B------:R-:W4:Y:S01]  /*14280*/  LDL.LU.64 R44, [R1+0x19c8] ;  /* 0x0019c800012c7983 */ /* 0x000f220000300a00 */
[----:B------:R-:W-:-:S03]  /*14290*/  IMAD.WIDE R144, R4, 0x4, R144 ;  /* 0x0000000404907825 */ /* 0x000fc600078e0290 */
[----:B------:R-:W4:Y:S01]  /*142a0*/  LDL.LU.64 R208, [R1+0x19c0] ;  /* 0x0019c00001d07983 */ /* 0x000f220000300a00 */
[----:B------:R-:W-:-:S03]  /*142b0*/  IMAD.WIDE R148, R4, 0x4, R148 ;  /* 0x0000000404947825 */ /* 0x000fc600078e0294 */
[----:B------:R-:W4:Y:S01]  /*142c0*/  LDL.LU.64 R206, [R1+0x19b8] ;  /* 0x0019b80001ce7983 */ /* 0x000f220000300a00 */
        /* <DEDUP_REMOVED lines=27> */
[----:B------:R-:W3:Y:S04]  /*14480*/  LDL.LU.64 R46, [R1+0x1910] ;  /* 0x00191000012e7983 */ /* 0x000ee80000300a00 */
        /* <DEDUP_REMOVED lines=49> */
[----:B-1----:R-:W2:Y:S04]  /*147a0*/  LDL.LU.64 R198, [R1+0x1908] ;  /* 0x0019080001c67983 */ /* 0x002ea80000300a00 */
[----:B------:R-:W2:Y:S04]  /*147b0*/  LDL.LU.64 R28, [R1+0x1900] ;  /* 0x00190000011c7983 */ /* 0x000ea80000300a00 */
[----:B------:R-:W2:Y:S04]  /*147c0*/  LDL.LU.64 R204, [R1+0x18f8] ;  /* 0x0018f80001cc7983 */ /* 0x000ea80000300a00 */
[----:B------:R-:W-:Y:S04]  /*147d0*/  LDGSTS.E [R2+0x4c600], desc[UR10][R244.64], P0 ;  /* 0x4c600000f4027fae */ /* 0x000fe8000812184a */
[----:B------:R-:W-:Y:S04]  /*147e0*/  LDGSTS.E [R2+0x4ca00], desc[UR10][R196.64], P0 ;  /* 0x4ca00000c4027fae */ /* 0x000fe8000812184a */
[----:B------:R-:W-:Y:S04]  /*147f0*/  LDGSTS.E [R2+0x4ce00], desc[UR10][R34.64], P0 ;  /* 0x4ce0000022027fae */ /* 0x000fe8000812184a */
[----:B------:R-:W2:Y:S04]  /*14800*/  LDL.LU.64 R244, [R1+0x18f0] ;  /* 0x0018f00001f47983 */ /* 0x000ea80000300a00 */
        /* <DEDUP_REMOVED lines=14> */
[----:B------:R1:W-:Y:S01]  /*148f0*/  LDGSTS.E [R2+0x4ea00], desc[UR10][R242.64], P0 ;  /* 0x4ea00000f2027fae */ /* 0x0003e2000812184a */
[----:B------:R-:W-:-:S03]  /*14900*/  IMAD.WIDE R226, R4, 0x4, R226 ;  /* 0x0000000404e27825 */ /* 0x000fc600078e02e2 */
[----:B------:R-:W-:Y:S04]  /*14910*/  LDGSTS.E [R2+0x4ee00], desc[UR10][R232.64], P0 ;  /* 0x4ee00000e8027fae */ /* 0x000fe8000812184a */
[----:B------:R-:W-:Y:S01]  /*14920*/  LDGSTS.E [R2+0x4f200], desc[UR10][R226.64], P0 ;  /* 0x4f200000e2027fae */ /* 0x000fe2000812184a */
[----:B-1----:R-:W1:Y:S03]  /*14930*/  LDC R243, c[0x0][0x230] ;  /* 0x00008c00fff37b82 */ /* 0x002e660000000800 */
[----:B------:R2:W-:Y:S04]  /*14940*/  LDGSTS.E [R2+0x4f600], desc[UR10][R180.64], P0 ;  /* 0x4f600000b4027fae */ /* 0x0005e8000812184a */
[----:B------:R1:W-:Y:S01]  /*14950*/  LDGSTS.E [R2+0x4fa00], desc[UR10][R184.64], P0 ;  /* 0x4fa00000b8027fae */ /* 0x0003e2000812184a */
[----:B------:R-:W4:Y:S03]  /*14960*/  LDC R242, c[0x0][0x230] ;  /* 0x00008c00fff27b82 */ /* 0x000f260000000800 */
[----:B------:R-:W-:Y:S04]  /*14970*/  LDGSTS.E [R2+0x4fe00], desc[UR10][R238.64], P0 ;  /* 0x4fe00000ee027fae */ /* 0x000fe8000812184a */
[----:B------:R-:W0:Y:S01]  /*14980*/  LDGDEPBAR ;  /* 0x00000000000079af */ /* 0x000e220000000000 */
[----:B----4-:R-:W-:-:S05]  /*14990*/  VIADD R242, R242, 0xffffff5a ;  /* 0xffffff5af2f27836 */ /* 0x010fca0000000000 */
[----:B------:R-:W-:Y:S01]  /*149a0*/  ISETP.GE.U32.AND P0, PT, R242, 0x7fffff3b, PT ;  /* 0x7fffff3bf200780c */ /* 0x000fe20003f06070 */
[----:B---3--:R-:W-:-:S04]  /*149b0*/  IMAD.WIDE R46, R13, 0x4, R46 ;  /* 0x000000040d2e7825 */ /* 0x008fc800078e022e */
[----:B------:R-:W-:-:S04]  /*149c0*/  IMAD.WIDE R38, R13, 0x4, R38 ;  /* 0x000000040d267825 */ /* 0x000fc800078e0226 */
[----:B------:R-:W-:-:S04]  /*149d0*/  IMAD.WIDE R30, R13, 0x4, R30 ;  /* 0x000000040d1e7825 */ /* 0x000fc800078e021e */
[C---:B------:R-:W-:Y:S01]  /*149e0*/  IMAD.WIDE R32, R13.reuse, 0x4, R32 ;  /* 0x000000040d207825 */ /* 0x040fe200078e0220 */
[----:B------:R-:W-:Y:S03]  /*149f0*/  BAR.SYNC.DEFER_BLOCKING 0x0 ;  /* 0x0000000000007b1d */ /* 0x000fe60000010000 */
[----:B--2---:R-:W-:-:S05]  /*14a00*/  IMAD.WIDE R180, R13, 0x4, R58 ;  /* 0x000000040db47825 */ /* 0x004fca00078e023a */
[----:B------:R-:W2:Y:S01]  /*14a10*/  LDC R59, c[0x0][0x230] ;  /* 0x00008c00ff3b7b82 */ /* 0x000ea20000000800 */
[----:B-1----:R-:W-:Y:S01]  /*14a20*/  VIADD R58, R243, 0xffffff59 ;  /* 0xffffff59f33a7836 */ /* 0x002fe20000000000 */
[----:B------:R-:W-:Y:S01]  /*14a30*/  @!PT LDS RZ, [RZ] ;  /* 0x00000000fffff984 */ /* 0x000fe20000000800 */
[----:B------:R-:W-:Y:S01]  /*14a40*/  @!PT LDS RZ, [RZ] ;  /* 0x00000000fffff984 */ /* 0x000fe20000000800 */
[----:B------:R-:W-:Y:S01]  /*14a50*/  @!PT LDS RZ, [RZ] ;  /* 0x00000000fffff984 */ /* 0x000fe20000000800 */
[----:B------:R1:W-:Y:S06]  /*14a60*/  LDGSTS.E [R244+-0x6c000], desc[UR10][R180.64], !P2 ;  /* 0x94000000b4f47fae */ /* 0x0003ec000d12184a */
[----:B------:R-:W3:Y:S01]  /*14a70*/  LDC R243, c[0x0][0x230] ;  /* 0x00008c00fff37b82 */ /* 0x000ee20000000800 */
[----:B------:R-:W-:Y:S01]  /*14a80*/  IMAD.WIDE R232, R13, 0x4, R20 ;  /* 0x000000040de87825 */ /* 0x000fe200078e0214 */
[----:B------:R-:W-:-:S03]  /*14a90*/  ISETP.GE.U32.AND P2, PT, R58, 0x7fffff3a, PT ;  /* 0x7fffff3a3a00780c */ /* 0x000fc60003f46070 */
[----:B------:R-:W-:Y:S01]  /*14aa0*/  IMAD.WIDE R184, R13, 0x4, R192 ;  /* 0x000000040db87825 */ /* 0x000fe200078e02c0 */
[----:B------:R1:W-:Y:S02]  /*14ab0*/  STL.64 [R1+0x1f0], R180 ;  /* 0x0001f0b401007387 */ /* 0x0003e40000100a00 */
[----:B------:R-:W4:Y:S01]  /*14ac0*/  LDC R58, c[0x0][0x230] ;  /* 0x00008c00ff3a7b82 */ /* 0x000f220000000800 */
[----:B---3--:R-:W-:-:S07]  /*14ad0*/  VIADD R21, R243, 0xffffff58 ;  /* 0xffffff58f3157836 */ /* 0x008fce0000000000 */
[----:B-1----:R-:W1:Y:S01]  /*14ae0*/  LDC R180, c[0x0][0x230] ;  /* 0x00008c00ffb47b82 */ /* 0x002e620000000800 */
[----:B------:R-:W-:Y:S01]  /*14af0*/  LDGSTS.E [R244+-0x6bffc], desc[UR10][R232.64], !P3 ;  /* 0x94004000e8f47fae */ /* 0x000fe2000d92184a */
[----:B------:R-:W-:-:S03]  /*14b00*/  IMAD.WIDE R192, R13, 0x4, R40 ;  /* 0x000000040dc07825 */ /* 0x000fc600078e0228 */
[----:B------:R-:W-:Y:S03]  /*14b10*/  STL.64 [R1+0x1e8], R232 ;  /* 0x0001e8e801007387 */ /* 0x000fe60000100a00 */
[----:B------:R-:W3:Y:S01]  /*14b20*/  LDC R243, c[0x0][0x230] ;  /* 0x00008c00fff37b82 */ /* 0x000ee20000000800 */
[----:B------:R2:W-:Y:S01]  /*14b30*/  STL.64 [R1+0x1e0], R184 ;  /* 0x0001e0b801007387 */ /* 0x0005e20000100a00 */
[----:B------:R-:W-:-:S03]  /*14b40*/  IMAD.WIDE R40, R13, 0x4, R56 ;  /* 0x000000040d287825 */ /* 0x000fc600078e0238 */
[----:B------:R2:W-:Y:S01]  /*14b50*/  LDGSTS.E [R244+-0x6bff8], desc[UR10][R184.64], !P4 ;  /* 0x94008000b8f47fae */ /* 0x0005e2000e12184a */
[----:B------:R-:W-:Y:S01]  /*14b60*/  ISETP.GE.U32.AND P3, PT, R21, 0x7fffff39, PT ;  /* 0x7fffff391500780c */ /* 0x000fe20003f66070 */
[----:B------:R-:W-:Y:S01]  /*14b70*/  VIADD R21, R14, 0xffffff55 ;  /* 0xffffff550e157836 */ /* 0x000fe20000000000 */
[----:B------:R-:W1:Y:S01]  /*14b80*/  LDC R181, c[0x0][0x230] ;  /* 0x00008c00ffb57b82 */ /* 0x000e620000000800 */
[----:B------:R-:W-:Y:S04]  /*14b90*/  STL.64 [R1+0x1d8], R192 ;  /* 0x0001d8c001007387 */ /* 0x000fe80000100a00 */
[----:B------:R-:W-:Y:S03]  /*14ba0*/  LDGSTS.E [R244+-0x6bff4], desc[UR10][R192.64], !P5 ;  /* 0x9400c000c0f47fae */ /* 0x000fe6000e92184a */
[----:B--2---:R-:W2:Y:S01]  /*14bb0*/  LDC R184, c[0x0][0x230] ;  /* 0x00008c00ffb87b82 */ /* 0x004ea20000000800 */
[----:B---3--:R-:W-:Y:S01]  /*14bc0*/  VIADD R20, R243, 0xffffff57 ;  /* 0xffffff57f3147836 */ /* 0x008fe20000000000 */
[----:B------:R3:W-:Y:S04]  /*14bd0*/  STL.64 [R1+0x1d0], R40 ;  /* 0x0001d02801007387 */ /* 0x0007e80000100a00 */
[----:B------:R-:W-:Y:S01]  /*14be0*/  ISETP.GE.U32.AND P4, PT, R20, 0x7fffff38, PT ;  /* 0x7fffff381400780c */ /* 0x000fe20003f86070 */
[----:B------:R-:W-:Y:S01]  /*14bf0*/  VIADD R20, R15, 0xffffff56 ;  /* 0xffffff560f147836 */ /* 0x000fe20000000000 */
[----:B------:R3:W-:Y:S01]  /*14c00*/  LDGSTS.E [R245+-0x6c000], desc[UR10][R40.64], !P6 ;  /* 0x9400000028f57fae */ /* 0x0007e2000f12184a */
[----:B------:R-:W-:-:S03]  /*14c10*/  IMAD.WIDE R14, R13, 0x4, R190 ;  /* 0x000000040d0e7825 */ /* 0x000fc600078e02be */
[----:B------:R-:W-:Y:S01]  /*14c20*/  ISETP.GE.U32.AND P5, PT, R20, 0x7fffff37, PT ;  /* 0x7fffff371400780c */ /* 0x000fe20003fa6070 */
[----:B------:R-:W-:Y:S01]  /*14c30*/  IMAD.WIDE R56, R13, 0x4, R34 ;  /* 0x000000040d387825 */ /* 0x000fe200078e0222 */
[----:B------:R4:W-:Y:S01]  /*14c40*/  STL.64 [R1+0x1c8], R14 ;  /* 0x0001c80e01007387 */ /* 0x0009e20000100a00 */
[----:B------:R-:W2:Y:S03]  /*14c50*/  LDC R34, c[0x0][0x230] ;  /* 0x00008c00ff227b82 */ /* 0x000ea60000000800 */
[----:B------:R4:W-:Y:S05]  /*14c60*/  LDGSTS.E [R245+-0x6bffc], desc[UR10][R14.64], !P0 ;  /* 0x940040000ef57fae */ /* 0x0009ea000c12184a */
[----:B---3--:R-:W3:Y:S01]  /*14c70*/  LDC R40, c[0x0][0x230] ;  /* 0x00008c00ff287b82 */ /* 0x008ee20000000800 */
[----:B------:R-:W-:Y:S01]  /*14c80*/  VIADD R20, R59, 0xffffff54 ;  /* 0xffffff543b147836 */ /* 0x000fe20000000000 */
[----:B------:R1:W-:Y:S04]  /*14c90*/  STL.64 [R1+0x1c0], R56 ;  /* 0x0001c03801007387 */ /* 0x0003e80000100a00 */
[----:B------:R1:W-:Y:S01]  /*14ca0*/  LDGSTS.E [R245+-0x6bff8], desc[UR10][R56.64], !P2 ;  /* 0x9400800038f57fae */ /* 0x0003e2000d12184a */
[----:B----4-:R-:W-:Y:S01]  /*14cb0*/  IMAD.WIDE R14, R13, 0x4, R196 ;  /* 0x000000040d0e7825 */ /* 0x010fe200078e02c4 */
[----:B------:R-:W-:Y:S01]  /*14cc0*/  ISETP.GE.U32.AND P0, PT, R20, 0x7fffff35, PT ;  /* 0x7fffff351400780c */ /* 0x000fe20003f06070 */
[----:B------:R-:W4:Y:S03]  /*14cd0*/  LDC R41, c[0x0][0x230] ;  /* 0x00008c00ff297b82 */ /* 0x000f260000000800 */
[----:B------:R1:W-:Y:S01]  /*14ce0*/  STL.64 [R1+0x1b8], R14 ;  /* 0x0001b80e01007387 */ /* 0x0003e20000100a00 */
[----:B------:R-:W-:-:S03]  /*14cf0*/  VIADD R20, R58, 0xffffff52 ;  /* 0xffffff523a147836 */ /* 0x000fc60000000000 */
[----:B------:R2:W-:Y:S01]  /*14d00*/  LDGSTS.E [R245+-0x6bff4], desc[UR10][R14.64], !P3 ;  /* 0x9400c0000ef57fae */ /* 0x0005e2000d92184a */
[----:B------:R-:W-:Y:S01]  /*14d10*/  ISETP.GE.U32.AND P6, PT, R21, 0x7fffff36, PT ;  /* 0x7fffff361500780c */ /* 0x000fe20003fc6070 */
[----:B-1----:R-:W-:Y:S01]  /*14d20*/  VIADD R21, R180, 0xffffff53 ;  /* 0xffffff53b4157836 */ /* 0x002fe20000000000 */
[----:B------:R-:W-:Y:S01]  /*14d30*/  ISETP.GE.U32.AND P3, PT, R20, 0x7fffff33, PT ;  /* 0x7fffff331400780c */ /* 0x000fe20003f66070 */
[C---:B------:R-:W-:Y:S01]  /*14d40*/  IMAD.WIDE R56, R13.reuse, 0x4, R204 ;  /* 0x000000040d387825 */ /* 0x040fe200078e02cc */
[----:B------:R-:W1:Y:S03]  /*14d50*/  LDC R35, c[0x0][0x230] ;  /* 0x00008c00ff237b82 */ /* 0x000e660000000800 */
[----:B--2---:R-:W-:Y:S01]  /*14d60*/  IMAD.WIDE R14, R13, 0x4, R28 ;  /* 0x000000040d0e7825 */ /* 0x004fe200078e021c */
[----:B------:R-:W-:-:S04]  /*14d70*/  ISETP.GE.U32.AND P2, PT, R21, 0x7fffff34, PT ;  /* 0x7fffff341500780c */ /* 0x000fc80003f46070 */
[----:B------:R-:W2:Y:S01]  /*14d80*/  LDC R29, c[0x0][0x230] ;  /* 0x00008c00ff1d7b82 */ /* 0x000ea20000000800 */
[----:B------:R4:W-:Y:S01]  /*14d90*/  LDGSTS.E [R246+-0x6c000], desc[UR10][R56.64], !P4 ;  /* 0x9400000038f67fae */ /* 0x0009e2000e12184a */
[----:B------:R-:W-:Y:S02]  /*14da0*/  VIADD R20, R184, 0xffffff50 ;  /* 0xffffff50b8147836 */ /* 0x000fe40000000000 */
[----:B------:R-:W-:Y:S01]  /*14db0*/  IMAD.WIDE R58, R13, 0x4, R198 ;  /* 0x000000040d3a7825 */ /* 0x000fe200078e02c6 */
[----:B------:R4:W-:Y:S02]  /*14dc0*/  LDGSTS.E [R246+-0x6bffc], desc[UR10][R14.64], !P5 ;  /* 0x940040000ef67fae */ /* 0x0009e4000e92184a */
[----:B------:R-:W-:Y:S01]  /*14dd0*/  ISETP.GE.U32.AND P5, PT, R20, 0x7fffff31, PT ;  /* 0x7fffff311400780c */ /* 0x000fe20003fa6070 */
[----:B---3--:R-:W-:Y:S01]  /*14de0*/  VIADD R20, R40, 0xffffff4f ;  /* 0xffffff4f28147836 */ /* 0x008fe20000000000 */
[----:B------:R-:W-:Y:S01]  /*14df0*/  STL.64 [R1+0x1860], R244 ;  /* 0x001860f401007387 */ /* 0x000fe20000100a00 */
[----:B------:R-:W3:Y:S03]  /*14e00*/  LDC R28, c[0x0][0x230] ;  /* 0x00008c00ff1c7b82 */ /* 0x000ee60000000800 */
[----:B------:R4:W-:Y:S01]  /*14e10*/  STL.64 [R1+0x1b0], R56 ;  /* 0x0001b03801007387 */ /* 0x0009e20000100a00 */
[----:B------:R-:W-:-:S03]  /*14e20*/  VIADD R21, R181, 0xffffff51 ;  /* 0xffffff51b5157836 */ /* 0x000fc60000000000 */
[----:B------:R1:W-:Y:S04]  /*14e30*/  STL.64 [R1+0x1a8], R14 ;  /* 0x0001a80e01007387 */ /* 0x0003e80000100a00 */
[----:B------:R-:W-:Y:S01]  /*14e40*/  LDGSTS.E [R246+-0x6bff8], desc[UR10][R58.64], !P6 ;  /* 0x940080003af67fae */ /* 0x000fe2000f12184a */
[----:B----4-:R-:W4:Y:S01]  /*14e50*/  LDC R57, c[0x0][0x230] ;  /* 0x00008c00ff397b82 */ /* 0x010f220000000800 */
[----:B------:R-:W-:Y:S01]  /*14e60*/  ISETP.GE.U32.AND P6, PT, R20, 0x7fffff30, PT ;  /* 0x7fffff301400780c */ /* 0x000fe20003fc6070 */
[----:B------:R-:W-:Y:S01]  /*14e70*/  VIADD R20, R34, 0xffffff4d ;  /* 0xffffff4d22147836 */ /* 0x000fe20000000000 */
[----:B------:R-:W-:Y:S01]  /*14e80*/  ISETP.GE.U32.AND P4, PT, R21, 0x7fffff32, PT ;  /* 0x7fffff321500780c */ /* 0x000fe20003f86070 */
[----:B-1----:R-:W-:Y:S01]  /*14e90*/  IMAD.WIDE R14, R13, 0x4, R202 ;  /* 0x000000040d0e7825 */ /* 0x002fe200078e02ca */
[----:B------:R-:W-:Y:S03]  /*14ea0*/  LDGSTS.E [R246+-0x6bff4], desc[UR10][R46.64], !P0 ;  /* 0x9400c0002ef67fae */ /* 0x000fe6000c12184a */
[----:B------:R-:W1:Y:S01]  /*14eb0*/  LDC R34, c[0x0][0x230] ;  /* 0x00008c00ff227b82 */ /* 0x000e620000000800 */
[----:B------:R3:W-:Y:S01]  /*14ec0*/  LDGSTS.E [R247+-0x6c000], desc[UR10][R14.64], !P2 ;  /* 0x940000000ef77fae */ /* 0x0007e2000d12184a */
[----:B------:R-:W-:Y:S01]  /*14ed0*/  ISETP.GE.U32.AND P2, PT, R20, 0x7fffff2e, PT ;  /* 0x7fffff2e1400780c */ /* 0x000fe20003f46070 */
[----:B--2---:R-:W-:-:S02]  /*14ee0*/  VIADD R20, R29, 0xffffff4b ;  /* 0xffffff4b1d147836 */ /* 0x004fc40000000000 */
[----:B------:R-:W-:Y:S03]  /*14ef0*/  STL.64 [R1+0x1a0], R58 ;  /* 0x0001a03a01007387 */ /* 0x000fe60000100a00 */
[----:B------:R-:W2:Y:S01]  /*14f00*/  LDC R29, c[0x0][0x230] ;  /* 0x00008c00ff1d7b82 */ /* 0x000ea20000000800 */
[----:B------:R-:W-:Y:S01]  /*14f10*/  STL.64 [R1+0x198], R46 ;  /* 0x0001982e01007387 */ /* 0x000fe20000100a00 */
[----:B------:R-:W-:-:S03]  /*14f20*/  VIADD R21, R41, 0xffffff4e ;  /* 0xffffff4e29157836 */ /* 0x000fc60000000000 */
[----:B------:R3:W-:Y:S03]  /*14f30*/  STL.64 [R1+0x190], R14 ;  /* 0x0001900e01007387 */ /* 0x0007e60000100a00 */
[----:B------:R-:W2:Y:S01]  /*14f40*/  LDC R56, c[0x0][0x230] ;  /* 0x00008c00ff387b82 */ /* 0x000ea20000000800 */
[----:B------:R4:W-:Y:S04]  /*14f50*/  STL.64 [R1+0x188], R38 ;  /* 0x0001882601007387 */ /* 0x0009e80000100a00 */
[----:B------:R4:W-:Y:S01]  /*14f60*/  LDGSTS.E [R247+-0x6bffc], desc[UR10][R38.64], !P3 ;  /* 0x9400400026f77fae */ /* 0x0009e2000d92184a */
[----:B---3--:R-:W-:Y:S01]  /*14f70*/  IMAD.WIDE R14, R13, 0x4, R42 ;  /* 0x000000040d0e7825 */ /* 0x008fe200078e022a */
[----:B------:R-:W-:-:S03]  /*14f80*/  ISETP.GE.U32.AND P0, PT, R21, 0x7fffff2f, PT ;  /* 0x7fffff2f1500780c */ /* 0x000fc60003f06070 */
[----:B----4-:R-:W-:Y:S01]  /*14f90*/  IMAD.WIDE R38, R13, 0x4, R24 ;  /* 0x000000040d267825 */ /* 0x010fe200078e0218 */
[----:B------:R3:W-:Y:S01]  /*14fa0*/  LDGSTS.E [R247+-0x6bff8], desc[UR10][R14.64], !P4 ;  /* 0x940080000ef77fae */ /* 0x0007e2000e12184a */
[----:B------:R-:W4:Y:S01]  /*14fb0*/  LDC R24, c[0x0][0x230] ;  /* 0x00008c00ff187b82 */ /* 0x000f220000000800 */
[----:B------:R-:W-:Y:S01]  /*14fc0*/  ISETP.GE.U32.AND P4, PT, R20, 0x7fffff2c, PT ;  /* 0x7fffff2c1400780c */ /* 0x000fe20003f86070 */
[----:B------:R-:W-:Y:S01]  /*14fd0*/  VIADD R21, R35, 0xffffff4c ;  /* 0xffffff4c23157836 */ /* 0x000fe20000000000 */
[----:B------:R3:W-:Y:S01]  /*14fe0*/  STL.64 [R1+0x180], R14 ;  /* 0x0001800e01007387 */ /* 0x0007e20000100a00 */
[----:B------:R-:W-:-:S04]  /*14ff0*/  VIADD R20, R57, 0xffffff49 ;  /* 0xffffff4939147836 */ /* 0x000fc80000000000 */
[----:B------:R-:W4:Y:S01]  /*15000*/  LDC R25, c[0x0][0x230] ;  /* 0x00008c00ff197b82 */ /* 0x000f220000000800 */
[----:B------:R1:W-:Y:S01]  /*15010*/  STL.64 [R1+0x178], R38 ;  /* 0x0001782601007387 */ /* 0x0003e20000100a00 */
[----:B------:R-:W-:-:S03]  /*15020*/  ISETP.GE.U32.AND P3, PT, R21, 0x7fffff2d, PT ;  /* 0x7fffff2d1500780c */ /* 0x000fc60003f66070 */
[----:B------:R1:W-:Y:S01]  /*15030*/  LDGSTS.E [R247+-0x6bff4], desc[UR10][R38.64], !P5 ;  /* 0x9400c00026f77fae */ /* 0x0003e2000e92184a */
[C---:B---3--:R-:W-:Y:S02]  /*15040*/  IMAD.WIDE R14, R13.reuse, 0x4, R48 ;  /* 0x000000040d0e7825 */ /* 0x048fe400078e0230 */
[----:B------:R-:W3:Y:S01]  /*15050*/  LDC R35, c[0x0][0x230] ;  /* 0x00008c00ff237b82 */ /* 0x000ee20000000800 */
[----:B------:R-:W-:Y:S04]  /*15060*/  STL.64 [R1+0x1868], R246 ;  /* 0x001868f601007387 */ /* 0x000fe80000100a00 */
[----:B------:R2:W-:Y:S04]  /*15070*/  STL.64 [R1+0x170], R14 ;  /* 0x0001700e01007387 */ /* 0x0005e80000100a00 */
[----:B------:R2:W-:Y:S01]  /*15080*/  LDGSTS.E [R248+-0x6c000], desc[UR10][R14.64], !P6 ;  /* 0x940000000ef87fae */ /* 0x0005e2000f12184a */
[----:B------:R-:W-:Y:S01]  /*15090*/  ISETP.GE.U32.AND P6, PT, R20, 0x7fffff2a, PT ;  /* 0x7fffff2a1400780c */ /* 0x000fe20003fc6070 */
[----:B-1----:R-:W-:Y:S01]  /*150a0*/  VIADD R20, R34, 0xffffff47 ;  /* 0xffffff4722147836 */ /* 0x002fe20000000000 */
[----:B------:R-:W1:Y:S01]  /*150b0*/  LDC R38, c[0x0][0x230] ;  /* 0x00008c00ff267b82 */ /* 0x000e620000000800 */
[----:B--2---:R-:W-:-:S05]  /*150c0*/  IMAD.WIDE R14, R13, 0x4, R52 ;  /* 0x000000040d0e7825 */ /* 0x004fca00078e0234 */
[----:B------:R2:W-:Y:S04]  /*150d0*/  LDGSTS.E [R248+-0x6bffc], desc[UR10][R14.64], !P0 ;  /* 0x940040000ef87fae */ /* 0x0005e8000c12184a */
[----:B------:R2:W-:Y:S04]  /*150e0*/  STL.64 [R1+0x168], R14 ;  /* 0x0001680e01007387 */ /* 0x0005e80000100a00 */
[----:B------:R4:W-:Y:S01]  /*150f0*/  LDGSTS.E [R248+-0x6bff8], desc[UR10][R30.64], !P2 ;  /* 0x940080001ef87fae */ /* 0x0009e2000d12184a */
[----:B------:R-:W-:Y:S01]  /*15100*/  ISETP.GE.U32.AND P2, PT, R20, 0x7fffff28, PT ;  /* 0x7fffff281400780c */ /* 0x000fe20003f46070 */
[----:B------:R-:W-:-:S02]  /*15110*/  VIADD R20, R29, 0xffffff46 ;  /* 0xffffff461d147836 */ /* 0x000fc40000000000 */
[----:B------:R4:W-:Y:S01]  /*15120*/  STL.64 [R1+0x160], R30 ;  /* 0x0001601e01007387 */ /* 0x0009e20000100a00 */
[----:B------:R-:W-:Y:S01]  /*15130*/  VIADD R21, R56, 0xffffff4a ;  /* 0xffffff4a38157836 */ /* 0x000fe20000000000 */
[----:B------:R-:W3:Y:S01]  /*15140*/  LDC R29, c[0x0][0x230] ;  /* 0x00008c00ff1d7b82 */ /* 0x000ee20000000800 */
[----:B--2---:R-:W-:-:S05]  /*15150*/  IMAD.WIDE R14, R13, 0x4, R194 ;  /* 0x000000040d0e7825 */ /* 0x004fca00078e02c2 */
[----:B------:R2:W-:Y:S01]  /*15160*/  LDGSTS.E [R248+-0x6bff4], desc[UR10][R14.64], !P3 ;  /* 0x9400c0000ef87fae */ /* 0x0005e2000d92184a */
[----:B------:R-:W-:Y:S01]  /*15170*/  ISETP.GE.U32.AND P3, PT, R20, 0x7fffff27, PT ;  /* 0x7fffff271400780c */ /* 0x000fe20003f66070 */
[----:B----4-:R-:W-:Y:S01]  /*15180*/  IMAD.WIDE R30, R13, 0x4, R18 ;  /* 0x000000040d1e7825 */ /* 0x010fe200078e0212 */
[----:B------:R-:W4:Y:S03]  /*15190*/  LDC R20, c[0x0][0x230] ;  /* 0x00008c00ff147b82 */ /* 0x000f260000000800 */
[----:B------:R-:W-:Y:S01]  /*151a0*/  VIADD R18, R24, 0xffffff45 ;  /* 0xffffff4518127836 */ /* 0x000fe20000000000 */
[----:B------:R-:W-:Y:S01]  /*151b0*/  ISETP.GE.U32.AND P5, PT, R21, 0x7fffff2b, PT ;  /* 0x7fffff2b1500780c */ /* 0x000fe20003fa6070 */
[----:B------:R1:W-:Y:S01]  /*151c0*/  LDGSTS.E [R249+-0x6c000], desc[UR10][R30.64], !P4 ;  /* 0x940000001ef97fae */ /* 0x0003e2000e12184a */
[----:B------:R-:W-:Y:S02]  /*151d0*/  VIADD R21, R28, 0xffffff48 ;  /* 0xffffff481c157836 */ /* 0x000fe40000000000 */
[----:B------:R-:W-:Y:S01]  /*151e0*/  ISETP.GE.U32.AND P4, PT, R18, 0x7fffff26, PT ;  /* 0x7fffff261200780c */ /* 0x000fe20003f86070 */
[----:B------:R-:W-:Y:S01]  /*151f0*/  VIADD R18, R25, 0xffffff44 ;  /* 0xffffff4419127836 */ /* 0x000fe20000000000 */
[----:B------:R2:W-:Y:S01]  /*15200*/  STL.64 [R1+0x158], R14 ;  /* 0x0001580e01007387 */ /* 0x0005e20000100a00 */
[----:B------:R-:W4:Y:S01]  /*15210*/  LDC R25, c[0x0][0x230] ;  /* 0x00008c00ff197b82 */ /* 0x000f220000000800 */
[----:B------:R-:W-:-:S02]  /*15220*/  ISETP.GE.U32.AND P0, PT, R21, 0x7fffff29, PT ;  /* 0x7fffff291500780c */ /* 0x000fc40003f06070 */
[----:B------:R1:W-:Y:S05]  /*15230*/  STL.64 [R1+0x150], R30 ;  /* 0x0001501e01007387 */ /* 0x0003ea0000100a00 */
[----:B------:R-:W4:Y:S01]  /*15240*/  LDC R21, c[0x0][0x230] ;  /* 0x00008c00ff157b82 */ /* 0x000f220000000800 */
[----:B--2---:R-:W-:-:S07]  /*15250*/  IMAD.WIDE R14, R13, 0x4, R212 ;  /* 0x000000040d0e7825 */ /* 0x004fce00078e02d4 */
[----:B------:R-:W2:Y:S01]  /*15260*/  LDC R24, c[0x0][0x230] ;  /* 0x00008c00ff187b82 */ /* 0x000ea20000000800 */
[----:B------:R3:W-:Y:S01]  /*15270*/  STL.64 [R1+0x148], R14 ;  /* 0x0001480e01007387 */ /* 0x0007e20000100a00 */
[----:B-1----:R-:W-:-:S03]  /*15280*/  IMAD.WIDE R30, R13, 0x4, R200 ;  /* 0x000000040d1e7825 */ /* 0x002fc600078e02c8 */
[----:B------:R1:W-:Y:S01]  /*15290*/  LDGSTS.E [R249+-0x6bffc], desc[UR10][R14.64], !P5 ;  /* 0x940040000ef97fae */ /* 0x0003e2000e92184a */
[----:B------:R-:W-:Y:S01]  /*152a0*/  ISETP.GE.U32.AND P5, PT, R18, 0x7fffff25, PT ;  /* 0x7fffff251200780c */ /* 0x000fe20003fa6070 */
[----:B------:R-:W-:Y:S01]  /*152b0*/  VIADD R18, R38, 0xffffff42 ;  /* 0xffffff4226127836 */ /* 0x000fe20000000000 */
[----:B------:R-:W2:Y:S01]  /*152c0*/  LDC R28, c[0x0][0x230] ;  /* 0x00008c00ff1c7b82 */ /* 0x000ea20000000800 */
[----:B---3--:R-:W-:Y:S01]  /*152d0*/  VIADD R19, R35, 0xffffff43 ;  /* 0xffffff4323137836 */ /* 0x008fe20000000000 */
[----:B------:R3:W-:Y:S01]  /*152e0*/  STL.64 [R1+0x140], R30 ;  /* 0x0001401e01007387 */ /* 0x0007e20000100a00 */
[----:B------:R-:W-:-:S03]  /*152f0*/  IMAD.WIDE R34, R13, 0x4, R36 ;  /* 0x000000040d227825 */ /* 0x000fc600078e0224 */
[----:B------:R3:W-:Y:S01]  /*15300*/  LDGSTS.E [R249+-0x6bff8], desc[UR10][R30.64], !P6 ;  /* 0x940080001ef97fae */ /* 0x0007e2000f12184a */
[----:B-1----:R-:W-:-:S05]  /*15310*/  IMAD.WIDE R14, R13, 0x4, R210 ;  /* 0x000000040d0e7825 */ /* 0x002fca00078e02d2 */
[----:B------:R1:W-:Y:S04]  /*15320*/  STL.64 [R1+0x138], R14 ;  /* 0x0001380e01007387 */ /* 0x0003e80000100a00 */
[----:B------:R1:W-:Y:S01]  /*15330*/  LDGSTS.E [R249+-0x6bff4], desc[UR10][R14.64], !P0 ;  /* 0x9400c0000ef97fae */ /* 0x0003e2000c12184a */
[----:B------:R-:W-:Y:S01]  /*15340*/  ISETP.GE.U32.AND P0, PT, R18, 0x7fffff23, PT ;  /* 0x7fffff231200780c */ /* 0x000fe20003f06070 */
[----:B---3--:R-:W3:Y:S01]  /*15350*/  LDC R30, c[0x0][0x230] ;  /* 0x00008c00ff1e7b82 */ /* 0x008ee20000000800 */
[----:B----4-:R-:W-:Y:S01]  /*15360*/  VIADD R18, R20, 0xffffff3f ;  /* 0xffffff3f14127836 */ /* 0x010fe20000000000 */
[----:B------:R-:W-:Y:S01]  /*15370*/  ISETP.GE.U32.AND P6, PT, R19, 0x7fffff24, PT ;  /* 0x7fffff241300780c */ /* 0x000fe20003fc6070 */
[----:B------:R-:W-:Y:S01]  /*15380*/  STL.64 [R1+0x1870], R248 ;  /* 0x001870f801007387 */ /* 0x000fe20000100a00 */
[----:B------:R-:W-:-:S03]  /*15390*/  VIADD R19, R29, 0xffffff41 ;  /* 0xffffff411d137836 */ /* 0x000fc60000000000 */
[----:B------:R4:W-:Y:S01]  /*153a0*/  LDGSTS.E [R250+-0x6c000], desc[UR10][R34.64], !P2 ;  /* 0x9400000022fa7fae */ /* 0x0009e2000d12184a */
[----:B-1----:R-:W-:Y:S02]  /*153b0*/  IMAD.WIDE R14, R13, 0x4, R26 ;  /* 0x000000040d0e7825 */ /* 0x002fe400078e021a */
[----:B------:R-:W1:Y:S01]  /*153c0*/  LDC R26, c[0x0][0x230] ;  /* 0x00008c00ff1a7b82 */ /* 0x000e620000000800 */
[----:B------:R4:W-:Y:S04]  /*153d0*/  STL.64 [R1+0x130], R34 ;  /* 0x0001302201007387 */ /* 0x0009e80000100a00 */
[----:B------:R2:W-:Y:S01]  /*153e0*/  LDGSTS.E [R250+-0x6bffc], desc[UR10][R14.64], !P3 ;  /* 0x940040000efa7fae */ /* 0x0005e2000d92184a */
[----:B------:R-:W-:Y:S01]  /*153f0*/  ISETP.GE.U32.AND P3, PT, R18, 0x7fffff20, PT ;  /* 0x7fffff201200780c */ /* 0x000fe20003f66070 */
[----:B------:R-:W-:Y:S01]  /*15400*/  VIADD R18, R25, 0xffffff3e ;  /* 0xffffff3e19127836 */ /* 0x000fe20000000000 */
[----:B------:R-:W-:Y:S01]  /*15410*/  ISETP.GE.U32.AND P2, PT, R19, 0x7fffff22, PT ;  /* 0x7fffff221300780c */ /* 0x000fe20003f46070 */
[----:B----4-:R-:W-:Y:S01]  /*15420*/  IMAD.WIDE R34, R13, 0x4, R50 ;  /* 0x000000040d227825 */ /* 0x010fe200078e0232 */
[----:B------:R4:W-:Y:S03]  /*15430*/  STL.64 [R1+0x128], R14 ;  /* 0x0001280e01007387 */ /* 0x0009e60000100a00 */
[----:B------:R-:W-:Y:S01]  /*15440*/  VIADD R19, R21, 0xffffff40 ;  /* 0xffffff4015137836 */ /* 0x000fe20000000000 */
[----:B------:R-:W-:Y:S01]  /*15450*/  LDGSTS.E [R250+-0x6bff8], desc[UR10][R34.64], !P4 ;  /* 0x9400800022fa7fae */ /* 0x000fe2000e12184a */
[----:B------:R-:W-:Y:S01]  /*15460*/  ISETP.GE.U32.AND P4, PT, R18, 0x7fffff1f, PT ;  /* 0x7fffff1f1200780c */ /* 0x000fe20003f86070 */
[----:B--2---:R-:W-:-:S02]  /*15470*/  VIADD R18, R24, 0xffffff3d ;  /* 0xffffff3d18127836 */ /* 0x004fc40000000000 */
[----:B------:R-:W-:Y:S01]  /*15480*/  LDGSTS.E [R250+-0x6bff4], desc[UR10][R32.64], !P5 ;  /* 0x9400c00020fa7fae */ /* 0x000fe2000e92184a */
[----:B----4-:R-:W-:Y:S01]  /*15490*/  IMAD.WIDE R14, R13, 0x4, R54 ;  /* 0x000000040d0e7825 */ /* 0x010fe200078e0236 */
[----:B------:R-:W-:-:S03]  /*154a0*/  ISETP.GE.U32.AND P5, PT, R19, 0x7fffff21, PT ;  /* 0x7fffff211300780c */ /* 0x000fc60003fa6070 */
[C---:B------:R-:W-:Y:S01]  /*154b0*/  IMAD.WIDE R24, R13.reuse, 0x4, R206 ;  /* 0x000000040d187825 */ /* 0x040fe200078e02ce */
[----:B------:R2:W-:Y:S01]  /*154c0*/  LDGSTS.E [R251+-0x6c000], desc[UR10][R14.64], !P6 ;  /* 0x940000000efb7fae */ /* 0x0005e2000f12184a */
[----:B------:R-:W-:Y:S02]  /*154d0*/  ISETP.GE.U32.AND P6, PT, R18, 0x7fffff1e, PT ;  /* 0x7fffff1e1200780c */ /* 0x000fe40003fc6070 */
[----:B------:R-:W-:Y:S01]  /*154e0*/  VIADD R18, R28, 0xffffff3c ;  /* 0xffffff3c1c127836 */ /* 0x000fe20000000000 */
[----:B------:R-:W-:Y:S01]  /*154f0*/  STL.64 [R1+0x120], R34 ;  /* 0x0001202201007387 */ /* 0x000fe20000100a00 */
[----:B------:R-:W-:-:S03]  /*15500*/  IMAD.WIDE R20, R13, 0x4, R208 ;  /* 0x000000040d147825 */ /* 0x000fc600078e02d0 */
[----:B------:R-:W-:Y:S01]  /*15510*/  STL.64 [R1+0x118], R32 ;  /* 0x0001182001007387 */ /* 0x000fe20000100a00 */
[----:B---3--:R-:W-:-:S03]  /*15520*/  VIADD R19, R30, 0xffffff3b ;  /* 0xffffff3b1e137836 */ /* 0x008fc60000000000 */
[----:B------:R2:W-:Y:S04]  /*15530*/  STL.64 [R1+0x110], R14 ;  /* 0x0001100e01007387 */ /* 0x0005e80000100a00 */
[----:B------:R-:W-:Y:S01]  /*15540*/  LDGSTS.E [R251+-0x6bffc], desc[UR10][R24.64], !P0 ;  /* 0x9400400018fb7fae */ /* 0x000fe2000c12184a */
[----:B------:R-:W-:Y:S01]  /*15550*/  ISETP.GE.U32.AND P0, PT, R18, 0x7fffff1d, PT ;  /* 0x7fffff1d1200780c */ /* 0x000fe20003f06070 */
[----:B-1----:R-:W-:Y:S02]  /*15560*/  VIADD R18, R26, 0xffffff3a ;  /* 0xffffff3a1a127836 */ /* 0x002fe40000000000 */
[----:B------:R1:W-:Y:S01]  /*15570*/  LDGSTS.E [R251+-0x6bff8], desc[UR10][R20.64], !P2 ;  /* 0x9400800014fb7fae */ /* 0x0003e2000d12184a */
[----:B--2---:R-:W-:-:S03]  /*15580*/  IMAD.WIDE R14, R13, 0x4, R44 ;  /* 0x000000040d0e7825 */ /* 0x004fc600078e022c */
[----:B------:R-:W-:Y:S01]  /*15590*/  STL.64 [R1+0x108], R24 ;  /* 0x0001081801007387 */ /* 0x000fe20000100a00 */
[----:B------:R-:W-:-:S03]  /*155a0*/  ISETP.GE.U32.AND P2, PT, R19, 0x7fffff1c, PT ;  /* 0x7fffff1c1300780c */ /* 0x000fc60003f46070 */
[----:B------:R2:W-:Y:S01]  /*155b0*/  LDGSTS.E [R251+-0x6bff4], desc[UR10][R14.64], !P5 ;  /* 0x9400c0000efb7fae */ /* 0x0005e2000e92184a */
[----:B------:R-:W-:Y:S01]  /*155c0*/  ISETP.GE.U32.AND P5, PT, R18, 0x7fffff1b, PT ;  /* 0x7fffff1b1200780c */ /* 0x000fe20003fa6070 */
[C---:B------:R-:W-:Y:S02]  /*155d0*/  IMAD.WIDE R18, R4.reuse, 0x4, R128 ;  /* 0x0000000404127825 */ /* 0x040fe400078e0280 */
[----:B------:R1:W-:Y:S04]  /*155e0*/  STL.64 [R1+0x100], R20 ;  /* 0x0001001401007387 */ /* 0x0003e80000100a00 */
[----:B------:R2:W-:Y:S04]  /*155f0*/  STL.64 [R1+0xf8], R14 ;  /* 0x0000f80e01007387 */ /* 0x0005e80000100a00 */
[----:B------:R-:W-:Y:S01]  /*15600*/  STL.64 [R1+0x1878], R250 ;  /* 0x001878fa01007387 */ /* 0x000fe20000100a00 */
[----:B-1----:R-:W-:-:S03]  /*15610*/  IMAD.WIDE R20, R4, 0x4, R120 ;  /* 0x0000000404147825 */ /* 0x002fc600078e0278 */
[----:B------:R-:W0:Y:S01]  /*15620*/  LDGDEPBAR ;  /* 0x00000000000079af */ /* 0x000e220000000000 */
[----:B--2---:R-:W-:-:S03]  /*15630*/  IMAD.WIDE R14, R4, 0x4, R124 ;  /* 0x00000004040e7825 */ /* 0x004fc600078e027c */
[----:B------:R1:W-:Y:S04]  /*15640*/  STL.64 [R1+0xf0], R18 ;  /* 0x0000f01201007387 */ /* 0x0003e80000100a00 */
[----:B------:R2:W-:Y:S04]  /*15650*/  STL.64 [R1+0x248], R14 ;  /* 0x0002480e01007387 */ /* 0x0005e80000100a00 */
[----:B------:R-:W-:Y:S01]  /*15660*/  STL.64 [R1+0xe0], R20 ;  /* 0x0000e01401007387 */ /* 0x000fe20000100a00 */
[----:B-1----:R-:W-:-:S04]  /*15670*/  IMAD.WIDE R18, R4, 0x4, R8 ;  /* 0x0000000404127825 */ /* 0x002fc800078e0208 */
[C---:B--2---:R-:W-:Y:S01]  /*15680*/  IMAD.WIDE R14, R4.reuse, 0x4, R116 ;  /* 0x00000004040e7825 */ /* 0x044fe200078e0274 */
[----:B------:R-:W-:Y:S03]  /*15690*/  STL.64 [R1+0x238], R18 ;  /* 0x0002381201007387 */ /* 0x000fe60000100a00 */
[C---:B------:R-:W-:Y:S01]  /*156a0*/  IMAD.WIDE R8, R4.reuse, 0x4, R16 ;  /* 0x0000000404087825 */ /* 0x040fe200078e0210 */
[----:B------:R1:W-:Y:S03]  /*156b0*/  STL.64 [R1+0xd0], R14 ;  /* 0x0000d00e01007387 */ /* 0x0003e60000100a00 */
[C---:B------:R-:W-:Y:S01]  /*156c0*/  IMAD.WIDE R16, R4.reuse, 0x4, R112 ;  /* 0x0000000404107825 */ /* 0x040fe200078e0270 */
[----:B------:R2:W-:Y:S04]  /*156d0*/  STL.64 [R1+0x228], R8 ;  /* 0x0002280801007387 */ /* 0x0005e80000100a00 */
[----:B------:R-:W-:Y:S01]  /*156e0*/  STL.64 [R1+0xc0], R16 ;  /* 0x0000c01001007387 */ /* 0x000fe20000100a00 */
[----:B-1----:R-:W-:-:S04]  /*156f0*/  IMAD.WIDE R14, R4, 0x4, R106 ;  /* 0x00000004040e7825 */ /* 0x002fc800078e026a */
[C---:B--2---:R-:W-:Y:S01]  /*15700*/  IMAD.WIDE R8, R4.reuse, 0x4, R108 ;  /* 0x0000000404087825 */ /* 0x044fe200078e026c */
[----:B------:R1:W-:Y:S03]  /*15710*/  STL.64 [R1+0x218], R14 ;  /* 0x0002180e01007387 */ /* 0x0003e60000100a00 */
[C---:B------:R-:W-:Y:S01]  /*15720*/  IMAD.WIDE R250, R4.reuse, 0x4, R110 ;  /* 0x0000000404fa7825 */ /* 0x040fe200078e026e */
[----:B------:R2:W-:Y:S03]  /*15730*/  STL.64 [R1+0xb0], R8 ;  /* 0x0000b00801007387 */ /* 0x0005e60000100a00 */
[----:B-1----:R-:W-:-:S04]  /*15740*/  IMAD.WIDE R14, R4, 0x4, R104 ;  /* 0x00000004040e7825 */ /* 0x002fc800078e0268 */
[C---:B--2---:R-:W-:Y:S01]  /*15750*/  IMAD.WIDE R8, R4.reuse, 0x4, R102 ;  /* 0x0000000404087825 */ /* 0x044fe200078e0266 */
[----:B------:R-:W-:Y:S04]  /*15760*/  STL.64 [R1+0xa0], R14 ;  /* 0x0000a00e01007387 */ /* 0x000fe80000100a00 */
[----:B------:R-:W-:Y:S04]  /*15770*/  STL.64 [R1+0x208], R250 ;  /* 0x000208fa01007387 */ /* 0x000fe80000100a00 */
[----:B------:R-:W-:Y:S04]  /*15780*/  STL.64 [R1+0x1880], R250 ;  /* 0x001880fa01007387 */ /* 0x000fe80000100a00 */
[----:B------:R1:W-:Y:S04]  /*15790*/  STL.64 [R1+0x88], R8 ;  /* 0x0000880801007387 */ /* 0x0003e80000100a00 */
[----:B------:R-:W2:Y:S04]  /*157a0*/  LDL.LU.64 R184, [R1+0x8] ;  /* 0x0000080001b87983 */ /* 0x000ea80000300a00 */
[----:B------:R-:W3:Y:S01]  /*157b0*/  LDL.LU.64 R180, [R1+0x18] ;  /* 0x0000180001b47983 */ /* 0x000ee20000300a00 */
[----:B-1----:R-:W-:-:S05]  /*157c0*/  IMAD.WIDE R8, R4, 0x4, R100 ;  /* 0x0000000404087825 */ /* 0x002fca00078e0264 */
[----:B------:R-:W-:Y:S04]  /*157d0*/  STL.64 [R1+0x78], R8 ;  /* 0x0000780801007387 */ /* 0x000fe80000100a00 */
[----:B------:R-:W4:Y:S04]  /*157e0*/  LDL.LU.64 R204, [R1+0x200] ;  /* 0x0002000001cc7983 */ /* 0x000f280000300a00 */
[----:B------:R-:W3:Y:S04]  /*157f0*/  LDL.LU.64 R58, [R1+0x210] ;  /* 0x00021000013a7983 */ /* 0x000ee80000300a00 */
[----:B------:R-:W3:Y:S04]  /*15800*/  LDL.LU.64 R196, [R1+0x220] ;  /* 0x0002200001c47983 */ /* 0x000ee80000300a00 */
[----:B------:R-:W3:Y:S04]  /*15810*/  LDL.LU.64 R190, [R1+0x230] ;  /* 0x0002300001be7983 */ /* 0x000ee80000300a00 */
[----:B------:R-:W3:Y:S01]  /*15820*/  LDL.LU.64 R192, [R1+0x240] ;  /* 0x0002400001c07983 */ /* 0x000ee20000300a00 */
[----:B------:R-:W-:-:S04]  /*15830*/  IMAD.WIDE R248, R4, 0x4, R114 ;  /* 0x0000000404f87825 */ /* 0x000fc800078e0272 */
[C---:B------:R-:W-:Y:S01]  /*15840*/  IMAD.WIDE R246, R4.reuse, 0x4, R118 ;  /* 0x0000000404f67825 */ /* 0x040fe200078e0276 */
[----:B------:R-:W-:Y:S03]  /*15850*/  STL.64 [R1+0xc8], R248 ;  /* 0x0000c8f801007387 */ /* 0x000fe60000100a00 */
[C---:B------:R-:W-:Y:S01]  /*15860*/  IMAD.WIDE R14, R4.reuse, 0x4, R126 ;  /* 0x00000004040e7825 */ /* 0x040fe200078e027e */
[----:B------:R-:W-:Y:S03]  /*15870*/  STL.64 [R1+0x1888], R248 ;  /* 0x001888f801007387 */ /* 0x000fe60000100a00 */
[C---:B------:R-:W-:Y:S01]  /*15880*/  IMAD.WIDE R242, R4.reuse, 0x4, R96 ;  /* 0x0000000404f27825 */ /* 0x040fe200078e0260 */
[----:B------:R-:W-:Y:S03]  /*15890*/  STL.64 [R1+0x98], R246 ;  /* 0x000098f601007387 */ /* 0x000fe60000100a00 */
[C---:B------:R-:W-:Y:S01]  /*158a0*/  IMAD.WIDE R250, R4.reuse, 0x4, R98 ;  /* 0x0000000404fa7825 */ /* 0x040fe200078e0262 */
[----:B------:R-:W-:Y:S03]  /*158b0*/  STL.64 [R1+0x1890], R246 ;  /* 0x001890f601007387 */ /* 0x000fe60000100a00 */
[C---:B------:R-:W-:Y:S01]  /*158c0*/  IMAD.WIDE R244, R4.reuse, 0x4, R122 ;  /* 0x0000000404f47825 */ /* 0x040fe200078e027a */
[----:B------:R-:W-:Y:S04]  /*158d0*/  STL.64 [R1+0x1898], R14 ;  /* 0x0018980e01007387 */ /* 0x000fe80000100a00 */
[----:B------:R-:W-:Y:S04]  /*158e0*/  STL.64 [R1+0x18a0], R242 ;  /* 0x0018a0f201007387 */ /* 0x000fe80000100a00 */
[----:B------:R-:W-:Y:S04]  /*158f0*/  STL.64 [R1+0x38], R250 ;  /* 0x000038fa01007387 */ /* 0x000fe80000100a00 */
[----:B------:R1:W-:Y:S04]  /*15900*/  STL.64 [R1+0x18a8], R250 ;  /* 0x0018a8fa01007387 */ /* 0x0003e80000100a00 */
[----:B------:R1:W-:Y:S04]  /*15910*/  STL.64 [R1+0x48], R244 ;  /* 0x000048f401007387 */ /* 0x0003e80000100a00 */
[----:B------:R-:W3:Y:S04]  /*15920*/  LDL.LU.64 R38, [R1+0x250] ;  /* 0x0002500001267983 */ /* 0x000ee80000300a00 */
[----:B------:R-:W3:Y:S04]  /*15930*/  LDL.LU.64 R34, [R1+0x258] ;  /* 0x0002580001227983 */ /* 0x000ee80000300a00 */
[----:B------:R-:W3:Y:S04]  /*15940*/  LDL.LU.64 R210, [R1+0x260] ;  /* 0x0002600001d27983 */ /* 0x000ee80000300a00 */
[----:B------:R-:W3:Y:S01]  /*15950*/  LDL.LU.64 R200, [R1+0x268] ;  /* 0x0002680001c87983 */ /* 0x000ee20000300a00 */
[----:B--2---:R-:W-:-:S03]  /*15960*/  IMAD.WIDE R16, R4, 0x4, R184 ;  /* 0x0000000404107825 */ /* 0x004fc600078e02b8 */
[----:B------:R-:W2:Y:S01]  /*15970*/  LDL.LU.64 R184, [R1+0x270] ;  /* 0x0002700001b87983 */ /* 0x000ea20000300a00 */
[----:B----4-:R-:W-:-:S04]  /*15980*/  IMAD.WIDE R20, R4, 0x4, R204 ;  /* 0x0000000404147825 */ /* 0x010fc800078e02cc */
[C---:B---3--:R-:W-:Y:S02]  /*15990*/  IMAD.WIDE R24, R4.reuse, 0x4, R58 ;  /* 0x0000000404187825 */ /* 0x048fe400078e023a */
[----:B------:R-:W3:Y:S04]  /*159a0*/  LDL.LU.64 R58, [R1+0x278] ;  /* 0x00027800013a7983 */ /* 0x000ee80000300a00 */
[----:B------:R-:W4:Y:S04]  /*159b0*/  LDL.LU.64 R204, [R1+0x280] ;  /* 0x0002800001cc7983 */ /* 0x000f280000300a00 */
[----:B------:R-:W4:Y:S04]  /*159c0*/  LDL.LU.64 R202, [R1+0x288] ;  /* 0x0002880001ca7983 */ /* 0x000f280000300a00 */
[----:B------:R-:W4:Y:S01]  /*159d0*/  LDL.LU.64 R212, [R1] ;  /* 0x0000000001d47983 */ /* 0x000f220000300a00 */
[----:B------:R-:W-:-:S03]  /*159e0*/  IMAD.WIDE R26, R4, 0x4, R196 ;  /* 0x00000004041a7825 */ /* 0x000fc600078e02c4 */
[----:B------:R-:W4:Y:S04]  /*159f0*/  LDL.LU.64 R194, [R1+0x290] ;  /* 0x0002900001c27983 */ /* 0x000f280000300a00 */
[----:B------:R-:W4:Y:S04]  /*15a00*/  LDL.LU.64 R52, [R1+0x10] ;  /* 0x0000100001347983 */ /* 0x000f280000300a00 */
[----:B------:R-:W4:Y:S04]  /*15a10*/  LDL.LU.64 R198, [R1+0x2a0] ;  /* 0x0002a00001c67983 */ /* 0x000f280000300a00 */
[----:B------:R-:W4:Y:S01]  /*15a20*/  LDL.LU.64 R56, [R1+0x20] ;  /* 0x0000200001387983 */ /* 0x000f220000300a00 */
[----:B------:R-:W-:-:S03]  /*15a30*/  IMAD.WIDE R30, R4, 0x4, R192 ;  /* 0x00000004041e7825 */ /* 0x000fc600078e02c0 */
        /* <DEDUP_REMOVED lines=10> */
[----:B------:R-:W-:-:S04]  /*15ae0*/  IMAD.WIDE R232, R4, 0x4, R94 ;  /* 0x0000000404e87825 */ /* 0x000fc800078e025e */
[----:B------:R-:W-:-:S04]  /*15af0*/  IMAD.WIDE R36, R4, 0x4, R210 ;  /* 0x0000000404247825 */ /* 0x000fc800078e02d2 */
[----:B------:R-:W-:-:S04]  /*15b00*/  IMAD.WIDE R210, R4, 0x4, R200 ;  /* 0x0000000404d27825 */ /* 0x000fc800078e02c8 */
[----:B------:R-:W-:-:S04]  /*15b10*/  IMAD.WIDE R32, R4, 0x4, R38 ;  /* 0x0000000404207825 */ /* 0x000fc800078e0226 */
[----:B------:R-:W-:-:S04]  /*15b20*/  IMAD.WIDE R112, R4, 0x4, R230 ;  /* 0x0000000404707825 */ /* 0x000fc800078e02e6 */
[----:B------:R-:W-:-:S04]  /*15b30*/  IMAD.WIDE R114, R4, 0x4, R228 ;  /* 0x0000000404727825 */ /* 0x000fc800078e02e4 */
[----:B--2---:R-:W-:-:S04]  /*15b40*/  IMAD.WIDE R208, R4, 0x4, R184 ;  /* 0x0000000404d07825 */ /* 0x004fc800078e02b8 */
[C---:B---3--:R-:W-:Y:S02]  /*15b50*/  IMAD.WIDE R206, R4.reuse, 0x4, R58 ;  /* 0x0000000404ce7825 */ /* 0x048fe400078e023a */
[----:B------:R-:W2:Y:S04]  /*15b60*/  LDL.LU.64 R58, [R1+0x60] ;  /* 0x00006000013a7983 */ /* 0x000ea80000300a00 */
[----:B------:R-:W3:Y:S01]  /*15b70*/  LDL.LU.64 R184, [R1+0x300] ;  /* 0x0003000001b87983 */ /* 0x000ee20000300a00 */
[----:B----4-:R-:W-:-:S04]  /*15b80*/  IMAD.WIDE R104, R4, 0x4, R52 ;  /* 0x0000000404687825 */ /* 0x010fc800078e0234 */
[C---:B------:R-:W-:Y:S02]  /*15b90*/  IMAD.WIDE R102, R4.reuse, 0x4, R56 ;  /* 0x0000000404667825 */ /* 0x040fe400078e0238 */
[----:B------:R-:W4:Y:S02]  /*15ba0*/  LDL.LU.64 R56, [R1+0x68] ;  /* 0x0000680001387983 */ /* 0x000f240000300a00 */
[----:B------:R-:W-:-:S04]  /*15bb0*/  IMAD.WIDE R200, R4, 0x4, R194 ;  /* 0x0000000404c87825 */ /* 0x000fc800078e02c2 */
[----:B------:R-:W-:-:S04]  /*15bc0*/  IMAD.WIDE R100, R4, 0x4, R48 ;  /* 0x0000000404647825 */ /* 0x000fc800078e0230 */
[----:B------:R-:W-:-:S04]  /*15bd0*/  IMAD.WIDE R194, R4, 0x4, R42 ;  /* 0x0000000404c27825 */ /* 0x000fc800078e022a */
[----:B------:R-:W-:-:S04]  /*15be0*/  IMAD.WIDE R98, R4, 0x4, R46 ;  /* 0x0000000404627825 */ /* 0x000fc800078e022e */
[C---:B------:R-:W-:Y:S02]  /*15bf0*/  IMAD.WIDE R94, R4.reuse, 0x4, R180 ;  /* 0x00000004045e7825 */ /* 0x040fe400078e02b4 */
[----:B------:R-:W2:Y:S04]  /*15c00*/  LDL.LU.64 R180, [R1+0x310] ;  /* 0x0003100001b47983 */ /* 0x000ea80000300a00 */
[----:B------:R-:W4:Y:S04]  /*15c10*/  LDL.LU.64 R54, [R1+0x70] ;  /* 0x0000700001367983 */ /* 0x000f280000300a00 */
[----:B------:R-:W3:Y:S04]  /*15c20*/  LDL.LU.64 R126, [R1+0x320] ;  /* 0x00032000017e7983 */ /* 0x000ee80000300a00 */
[----:B------:R-:W4:Y:S04]  /*15c30*/  LDL.LU.64 R52, [R1+0x80] ;  /* 0x0000800001347983 */ /* 0x000f280000300a00 */
[----:B------:R-:W4:Y:S04]  /*15c40*/  LDL.LU.64 R128, [R1+0x330] ;  /* 0x0003300001807983 */ /* 0x000f280000300a00 */
[----:B------:R-:W4:Y:S04]  /*15c50*/  LDL.LU.64 R50, [R1+0x90] ;  /* 0x0000900001327983 */ /* 0x000f280000300a00 */
[----:B------:R-:W2:Y:S04]  /*15c60*/  LDL.LU.64 R122, [R1+0x340] ;  /* 0x00034000017a7983 */ /* 0x000ea80000300a00 */
        /* <DEDUP_REMOVED lines=15> */
[----:B-1----:R-:W4:Y:S04]  /*15d60*/  LDL.64 R250, [R1+0xf0] ;  /* 0x0000f00001fa7983 */ /* 0x002f280000100a00 */
[----:B------:R-:W4:Y:S01]  /*15d70*/  LDL.64 R242, [R1+0xe0] ;  /* 0x0000e00001f27983 */ /* 0x000f220000100a00 */
[----:B------:R-:W-:-:S03]  /*15d80*/  IMAD.WIDE R238, R4, 0x4, R130 ;  /* 0x0000000404ee7825 */ /* 0x000fc600078e0282 */
[----:B------:R-:W4:Y:S01]  /*15d90*/  LDL.64 R14, [R1+0xd0] ;  /* 0x0000d000010e7983 */ /* 0x000f220000100a00 */
[----:B------:R-:W-:-:S03]  /*15da0*/  IMAD.WIDE R108, R4, 0x4, R240 ;  /* 0x00000004046c7825 */ /* 0x000fc600078e02f0 */
[----:B------:R-:W4:Y:S01]  /*15db0*/  LDL.64 R246, [R1+0xc0] ;  /* 0x0000c00001f67983 */ /* 0x000f220000100a00 */
[----:B------:R-:W-:-:S03]  /*15dc0*/  IMAD.WIDE R8, R4, 0x4, R234 ;  /* 0x0000000404087825 */ /* 0x000fc600078e02ea */
[----:B------:R-:W4:Y:S01]  /*15dd0*/  LDL.64 R248, [R1+0xb0] ;  /* 0x0000b00001f87983 */ /* 0x000f220000100a00 */
[----:B------:R-:W-:-:S03]  /*15de0*/  IMAD.WIDE R110, R4, 0x4, R236 ;  /* 0x00000004046e7825 */ /* 0x000fc600078e02ec */
[----:B------:R-:W4:Y:S04]  /*15df0*/  LDL.64 R240, [R1+0xa0] ;  /* 0x0000a00001f07983 */ /* 0x000f280000100a00 */
[----:B------:R-:W4:Y:S04]  /*15e00*/  LDL.64 R236, [R1+0x88] ;  /* 0x0000880001ec7983 */ /* 0x000f280000100a00 */
[----:B------:R-:W4:Y:S01]  /*15e10*/  LDL.64 R234, [R1+0x78] ;  /* 0x0000780001ea7983 */ /* 0x000f220000100a00 */
[----:B---3--:R-:W-:-:S04]  /*15e20*/  IMAD.WIDE R130, R4, 0x4, R126 ;  /* 0x0000000404827825 */ /* 0x008fc800078e027e */
[----:B--2---:R-:W-:-:S04]  /*15e30*/  IMAD.WIDE R126, R4, 0x4, R122 ;  /* 0x00000004047e7825 */ /* 0x004fc800078e027a */
[----:B----4-:R-:W-:-:S04]  /*15e40*/  IMAD.WIDE R122, R4, 0x4, R44 ;  /* 0x00000004047a7825 */ /* 0x010fc800078e022c */
[C---:B------:R-:W-:Y:S02]  /*15e50*/  IMAD.WIDE R44, R4.reuse, 0x4, R226 ;  /* 0x00000004042c7825 */ /* 0x040fe400078e02e2 */
[----:B------:R-:W2:Y:S04]  /*15e60*/  LDL.LU.64 R226, [R1+0x1d8] ;  /* 0x0001d80001e27983 */ /* 0x000ea80000300a00 */
[----:B------:R-:W-:Y:S04]  /*15e70*/  LDGSTS.E [R3+0x50000], desc[UR10][R250.64], P1 ;  /* 0x50000000fa037fae */ /* 0x000fe8000892184a */
[----:B------:R-:W-:Y:S04]  /*15e80*/  LDGSTS.E [R3+0x50400], desc[UR10][R242.64], P1 ;  /* 0x50400000f2037fae */ /* 0x000fe8000892184a */
[----:B------:R-:W-:Y:S04]  /*15e90*/  LDGSTS.E [R3+0x50800], desc[UR10][R14.64], P1 ;  /* 0x508000000e037fae */ /* 0x000fe8000892184a */
[----:B------:R-:W3:Y:S04]  /*15ea0*/  LDL.LU.64 R250, [R1+0x18a8] ;  /* 0x0018a80001fa7983 */ /* 0x000ee80000300a00 */
[----:B------:R-:W4:Y:S04]  /*15eb0*/  LDL.LU.64 R242, [R1+0x18a0] ;  /* 0x0018a00001f27983 */ /* 0x000f280000300a00 */
[----:B------:R-:W-:Y:S04]  /*15ec0*/  LDGSTS.E [R3+0x50c00], desc[UR10][R246.64], P1 ;  /* 0x50c00000f6037fae */ /* 0x000fe8000892184a */
[----:B------:R-:W-:Y:S04]  /*15ed0*/  LDGSTS.E [R3+0x51000], desc[UR10][R248.64], P1 ;  /* 0x51000000f8037fae */ /* 0x000fe8000892184a */
[----:B------:R-:W-:Y:S04]  /*15ee0*/  LDGSTS.E [R3+0x51400], desc[UR10][R240.64], P1 ;  /* 0x51400000f0037fae */ /* 0x000fe8000892184a */
[----:B------:R-:W2:Y:S04]  /*15ef0*/  LDL.LU.64 R14, [R1+0x1898] ;  /* 0x00189800010e7983 */ /* 0x000ea80000300a00 */
[----:B------:R-:W-:Y:S04]  /*15f00*/  LDGSTS.E [R3+0x51800], desc[UR10][R236.64], P1 ;  /* 0x51800000ec037fae */ /* 0x000fe8000892184a */
[----:B------:R-:W2:Y:S04]  /*15f10*/  LDL.LU.64 R246, [R1+0x1890] ;  /* 0x0018900001f67983 */ /* 0x000ea80000300a00 */
[----:B------:R-:W-:Y:S04]  /*15f20*/  LDGSTS.E [R3+0x51c00], desc[UR10][R234.64], P1 ;  /* 0x51c00000ea037fae */ /* 0x000fe8000892184a */
[----:B------:R-:W2:Y:S01]  /*15f30*/  LDL.LU.64 R248, [R1+0x1888] ;  /* 0x0018880001f87983 */ /* 0x000ea20000300a00 */
[----:B------:R-:W-:-:S03]  /*15f40*/  IMAD.WIDE R92, R4, 0x4, R92 ;  /* 0x00000004045c7825 */ /* 0x000fc600078e025c */
[----:B------:R-:W2:Y:S01]  /*15f50*/  LDL.64 R240, [R1+0x238] ;  /* 0x0002380001f07983 */ /* 0x000ea20000100a00 */
[----:B------:R-:W-:-:S03]  /*15f60*/  IMAD.WIDE R90, R4, 0x4, R90 ;  /* 0x00000004045a7825 */ /* 0x000fc600078e025a */
[----:B------:R-:W2:Y:S01]  /*15f70*/  LDL.64 R236, [R1+0x228] ;  /* 0x0002280001ec7983 */ /* 0x000ea20000100a00 */
[----:B------:R-:W-:-:S03]  /*15f80*/  IMAD.WIDE R88, R4, 0x4, R88 ;  /* 0x0000000404587825 */ /* 0x000fc600078e0258 */
[----:B------:R-:W2:Y:S01]  /*15f90*/  LDL.64 R234, [R1+0x218] ;  /* 0x0002180001ea7983 */ /* 0x000ea20000100a00 */
[----:B------:R-:W-:-:S04]  /*15fa0*/  IMAD.WIDE R86, R4, 0x4, R86 ;  /* 0x0000000404567825 */ /* 0x000fc800078e0256 */
[C---:B------:R-:W-:Y:S01]  /*15fb0*/  IMAD.WIDE R84, R4.reuse, 0x4, R84 ;  /* 0x0000000404547825 */ /* 0x040fe200078e0254 */
[----:B---3--:R-:W-:Y:S03]  /*15fc0*/  LDGSTS.E [R3+0x52000], desc[UR10][R250.64], P1 ;  /* 0x52000000fa037fae */ /* 0x008fe6000892184a */
[C---:B------:R-:W-:Y:S01]  /*15fd0*/  IMAD.WIDE R82, R4.reuse, 0x4, R82 ;  /* 0x0000000404527825 */ /* 0x040fe200078e0252 */
[----:B----4-:R-:W-:Y:S03]  /*15fe0*/  LDGSTS.E [R3+0x52400], desc[UR10][R242.64], P1 ;  /* 0x52400000f2037fae */ /* 0x010fe6000892184a */
[C---:B------:R-:W-:Y:S01]  /*15ff0*/  IMAD.WIDE R80, R4.reuse, 0x4, R80 ;  /* 0x0000000404507825 */ /* 0x040fe200078e0250 */
[----:B------:R-:W-:Y:S04]  /*16000*/  LDGSTS.E [R3+0x52800], desc[UR10][R232.64], P1 ;  /* 0x52800000e8037fae */ /* 0x000fe8000892184a */
[----:B------:R-:W3:Y:S01]  /*16010*/  LDL.64 R250, [R1+0x248] ;  /* 0x0002480001fa7983 */ /* 0x000ee20000100a00 */
        /* <DEDUP_REMOVED lines=35> */
[----:B------:R-:W-:Y:S04]  /*16250*/  LDGSTS.E [R3+0x58000], desc[UR10][R16.64], P1 ;  /* 0x5800000010037fae */ /* 0x000fe8000892184a */
[----:B------:R-:W-:Y:S04]  /*16260*/  LDGSTS.E [R3+0x58400], desc[UR10][R18.64], P1 ;  /* 0x5840000012037fae */ /* 0x000fe8000892184a */
[----:B------:R-:W-:Y:S04]  /*16270*/  LDGSTS.E [R3+0x58800], desc[UR10][R20.64], P1 ;  /* 0x5880000014037fae */ /* 0x000fe8000892184a */
[----:B------:R-:W-:Y:S04]  /*16280*/  LDGSTS.E [R3+0x58c00], desc[UR10][R24.64], P1 ;  /* 0x58c0000018037fae */ /* 0x000fe8000892184a */
[----:B------:R-:W-:Y:S01]  /*16290*/  LDGSTS.E [R3+0x59000], desc[UR10][R26.64], P1 ;  /* 0x590000001a037fae */ /* 0x000fe2000892184a */
[----:B------:R-:W-:-:S03]  /*162a0*/  IMAD.WIDE R204, R4, 0x4, R204 ;  /* 0x0000000404cc7825 */ /* 0x000fc600078e02cc */
[----:B------:R-:W-:Y:S01]  /*162b0*/  LDGSTS.E [R3+0x59400], desc[UR10][R28.64], P1 ;  /* 0x594000001c037fae */ /* 0x000fe2000892184a */
[----:B------:R-:W-:-:S03]  /*162c0*/  IMAD.WIDE R202, R4, 0x4, R202 ;  /* 0x0000000404ca7825 */ /* 0x000fc600078e02ca */
        /* <DEDUP_REMOVED lines=39> */
[----:B--2---:R1:W-:Y:S04]  /*16540*/  LDGSTS.E [R2+0x50600], desc[UR10][R240.64], P1 ;  /* 0x50600000f0027fae */ /* 0x0043e8000892184a */
[----:B------:R-:W-:Y:S04]  /*16550*/  LDGSTS.E [R2+0x50a00], desc[UR10][R236.64], P1 ;  /* 0x50a00000ec027fae */ /* 0x000fe8000892184a */
[----:B------:R-:W2:Y:S04]  /*16560*/  LDL.LU.64 R250, [R1+0x1880] ;  /* 0x0018800001fa7983 */ /* 0x000ea80000300a00 */
[----:B------:R-:W-:Y:S01]  /*16570*/  LDGSTS.E [R2+0x50e00], desc[UR10][R234.64], P1 ;  /* 0x50e00000ea027fae */ /* 0x000fe2000892184a */
[C---:B------:R-:W-:Y:S01]  /*16580*/  IMAD.WIDE R132, R4.reuse, 0x4, R132 ;  /* 0x0000000404847825 */ /* 0x040fe200078e0284 */
[----:B-1----:R-:W1:Y:S03]  /*16590*/  LDC R241, c[0x0][0x230] ;  /* 0x00008c00fff17b82 */ /* 0x002e660000000800 */
[----:B------:R-:W-:-:S04]  /*165a0*/  IMAD.WIDE R134, R4, 0x4, R134 ;  /* 0x0000000404867825 */ /* 0x000fc800078e0286 */
[C---:B------:R-:W-:Y:S01]  /*165b0*/  IMAD.WIDE R136, R4.reuse, 0x4, R136 ;  /* 0x0000000404887825 */ /* 0x040fe200078e0288 */
[----:B------:R-:W3:Y:S03]  /*165c0*/  LDC R240, c[0x0][0x230] ;  /* 0x00008c00fff07b82 */ /* 0x000ee60000000800 */
        /* <DEDUP_REMOVED lines=13> */
[----:B--2---:R-:W-:Y:S04]  /*166a0*/  LDGSTS.E [R2+0x51200], desc[UR10][R250.64], P1 ;  /* 0x51200000fa027fae */ /* 0x004fe8000892184a */
        /* <DEDUP_REMOVED lines=92> */
[C---:B------:R-:W-:Y:S01]  /*16c70*/  IMAD.WIDE R212, R13.reuse, 0x4, R212 ;  /* 0x000000040dd47825 */ /* 0x040fe200078e02d4 */
[----:B------:R-:W-:Y:S03]  /*16c80*/  BAR.SYNC.DEFER_BLOCKING 0x0 ;  /* 0x0000000000007b1d */ /* 0x000fe60000010000 */
[----:B------:R-:W-:-:S04]  /*16c90*/  IMAD.WIDE R230, R13, 0x4, R230 ;  /* 0x000000040de67825 */ /* 0x000fc800078e02e6 */
[----:B------:R-:W-:-:S04]  /*16ca0*/  IMAD.WIDE R228, R13, 0x4, R228 ;  /* 0x000000040de47825 */ /* 0x000fc800078e02e4 */
[C---:B------:R-:W-:Y:S01]  /*16cb0*/  IMAD.WIDE R226, R13.reuse, 0x4, R226 ;  /* 0x000000040de27825 */ /* 0x040fe200078e02e2 */
[----:B------:R-:W-:Y:S01]  /*16cc0*/  @!PT LDS RZ, [RZ] ;  /* 0x00000000fffff984 */ /* 0x000fe20000000800 */
[----:B------:R-:W-:Y:S01]  /*16cd0*/  @!PT LDS RZ, [RZ] ;  /* 0x00000000fffff984 */ /* 0x000fe20000000800 */
[----:B------:R-:W-:Y:S01]  /*16ce0*/  @!PT LDS RZ, [RZ] ;  /* 0x00000000fffff984 */ /* 0x000fe20000000800 */
[----:B--2---:R4:W-:Y:S04]  /*16cf0*/  LDGSTS.E [R244+-0x68000], desc[UR10][R212.64], !P3 ;  /* 0x98000000d4f47fae */ /* 0x0049e8000d92184a */
[----:B------:R-:W-:Y:S04]  /*16d00*/  LDGSTS.E [R244+-0x67ffc], desc[UR10][R230.64], !P4 ;  /* 0x98004000e6f47fae */ /* 0x000fe8000e12184a */
[----:B------:R-:W-:Y:S04]  /*16d10*/  LDGSTS.E [R244+-0x67ff8], desc[UR10][R228.64], !P6 ;  /* 0x98008000e4f47fae */ /* 0x000fe8000f12184a */
[----:B------:R3:W-:Y:S01]  /*16d20*/  LDGSTS.E [R244+-0x67ff4], desc[UR10][R226.64], !P0 ;  /* 0x9800c000e2f47fae */ /* 0x0007e2000c12184a */
[----:B----4-:R-:W-:-:S02]  /*16d30*/  IMAD.WIDE R212, R13, 0x4, R236 ;  /* 0x000000040dd47825 */ /* 0x010fc400078e02ec */
[----:B------:R-:W2:Y:S01]  /*16d40*/  LDC R237, c[0x0][0x230] ;  /* 0x00008c00ffed7b82 */ /* 0x000ea20000000800 */
[----:B------:R-:W4:Y:S04]  /*16d50*/  LDL.LU.64 R230, [R1+0x1c0] ;  /* 0x0001c00001e67983 */ /* 0x000f280000300a00 */
[----:B------:R1:W-:Y:S03]  /*16d60*/  LDGSTS.E [R245+-0x68000], desc[UR10][R212.64], !P2 ;  /* 0x98000000d4f57fae */ /* 0x0003e6000d12184a */
[----:B------:R-:W2:Y:S01]  /*16d70*/  LDC R236, c[0x0][0x230] ;  /* 0x00008c00ffec7b82 */ /* 0x000ea20000000800 */
[----:B---3--:R-:W-:-:S05]  /*16d80*/  IMAD.WIDE R226, R13, 0x4, R234 ;  /* 0x000000040de27825 */ /* 0x008fca00078e02ea */
[----:B------:R3:W-:Y:S02]  /*16d90*/  LDGSTS.E [R245+-0x67ffc], desc[UR10][R226.64], !P5 ;  /* 0x98004000e2f57fae */ /* 0x0007e4000e92184a */
[----:B------:R-:W1:Y:S08]  /*16da0*/  LDC R235, c[0x0][0x230] ;  /* 0x00008c00ffeb7b82 */ /* 0x000e700000000800 */
[----:B------:R-:W3:Y:S01]  /*16db0*/  LDC R234, c[0x0][0x230] ;  /* 0x00008c00ffea7b82 */ /* 0x000ee20000000800 */
[----:B-1----:R-:W-:-:S07]  /*16dc0*/  VIADD R212, R235, 0xffffff37 ;  /* 0xffffff37ebd47836 */ /* 0x002fce0000000000 */
[----:B------:R-:W1:Y:S01]  /*16dd0*/  LDC R235, c[0x0][0x230] ;  /* 0x00008c00ffeb7b82 */ /* 0x000e620000000800 */
[----:B------:R-:W-:Y:S01]  /*16de0*/  ISETP.GE.U32.AND P2, PT, R212, 0x7fffff18, PT ;  /* 0x7fffff18d400780c */ /* 0x000fe20003f46070 */
[----:B-1----:R-:W-:-:S06]  /*16df0*/  VIADD R212, R235, 0xffffff36 ;  /* 0xffffff36ebd47836 */ /* 0x002fcc0000000000 */
[----:B------:R-:W1:Y:S01]  /*16e00*/  LDC R235, c[0x0][0x230] ;  /* 0x00008c00ffeb7b82 */ /* 0x000e620000000800 */
[----:B---3--:R-:W-:Y:S02]  /*16e10*/  VIADD R213, R234, 0xffffff38 ;  /* 0xffffff38ead57836 */ /* 0x008fe40000000000 */
[----:B--2---:R-:W-:Y:S01]  /*16e20*/  VIADD R228, R237, 0xffffff39 ;  /* 0xffffff39ede47836 */ /* 0x004fe20000000000 */
[----:B------:R-:W-:Y:S01]  /*16e30*/  ISETP.GE.U32.AND P3, PT, R212, 0x7fffff17, PT ;  /* 0x7fffff17d400780c */ /* 0x000fe20003f66070 */
[----:B------:R-:W-:Y:S01]  /*16e40*/  VIADD R226, R241, 0xffffff35 ;  /* 0xffffff35f1e27836 */ /* 0x000fe20000000000 */
[----:B------:R-:W-:Y:S01]  /*16e50*/  ISETP.GE.U32.AND P1, PT, R213, 0x7fffff19, PT ;  /* 0x7fffff19d500780c */ /* 0x000fe20003f26070 */
[----:B------:R-:W-:Y:S01]  /*16e60*/  VIADD R213, R236, 0xffffff34 ;  /* 0xffffff34ecd57836 */ /* 0x000fe20000000000 */
[----:B------:R-:W-:Y:S01]  /*16e70*/  ISETP.GE.U32.AND P0, PT, R228, 0x7fffff1a, PT ;  /* 0x7fffff1ae400780c */ /* 0x000fe20003f06070 */
[----:B------:R-:W2:Y:S01]  /*16e80*/  LDC R234, c[0x0][0x230] ;  /* 0x00008c00ffea7b82 */ /* 0x000ea20000000800 */
[----:B------:R-:W3:Y:S01]  /*16e90*/  LDL.LU.64 R228, [R1+0x1b8] ;  /* 0x0001b80001e47983 */ /* 0x000ee20000300a00 */
[----:B------:R-:W-:-:S02]  /*16ea0*/  ISETP.GE.U32.AND P4, PT, R226, 0x7fffff16, PT ;  /* 0x7fffff16e200780c */ /* 0x000fc40003f86070 */
[----:B------:R-:W-:Y:S01]  /*16eb0*/  ISETP.GE.U32.AND P5, PT, R213, 0x7fffff15, PT ;  /* 0x7fffff15d500780c */ /* 0x000fe20003fa6070 */
[----:B------:R-:W2:Y:S03]  /*16ec0*/  LDL.LU.64 R226, [R1+0x1a8] ;  /* 0x0001a80001e27983 */ /* 0x000ea60000300a00 */
[----:B------:R-:W2:Y:S01]  /*16ed0*/  LDC R237, c[0x0][0x230] ;  /* 0x00008c00ffed7b82 */ /* 0x000ea20000000800 */
[----:B-1----:R-:W-:-:S07]  /*16ee0*/  VIADD R212, R235, 0xffffff33 ;  /* 0xffffff33ebd47836 */ /* 0x002fce0000000000 */
[----:B------:R-:W1:Y:S01]  /*16ef0*/  LDC R241, c[0x0][0x230] ;  /* 0x00008c00fff17b82 */ /* 0x000e620000000800 */
[----:B------:R-:W-:Y:S02]  /*16f00*/  ISETP.GE.U32.AND P6, PT, R212, 0x7fffff14, PT ;  /* 0x7fffff14d400780c */ /* 0x000fe40003fc6070 */
[----:B------:R-:W2:Y:S05]  /*16f10*/  LDL.LU.64 R212, [R1+0x1b0] ;  /* 0x0001b00001d47983 */ /* 0x000eaa0000300a00 */
[----:B------:R-:W1:Y:S08]  /*16f20*/  LDC R235, c[0x0][0x230] ;  /* 0x00008c00ffeb7b82 */ /* 0x000e700000000800 */
[----:B------:R-:W1:Y:S01]  /*16f30*/  LDC R236, c[0x0][0x230] ;  /* 0x00008c00ffec7b82 */ /* 0x000e620000000800 */
[----:B----4-:R-:W-:-:S05]  /*16f40*/  IMAD.WIDE R230, R13, 0x4, R230 ;  /* 0x000000040de67825 */ /* 0x010fca00078e02e6 */
[----:B------:R4:W-:Y:S04]  /*16f50*/  LDGSTS.E [R245+-0x67ff8], desc[UR10][R230.64], !P0 ;  /* 0x98008000e6f57fae */ /* 0x0009e8000c12184a */
[----:B------:R-:W4:Y:S01]  /*16f60*/  LDL.LU.64 R230, [R1+0x188] ;  /* 0x0001880001e67983 */ /* 0x000f220000300a00 */
[----:B---3--:R-:W-:-:S05]  /*16f70*/  IMAD.WIDE R228, R13, 0x4, R228 ;  /* 0x000000040de47825 */ /* 0x008fca00078e02e4 */
[----:B------:R3:W-:Y:S04]  /*16f80*/  LDGSTS.E [R245+-0x67ff4], desc[UR10][R228.64], !P1 ;  /* 0x9800c000e4f57fae */ /* 0x0007e8000c92184a */
[----:B------:R-:W3:Y:S01]  /*16f90*/  LDL.LU.64 R228, [R1+0x1a0] ;  /* 0x0001a00001e47983 */ /* 0x000ee20000300a00 */
[----:B--2---:R-:W-:-:S03]  /*16fa0*/  IMAD.WIDE R212, R13, 0x4, R212 ;  /* 0x000000040dd47825 */ /* 0x004fc600078e02d4 */
[----:B------:R-:W2:Y:S04]  /*16fb0*/  LDL.LU.64 R244, [R1+0x190] ;  /* 0x0001900001f47983 */ /* 0x000ea80000300a00 */
[----:B------:R-:W-:Y:S04]  /*16fc0*/  LDGSTS.E [R246+-0x68000], desc[UR10][R212.64], !P2 ;  /* 0x98000000d4f67fae */ /* 0x000fe8000d12184a */
[----:B------:R-:W2:Y:S01]  /*16fd0*/  LDL.LU.64 R212, [R1+0x198] ;  /* 0x0001980001d47983 */ /* 0x000ea20000300a00 */
[----:B------:R-:W-:-:S05]  /*16fe0*/  IMAD.WIDE R226, R13, 0x4, R226 ;  /* 0x000000040de27825 */ /* 0x000fca00078e02e2 */
[----:B------:R2:W-:Y:S01]  /*16ff0*/  LDGSTS.E [R246+-0x67ffc], desc[UR10][R226.64], !P3 ;  /* 0x98004000e2f67fae */ /* 0x0005e2000d92184a */
[----:B----4-:R-:W-:-:S04]  /*17000*/  IMAD.WIDE R230, R13, 0x4, R230 ;  /* 0x000000040de67825 */ /* 0x010fc800078e02e6 */
[----:B---3--:R-:W-:-:S05]  /*17010*/  IMAD.WIDE R228, R13, 0x4, R228 ;  /* 0x000000040de47825 */ /* 0x008fca00078e02e4 */
[----:B------:R3:W-:Y:S01]  /*17020*/  LDGSTS.E [R246+-0x67ff8], desc[UR10][R228.64], !P4 ;  /* 0x98008000e4f67fae */ /* 0x0007e2000e12184a */
[----:B--2---:R-:W-:Y:S02]  /*17030*/  IMAD.WIDE R226, R13, 0x4, R244 ;  /* 0x000000040de27825 */ /* 0x004fe400078e02f4 */
[----:B------:R-:W2:Y:S08]  /*17040*/  LDC R244, c[0x0][0x230] ;  /* 0x00008c00fff47b82 */ /* 0x000eb00000000800 */
[----:B------:R-:W4:Y:S01]  /*17050*/  LDC R245, c[0x0][0x230] ;  /* 0x00008c00fff57b82 */ /* 0x000f220000000800 */
[----:B---3--:R-:W-:-:S02]  /*17060*/  VIADD R229, R234, 0xffffff32 ;  /* 0xffffff32eae57836 */ /* 0x008fc40000000000 */
[----:B------:R-:W-:-:S03]  /*17070*/  IMAD.WIDE R212, R13, 0x4, R212 ;  /* 0x000000040dd47825 */ /* 0x000fc600078e02d4 */
[----:B------:R-:W-:Y:S02]  /*17080*/  ISETP.GE.U32.AND P0, PT, R229, 0x7fffff13, PT ;  /* 0x7fffff13e500780c */ /* 0x000fe40003f06070 */
[----:B------:R-:W3:Y:S01]  /*17090*/  LDC R234, c[0x0][0x230] ;  /* 0x00008c00ffea7b82 */ /* 0x000ee20000000800 */
[----:B------:R1:W-:Y:S01]  /*170a0*/  LDGSTS.E [R246+-0x67ff4], desc[UR10][R212.64], !P5 ;  /* 0x9800c000d4f67fae */ /* 0x0003e2000e92184a */
[----:B------:R-:W-:-:S03]  /*170b0*/  VIADD R228, R237, 0xffffff31 ;  /* 0xffffff31ede47836 */ /* 0x000fc60000000000 */
[----:B------:R1:W-:Y:S02]  /*170c0*/  LDGSTS.E [R247+-0x68000], desc[UR10][R226.64], !P6 ;  /* 0x98000000e2f77fae */ /* 0x0003e4000f12184a */
[----:B-1----:R-:W-:Y:S01]  /*170d0*/  VIADD R212, R235, 0xffffff30 ;  /* 0xffffff30ebd47836 */ /* 0x002fe20000000000 */
[----:B------:R-:W1:Y:S01]  /*170e0*/  LDC R246, c[0x0][0x230] ;  /* 0x00008c00fff67b82 */ /* 0x000e620000000800 */
[----:B------:R-:W-:Y:S01]  /*170f0*/  VIADD R213, R241, 0xffffff2e ;  /* 0xffffff2ef1d57836 */ /* 0x000fe20000000000 */
[----:B------:R-:W-:Y:S01]  /*17100*/  ISETP.GE.U32.AND P1, PT, R228, 0x7fffff12, PT ;  /* 0x7fffff12e400780c */ /* 0x000fe20003f26070 */
[----:B------:R-:W-:Y:S01]  /*17110*/  VIADD R226, R240, 0xffffff2f ;  /* 0xffffff2ff0e27836 */ /* 0x000fe20000000000 */
[----:B------:R-:W-:Y:S01]  /*17120*/  ISETP.GE.U32.AND P2, PT, R212, 0x7fffff11, PT ;  /* 0x7fffff11d400780c */ /* 0x000fe20003f46070 */
[----:B------:R-:W-:Y:S01]  /*17130*/  VIADD R212, R236, 0xffffff2d ;  /* 0xffffff2decd47836 */ /* 0x000fe20000000000 */
[----:B------:R-:W2:Y:S01]  /*17140*/  LDL.LU.64 R228, [R1+0x180] ;  /* 0x0001800001e47983 */ /* 0x000ea20000300a00 */
[----:B------:R-:W-:Y:S01]  /*17150*/  ISETP.GE.U32.AND P4, PT, R213, 0x7fffff0f, PT ;  /* 0x7fffff0fd500780c */ /* 0x000fe20003f86070 */
[----:B------:R-:W4:Y:S01]  /*17160*/  LDC R235, c[0x0][0x230] ;  /* 0x00008c00ffeb7b82 */ /* 0x000f220000000800 */
[----:B------:R-:W-:Y:S01]  /*17170*/  ISETP.GE.U32.AND P3, PT, R226, 0x7fffff10, PT ;  /* 0x7fffff10e200780c */ /* 0x000fe20003f66070 */
[----:B------:R-:W4:Y:S01]  /*17180*/  LDL.LU.64 R240, [R1+0x160] ;  /* 0x0001600001f07983 */ /* 0x000f220000300a00 */
[----:B------:R-:W-:-:S03]  /*17190*/  ISETP.GE.U32.AND P5, PT, R212, 0x7fffff0e, PT ;  /* 0x7fffff0ed400780c */ /* 0x000fc60003fa6070 */
[----:B------:R-:W3:Y:S02]  /*171a0*/  LDL.LU.64 R226, [R1+0x178] ;  /* 0x0001780001e27983 */ /* 0x000ee40000300a00 */
[----:B------:R-:W1:Y:S02]  /*171b0*/  LDC R237, c[0x0][0x230] ;  /* 0x00008c00ffed7b82 */ /* 0x000e640000000800 */
[----:B------:R-:W4:Y:S04]  /*171c0*/  LDL.LU.64 R212, [R1+0x170] ;  /* 0x0001700001d47983 */ /* 0x000f280000300a00 */
[----:B------:R-:W-:Y:S02]  /*171d0*/  LDGSTS.E [R247+-0x67ffc], desc[UR10][R230.64], !P0 ;  /* 0x98004000e6f77fae */ /* 0x000fe4000c12184a */
[----:B------:R-:W1:Y:S02]  /*171e0*/  LDC R236, c[0x0][0x230] ;  /* 0x00008c00ffec7b82 */ /* 0x000e640000000800 */
[----:B------:R-:W4:Y:S01]  /*171f0*/  LDL.LU.64 R230, [R1+0x168] ;  /* 0x0001680001e67983 */ /* 0x000f220000300a00 */
[----:B--2---:R-:W-:-:S05]  /*17200*/  IMAD.WIDE R228, R13, 0x4, R228 ;  /* 0x000000040de47825 */ /* 0x004fca00078e02e4 */
[----:B------:R2:W-:Y:S01]  /*17210*/  LDGSTS.E [R247+-0x67ff8], desc[UR10][R228.64], !P1 ;  /* 0x98008000e4f77fae */ /* 0x0005e2000c92184a */
[----:B---3--:R-:W-:-:S04]  /*17220*/  IMAD.WIDE R226, R13, 0x4, R226 ;  /* 0x000000040de27825 */ /* 0x008fc800078e02e2 */
[C---:B----4-:R-:W-:Y:S01]  /*17230*/  IMAD.WIDE R212, R13.reuse, 0x4, R212 ;  /* 0x000000040dd47825 */ /* 0x050fe200078e02d4 */
[----:B------:R-:W-:Y:S04]  /*17240*/  LDGSTS.E [R247+-0x67ff4], desc[UR10][R226.64], !P2 ;  /* 0x9800c000e2f77fae */ /* 0x000fe8000d12184a */
[----:B------:R3:W-:Y:S01]  /*17250*/  LDGSTS.E [R248+-0x68000], desc[UR10][R212.64], !P3 ;  /* 0x98000000d4f87fae */ /* 0x0007e2000d92184a */
[----:B--2---:R-:W-:Y:S02]  /*17260*/  VIADD R228, R234, 0xffffff2c ;  /* 0xffffff2ceae47836 */ /* 0x004fe40000000000 */
[----:B------:R-:W-:-:S04]  /*17270*/  IMAD.WIDE R230, R13, 0x4, R230 ;  /* 0x000000040de67825 */ /* 0x000fc800078e02e6 */
[----:B---3--:R-:W-:Y:S01]  /*17280*/  IMAD.WIDE R212, R13, 0x4, R240 ;  /* 0x000000040dd47825 */ /* 0x008fe200078e02f0 */
[----:B------:R-:W-:Y:S01]  /*17290*/  LDGSTS.E [R248+-0x67ffc], desc[UR10][R230.64], !P4 ;  /* 0x98004000e6f87fae */ /* 0x000fe2000e12184a */
[----:B------:R-:W-:Y:S01]  /*172a0*/  ISETP.GE.U32.AND P1, PT, R228, 0x7fffff0d, PT ;  /* 0x7fffff0de400780c */ /* 0x000fe20003f26070 */
[----:B------:R-:W2:Y:S01]  /*172b0*/  LDC R241, c[0x0][0x230] ;  /* 0x00008c00fff17b82 */ /* 0x000ea20000000800 */
[----:B------:R-:W-:Y:S01]  /*172c0*/  VIADD R227, R235, 0xffffff2b ;  /* 0xffffff2bebe37836 */ /* 0x000fe20000000000 */
[----:B------:R3:W-:Y:S01]  /*172d0*/  LDGSTS.E [R248+-0x67ff8], desc[UR10][R212.64], !P5 ;  /* 0x98008000d4f87fae */ /* 0x0007e2000e92184a */
[----:B-1----:R-:W-:-:S03]  /*172e0*/  VIADD R226, R237, 0xffffff2a ;  /* 0xffffff2aede27836 */ /* 0x002fc60000000000 */
[----:B------:R-:W4:Y:S04]  /*172f0*/  LDL.LU.64 R230, [R1+0x138] ;  /* 0x0001380001e67983 */ /* 0x000f280000300a00 */
[----:B------:R-:W2:Y:S01]  /*17300*/  LDL.LU.64 R234, [R1+0x130] ;  /* 0x0001300001ea7983 */ /* 0x000ea20000300a00 */
[----:B---3--:R-:W-:-:S03]  /*17310*/  VIADD R212, R236, 0xffffff29 ;  /* 0xffffff29ecd47836 */ /* 0x008fc60000000000 */
[----:B------:R-:W3:Y:S04]  /*17320*/  LDL.LU.64 R228, [R1+0x140] ;  /* 0x0001400001e47983 */ /* 0x000ee80000300a00 */
[----:B------:R-:W4:Y:S01]  /*17330*/  LDL.LU.64 R236, [R1+0x158] ;  /* 0x0001580001ec7983 */ /* 0x000f220000300a00 */
[----:B------:R-:W-:Y:S01]  /*17340*/  ISETP.GE.U32.AND P2, PT, R227, 0x7fffff0c, PT ;  /* 0x7fffff0ce300780c */ /* 0x000fe20003f46070 */
[----:B------:R-:W-:Y:S01]  /*17350*/  VIADD R227, R246, 0xffffff28 ;  /* 0xffffff28f6e37836 */ /* 0x000fe20000000000 */
[----:B------:R-:W-:Y:S01]  /*17360*/  ISETP.GE.U32.AND P3, PT, R226, 0x7fffff0b, PT ;  /* 0x7fffff0be200780c */ /* 0x000fe20003f66070 */
[----:B------:R-:W-:Y:S01]  /*17370*/  VIADD R226, R244, 0xffffff27 ;  /* 0xffffff27f4e27836 */ /* 0x000fe20000000000 */
[----:B------:R-:W-:Y:S01]  /*17380*/  ISETP.GE.U32.AND P4, PT, R212, 0x7fffff0a, PT ;  /* 0x7fffff0ad400780c */ /* 0x000fe20003f86070 */
[----:B------:R-:W2:Y:S01]  /*17390*/  LDL.LU.64 R246, [R1+0x128] ;  /* 0x0001280001f67983 */ /* 0x000ea20000300a00 */
[----:B------:R-:W-:Y:S01]  /*173a0*/  ISETP.GE.U32.AND P5, PT, R227, 0x7fffff09, PT ;  /* 0x7fffff09e300780c */ /* 0x000fe20003fa6070 */
[----:B------:R-:W1:Y:S01]  /*173b0*/  LDC R244, c[0x0][0x230] ;  /* 0x00008c00fff47b82 */ /* 0x000e620000000800 */
[----:B------:R-:W-:-:S02]  /*173c0*/  ISETP.GE.U32.AND P6, PT, R226, 0x7fffff08, PT ;  /* 0x7fffff08e200780c */ /* 0x000fc40003fc6070 */
[----:B------:R-:W3:Y:S01]  /*173d0*/  LDL.LU.64 R226, [R1+0x148] ;  /* 0x0001480001e27983 */ /* 0x000ee20000300a00 */
[----:B------:R-:W4:Y:S02]  /*173e0*/  S2R R240, SR_TID.X ;  /* 0x0000000000f07919 */ /* 0x000f240000002100 */
[----:B----4-:R-:W-:Y:S01]  /*173f0*/  IMAD.WIDE R212, R13, 0x4, R236 ;  /* 0x000000040dd47825 */ /* 0x010fe200078e02ec */
[----:B------:R-:W-:Y:S01]  /*17400*/  LOP3.LUT R237, R240, 0x1f, RZ, 0xc0, !PT ;  /* 0x0000001ff0ed7812 */ /* 0x000fe200078ec0ff */
[----:B------:R-:W4:Y:S03]  /*17410*/  LDC R236, c[0x0][0x230] ;  /* 0x00008c00ffec7b82 */ /* 0x000f260000000800 */
[----:B------:R1:W-:Y:S05]  /*17420*/  LDGSTS.E [R248+-0x67ff4], desc[UR10][R212.64], !P1 ;  /* 0x9800c000d4f87fae */ /* 0x0003ea000c92184a */
[----:B------:R-:W2:Y:S01]  /*17430*/  LDC R240, c[0x0][0x230] ;  /* 0x00008c00fff07b82 */ /* 0x000ea20000000800 */
[----:B------:R-:W1:Y:S01]  /*17440*/  LDL.LU.64 R212, [R1+0x150] ;  /* 0x0001500001d47983 */ /* 0x000e620000300a00 */
[----:B--2---:R-:W-:-:S05]  /*17450*/  VIADD R240, R240, 0xffffff40 ;  /* 0xffffff40f0f07836 */ /* 0x004fca0000000000 */
[----:B------:R-:W-:Y:S02]  /*17460*/  ISETP.GE.AND P0, PT, R237, R240, PT ;  /* 0x000000f0ed00720c */ /* 0x000fe40003f06270 */
[----:B------:R-:W2:Y:S08]  /*17470*/  LDC R240, c[0x0][0x230] ;  /* 0x00008c00fff07b82 */ /* 0x000eb00000000800 */
[----:B------:R-:W4:Y:S01]  /*17480*/  LDC R237, c[0x0][0x230] ;  /* 0x00008c00ffed7b82 */ /* 0x000f220000000800 */
[----:B---3--:R-:W-:-:S04]  /*17490*/  IMAD.WIDE R226, R13, 0x4, R226 ;  /* 0x000000040de27825 */ /* 0x008fc800078e02e2 */
[----:B------:R-:W-:-:S04]  /*174a0*/  IMAD.WIDE R228, R13, 0x4, R228 ;  /* 0x000000040de47825 */ /* 0x000fc800078e02e4 */
[----:B------:R-:W-:-:S04]  /*174b0*/  IMAD.WIDE R230, R13, 0x4, R230 ;  /* 0x000000040de67825 */ /* 0x000fc800078e02e6 */
[----:B------:R-:W-:-:S04]  /*174c0*/  IMAD.WIDE R234, R13, 0x4, R234 ;  /* 0x000000040dea7825 */ /* 0x000fc800078e02ea */
[----:B-1----:R-:W-:-:S05]  /*174d0*/  IMAD.WIDE R212, R13, 0x4, R212 ;  /* 0x000000040dd47825 */ /* 0x002fca00078e02d4 */
[----:B------:R-:W-:Y:S04]  /*174e0*/  LDGSTS.E [R249+-0x68000], desc[UR10][R212.64], !P2 ;  /* 0x98000000d4f97fae */ /* 0x000fe8000d12184a */
[----:B------:R2:W-:Y:S04]  /*174f0*/  LDGSTS.E [R249+-0x67ffc], desc[UR10][R226.64], !P3 ;  /* 0x98004000e2f97fae */ /* 0x0005e8000d92184a */
[----:B------:R1:W-:Y:S04]  /*17500*/  LDGSTS.E [R249+-0x67ff8], desc[UR10][R228.64], !P4 ;  /* 0x98008000e4f97fae */ /* 0x0003e8000e12184a */
[----:B------:R-:W-:Y:S01]  /*17510*/  LDGSTS.E [R249+-0x67ff4], desc[UR10][R230.64], !P5 ;  /* 0x9800c000e6f97fae */ /* 0x000fe2000e92184a */
[----:B--2---:R-:W-:-:S03]  /*17520*/  VIADD R226, R240, 0xffffff25 ;  /* 0xffffff25f0e27836 */ /* 0x004fc60000000000 */
[----:B------:R-:W-:Y:S01]  /*17530*/  LDGSTS.E [R250+-0x68000], desc[UR10][R234.64], !P6 ;  /* 0x98000000eafa7fae */ /* 0x000fe2000f12184a */
[----:B----4-:R-:W-:Y:S02]  /*17540*/  VIADD R227, R237, 0xffffff26 ;  /* 0xffffff26ede37836 */ /* 0x010fe40000000000 */
[----:B------:R-:W-:Y:S01]  /*17550*/  VIADD R213, R241, 0xffffff24 ;  /* 0xffffff24f1d57836 */ /* 0x000fe20000000000 */
[----:B------:R-:W-:Y:S01]  /*17560*/  ISETP.GE.U32.AND P3, PT, R226, 0x7fffff06, PT ;  /* 0x7fffff06e200780c */ /* 0x000fe20003f66070 */
[----:B------:R-:W-:Y:S01]  /*17570*/  VIADD R212, R245, 0xffffff23 ;  /* 0xffffff23f5d47836 */ /* 0x000fe20000000000 */
[----:B------:R-:W-:Y:S01]  /*17580*/  ISETP.GE.U32.AND P5, PT, R227, 0x7fffff07, PT ;  /* 0x7fffff07e300780c */ /* 0x000fe20003fa6070 */
[----:B------:R-:W2:Y:S01]  /*17590*/  LDL.LU.64 R230, [R1+0x100] ;  /* 0x0001000001e67983 */ /* 0x000ea20000300a00 */
[----:B------:R-:W-:Y:S02]  /*175a0*/  VIADD R226, R236, 0xffffff21 ;  /* 0xffffff21ece27836 */ /* 0x000fe40000000000 */
[----:B------:R-:W-:Y:S01]  /*175b0*/  VIADD R227, R244, 0xffffff22 ;  /* 0xffffff22f4e37836 */ /* 0x000fe20000000000 */
[----:B------:R-:W3:Y:S01]  /*175c0*/  LDL.LU.64 R236, [R1+0xc0] ;  /* 0x0000c00001ec7983 */ /* 0x000ee20000300a00 */
[----:B------:R-:W-:-:S03]  /*175d0*/  ISETP.GE.U32.AND P2, PT, R213, 0x7fffff05, PT ;  /* 0x7fffff05d500780c */ /* 0x000fc60003f46070 */
[----:B------:R-:W4:Y:S01]  /*175e0*/  LDL.LU.64 R244, [R1+0xb0] ;  /* 0x0000b00001f47983 */ /* 0x000f220000300a00 */
[----:B------:R-:W-:Y:S01]  /*175f0*/  ISETP.GE.U32.AND P1, PT, R212, 0x7fffff04, PT ;  /* 0x7fffff04d400780c */ /* 0x000fe20003f26070 */
[----:B------:R-:W-:Y:S02]  /*17600*/  IMAD.WIDE R212, R13, 0x4, R246 ;  /* 0x000000040dd47825 */ /* 0x000fe400078e02f6 */
[----:B------:R-:W4:Y:S01]  /*17610*/  LDL.LU.64 R240, [R1+0xa0] ;  /* 0x0000a00001f07983 */ /* 0x000f220000300a00 */
[----:B-1----:R-:W-:-:S03]  /*17620*/  SEL R228, RZ, 0x4, P0 ;  /* 0x00000004ffe47807 */ /* 0x002fc60000000000 */
[----:B------:R-:W4:Y:S01]  /*17630*/  LDL.LU.64 R234, [R1+0x88] ;  /* 0x0000880001ea7983 */ /* 0x000f220000300a00 */
[----:B------:R-:W-:Y:S02]  /*17640*/  ISETP.GE.U32.AND P4, PT, R227, 0x7fffff03, PT ;  /* 0x7fffff03e300780c */ /* 0x000fe40003f86070 */
[----:B------:R-:W-:Y:S01]  /*17650*/  ISETP.GE.U32.AND P0, PT, R226, 0x7fffff02, PT ;  /* 0x7fffff02e200780c */ /* 0x000fe20003f06070 */
[----:B------:R-:W4:Y:S04]  /*17660*/  LDL.LU.64 R248, [R1+0x78] ;  /* 0x0000780001f87983 */ /* 0x000f280000300a00 */
[----:B------:R-:W4:Y:S04]  /*17670*/  LDL.LU.64 R246, [R1+0x38] ;  /* 0x0000380001f67983 */ /* 0x000f280000300a00 */
[----:B------:R-:W2:Y:S01]  /*17680*/  LDL.LU.64 R226, [R1+0x120] ;  /* 0x0001200001e27983 */ /* 0x000ea20000300a00 */
[----:B------:R-:W-:-:S03]  /*17690*/  UISETP.GT.AND UP1, UPT, UR4, 0xdf, UPT ;  /* 0x000000df0400788c */ /* 0x000fc6000bf24270 */
[----:B------:R1:W-:Y:S03]  /*176a0*/  LDGSTS.E [R250+-0x67ffc], desc[UR10][R212.64], !P5 ;  /* 0x98004000d4fa7fae */ /* 0x0003e6000e92184a */
[----:B------:R-:W-:-:S04]  /*176b0*/  PLOP3.LUT P6, PT, PT, PT, UP1, 0x80, 0x0 ;  /* 0x000000000000781c */ /* 0x000fc80003fcf018 */
[----:B------:R-:W-:-:S04]  /*176c0*/  SEL R228, R228, RZ, P6 ;  /* 0x000000ffe4e47207 */ /* 0x000fc80003000000 */
[----:B------:R-:W-:Y:S01]  /*176d0*/  ISETP.NE.U32.AND P5, PT, R228, RZ, PT ;  /* 0x000000ffe400720c */ /* 0x000fe20003fa5070 */
[----:B------:R-:W1:Y:S04]  /*176e0*/  LDL.LU.64 R212, [R1+0x118] ;  /* 0x0001180001d47983 */ /* 0x000e680000300a00 */
[----:B------:R-:W3:Y:S01]  /*176f0*/  LDL.LU.64 R228, [R1+0x108] ;  /* 0x0001080001e47983 */ /* 0x000ee20000300a00 */
[----:B--2---:R-:W-:-:S05]  /*17700*/  IMAD.WIDE R226, R13, 0x4, R226 ;  /* 0x000000040de27825 */ /* 0x004fca00078e02e2 */
[----:B------:R2:W-:Y:S04]  /*17710*/  LDGSTS.E [R250+-0x67ff8], desc[UR10][R226.64], !P3 ;  /* 0x98008000e2fa7fae */ /* 0x0005e8000d92184a */
[----:B------:R-:W2:Y:S01]  /*17720*/  LDL.LU.64 R226, [R1+0x110] ;  /* 0x0001100001e27983 */ /* 0x000ea20000300a00 */
[----:B-1----:R-:W-:-:S04]  /*17730*/  IMAD.WIDE R212, R13, 0x4, R212 ;  /* 0x000000040dd47825 */ /* 0x002fc800078e02d4 */
[C---:B---3--:R-:W-:Y:S01]  /*17740*/  IMAD.WIDE R228, R13.reuse, 0x4, R228 ;  /* 0x000000040de47825 */ /* 0x048fe200078e02e4 */
[----:B------:R1:W-:Y:S03]  /*17750*/  LDGSTS.E [R250+-0x67ff4], desc[UR10][R212.64], !P2 ;  /* 0x9800c000d4fa7fae */ /* 0x0003e6000d12184a */
[C---:B------:R-:W-:Y:S01]  /*17760*/  IMAD.WIDE R230, R13.reuse, 0x4, R230 ;  /* 0x000000040de67825 */ /* 0x040fe200078e02e6 */
[----:B------:R-:W1:Y:S03]  /*17770*/  LDL.LU.64 R212, [R1+0xf8] ;  /* 0x0000f80001d47983 */ /* 0x000e660000300a00 */
[----:B--2---:R-:W-:-:S05]  /*17780*/  IMAD.WIDE R226, R13, 0x4, R226 ;  /* 0x000000040de27825 */ /* 0x004fca00078e02e2 */
[----:B------:R2:W-:Y:S04]  /*17790*/  LDGSTS.E [R251+-0x68000], desc[UR10][R226.64], !P1 ;  /* 0x98000000e2fb7fae */ /* 0x0005e8000c92184a */
[----:B------:R3:W-:Y:S04]  /*177a0*/  LDGSTS.E [R251+-0x67ffc], desc[UR10][R228.64], !P4 ;  /* 0x98004000e4fb7fae */ /* 0x0007e8000e12184a */
[----:B------:R-:W-:Y:S04]  /*177b0*/  LDGSTS.E [R251+-0x67ff8], desc[UR10][R230.64], !P0 ;  /* 0x98008000e6fb7fae */ /* 0x000fe8000c12184a */
[----:B------:R-:W2:Y:S04]  /*177c0*/  LDL.LU.64 R226, [R1+0xf0] ;  /* 0x0000f00001e27983 */ /* 0x000ea80000300a00 */
[----:B------:R-:W3:Y:S04]  /*177d0*/  LDL.LU.64 R228, [R1+0xe0] ;  /* 0x0000e00001e47983 */ /* 0x000ee80000300a00 */
[----:B------:R-:W4:Y:S01]  /*177e0*/  LDL.LU.64 R230, [R1+0xd0] ;  /* 0x0000d00001e67983 */ /* 0x000f220000300a00 */
[----:B------:R-:W-:-:S04]  /*177f0*/  UIADD3 UR6, UR6, -0xe0, URZ ;  /* 0xffffff2006067890 */ /* 0x000fc8000fffe03f */
[----:B------:R-:W-:-:S06]  /*17800*/  UISETP.GE.U32.AND UP1, UPT, UR6, 0x7fffff01, UPT ;  /* 0x7fffff010600788c */ /* 0x000fcc000bf26070 */
[----:B------:R-:W-:Y:S01]  /*17810*/  PLOP3.LUT P6, PT, PT, PT, UP1, 0x80, 0x0 ;  /* 0x000000000000781c */ /* 0x000fe20003fcf018 */
[----:B-1----:R-:W-:-:S12]  /*17820*/  IMAD.WIDE R212, R13, 0x4, R212 ;  /* 0x000000040dd47825 */ /* 0x002fd800078e02d4 */
[----:B------:R4:W-:Y:S04]  /*17830*/  LDGSTS.E [R251+-0x67ff4], desc[UR10][R212.64], !P6 ;  /* 0x9800c000d4fb7fae */ /* 0x0009e8000f12184a */
[----:B------:R-:W0:Y:S04]  /*17840*/  LDGDEPBAR ;  /* 0x00000000000079af */ /* 0x000e280000000000 */
[----:B------:R-:W4:Y:S01]  /*17850*/  LDL.LU.64 R250, [R1+0x248] ;  /* 0x0002480001fa7983 */ /* 0x000f220000300a00 */
[----:B------:R-:W-:-:S04]  /*17860*/  IMAD.WIDE R242, R4, 0x4, R242 ;  /* 0x0000000404f27825 */ /* 0x000fc800078e02f2 */
[----:B------:R-:W-:-:S04]  /*17870*/  IMAD.WIDE R232, R4, 0x4, R232 ;  /* 0x0000000404e87825 */ /* 0x000fc800078e02e8 */
[----:B--2---:R-:W-:-:S04]  /*17880*/  IMAD.WIDE R226, R4, 0x4, R226 ;  /* 0x0000000404e27825 */ /* 0x004fc800078e02e2 */
[C---:B---3--:R-:W-:Y:S01]  /*17890*/  IMAD.WIDE R228, R4.reuse, 0x4, R228 ;  /* 0x0000000404e47825 */ /* 0x048fe200078e02e4 */
[----:B------:R1:W-:Y:S03]  /*178a0*/  LDGSTS.E [R3+0x60000], desc[UR10][R226.64], P5 ;  /* 0x60000000e2037fae */ /* 0x0003e6000a92184a */
[C---:B----4-:R-:W-:Y:S01]  /*178b0*/  IMAD.WIDE R212, R4.reuse, 0x4, R230 ;  /* 0x0000000404d47825 */ /* 0x050fe200078e02e6 */
[----:B------:R2:W-:Y:S04]  /*178c0*/  LDGSTS.E [R3+0x60400], desc[UR10][R228.64], P5 ;  /* 0x60400000e4037fae */ /* 0x0005e8000a92184a */
[----:B------:R-:W3:Y:S01]  /*178d0*/  LDL.LU.64 R230, [R1+0x238] ;  /* 0x0002380001e67983 */ /* 0x000ee20000300a00 */
[----:B-1----:R-:W-:-:S03]  /*178e0*/  IMAD.WIDE R226, R4, 0x4, R236 ;  /* 0x0000000404e27825 */ /* 0x002fc600078e02ec */
[----:B------:R1:W-:Y:S04]  /*178f0*/  LDGSTS.E [R3+0x60800], desc[UR10][R212.64], P5 ;  /* 0x60800000d4037fae */ /* 0x0003e8000a92184a */
[----:B------:R-:W4:Y:S01]  /*17900*/  LDL.LU.64 R236, [R1+0x228] ;  /* 0x0002280001ec7983 */ /* 0x000f220000300a00 */
[----:B--2---:R-:W-:-:S03]  /*17910*/  IMAD.WIDE R228, R4, 0x4, R244 ;  /* 0x0000000404e47825 */ /* 0x004fc600078e02f4 */
[----:B------:R2:W-:Y:S01]  /*17920*/  LDGSTS.E [R3+0x60c00], desc[UR10][R226.64], P5 ;  /* 0x60c00000e2037fae */ /* 0x0005e2000a92184a */
[----:B-1----:R-:W-:-:S03]  /*17930*/  IMAD.WIDE R212, R4, 0x4, R240 ;  /* 0x0000000404d47825 */ /* 0x002fc600078e02f0 */
[----:B------:R-:W4:Y:S04]  /*17940*/  LDL.LU.64 R244, [R1+0x218] ;  /* 0x0002180001f47983 */ /* 0x000f280000300a00 */
[----:B------:R-:W4:Y:S01]  /*17950*/  LDL.LU.64 R240, [R1+0x208] ;  /* 0x0002080001f07983 */ /* 0x000f220000300a00 */
[----:B--2---:R-:W-:-:S03]  /*17960*/  IMAD.WIDE R226, R4, 0x4, R234 ;  /* 0x0000000404e27825 */ /* 0x004fc600078e02ea */
[----:B------:R1:W-:Y:S04]  /*17970*/  LDGSTS.E [R3+0x61000], desc[UR10][R228.64], P5 ;  /* 0x61000000e4037fae */ /* 0x0003e8000a92184a */
[----:B------:R-:W2:Y:S04]  /*17980*/  LDL.LU.64 R234, [R1+0xc8] ;  /* 0x0000c80001ea7983 */ /* 0x000ea80000300a00 */
[----:B------:R1:W-:Y:S02]  /*17990*/  LDGSTS.E [R3+0x61400], desc[UR10][R212.64], P5 ;  /* 0x61400000d4037fae */ /* 0x0003e4000a92184a */
[----:B-1----:R-:W-:-:S02]  /*179a0*/  IMAD.WIDE R228, R4, 0x4, R248 ;  /* 0x0000000404e47825 */ /* 0x002fc400078e02f8 */
[----:B------:R-:W-:Y:S02]  /*179b0*/  LDGSTS.E [R3+0x61800], desc[UR10][R226.64], P5 ;  /* 0x61800000e2037fae */ /* 0x000fe4000a92184a */
[C---:B------:R-:W-:Y:S02]  /*179c0*/  IMAD.WIDE R92, R4.reuse, 0x4, R92 ;  /* 0x00000004045c7825 */ /* 0x040fe400078e025c */
[----:B------:R-:W-:Y:S02]  /*179d0*/  LDGSTS.E [R3+0x61c00], desc[UR10][R228.64], P5 ;  /* 0x61c00000e4037fae */ /* 0x000fe4000a92184a */
[C---:B------:R-:W-:Y:S02]  /*179e0*/  IMAD.WIDE R212, R4.reuse, 0x4, R246 ;  /* 0x0000000404d47825 */ /* 0x040fe400078e02f6 */
[----:B------:R-:W2:Y:S02]  /*179f0*/  LDL.LU.64 R248, [R1+0x98] ;  /* 0x0000980001f87983 */ /* 0x000ea40000300a00 */
[----:B------:R-:W-:-:S02]  /*17a00*/  IMAD.WIDE R90, R4, 0x4, R90 ;  /* 0x00000004045a7825 */ /* 0x000fc400078e025a */
[----:B------:R-:W-:Y:S02]  /*17a10*/  LDGSTS.E [R3+0x62000], desc[UR10][R212.64], P5 ;  /* 0x62000000d4037fae */ /* 0x000fe4000a92184a */
[C---:B------:R-:W-:Y:S02]  /*17a20*/  IMAD.WIDE R88, R4.reuse, 0x4, R88 ;  /* 0x0000000404587825 */ /* 0x040fe400078e0258 */
[----:B------:R-:W-:Y:S02]  /*17a30*/  LDGSTS.E [R3+0x62400], desc[UR10][R242.64], P5 ;  /* 0x62400000f2037fae */ /* 0x000fe4000a92184a */
[C---:B------:R-:W-:Y:S02]  /*17a40*/  IMAD.WIDE R86, R4.reuse, 0x4, R86 ;  /* 0x0000000404567825 */ /* 0x040fe400078e0256 */
[----:B------:R-:W-:Y:S02]  /*17a50*/  LDGSTS.E [R3+0x62800], desc[UR10][R232.64], P5 ;  /* 0x62800000e8037fae */ /* 0x000fe4000a92184a */
        /* <DEDUP_REMOVED lines=39> */
[----:B------:R1:W-:Y:S02]  /*17cd0*/  LDGSTS.E [R3+0x67800], desc[UR10][R6.64], P5 ;  /* 0x6780000006037fae */ /* 0x0003e4000a92184a */
[C---:B------:R-:W-:Y:S02]  /*17ce0*/  IMAD.WIDE R24, R4.reuse, 0x4, R24 ;  /* 0x0000000404187825 */ /* 0x040fe400078e0218 */
[----:B------:R3:W-:Y:S02]  /*17cf0*/  LDGSTS.E [R3+0x67c00], desc[UR10][R8.64], P5 ;  /* 0x67c0000008037fae */ /* 0x0007e4000a92184a */
        /* <DEDUP_REMOVED lines=56> */
[C---:B-1----:R-:W-:Y:S02]  /*18080*/  IMAD.WIDE R6, R4.reuse, 0x4, R250 ;  /* 0x0000000404067825 */ /* 0x042fe400078e02fa */
[----:B------:R-:W-:Y:S04]  /*18090*/  LDGSTS.E [R3+0x6f000], desc[UR10][R122.64], P5 ;  /* 0x6f0000007a037fae */ /* 0x000fe8000a92184a */
[----:B------:R-:W-:Y:S04]  /*180a0*/  LDGSTS.E [R3+0x6f400], desc[UR10][R120.64], P5 ;  /* 0x6f40000078037fae */ /* 0x000fe8000a92184a */
[----:B------:R-:W-:Y:S04]  /*180b0*/  LDGSTS.E [R3+0x6f800], desc[UR10][R118.64], P5 ;  /* 0x6f80000076037fae */ /* 0x000fe8000a92184a */
[----:B------:R-:W-:Y:S04]  /*180c0*/  LDGSTS.E [R3+0x6fc00], desc[UR10][R116.64], P5 ;  /* 0x6fc0000074037fae */ /* 0x000fe8000a92184a */
[----:B------:R1:W-:Y:S04]  /*180d0*/  LDGSTS.E [R2+0x60200], desc[UR10][R6.64], P5 ;  /* 0x6020000006027fae */ /* 0x0003e8000a92184a */
[----:B------:R-:W2:Y:S01]  /*180e0*/  LDL.LU.64 R246, [R1+0x48] ;  /* 0x0000480001f67983 */ /* 0x000ea20000300a00 */
[----:B---3--:R-:W-:-:S05]  /*180f0*/  IMAD.WIDE R8, R4, 0x4, R230 ;  /* 0x0000000404087825 */ /* 0x008fca00078e02e6 */
[----:B------:R3:W-:Y:S01]  /*18100*/  LDGSTS.E [R2+0x60600], desc[UR10][R8.64], P5 ;  /* 0x6060000008027fae */ /* 0x0007e2000a92184a */
[----:B----4-:R-:W-:-:S05]  /*18110*/  IMAD.WIDE R10, R4, 0x4, R236 ;  /* 0x00000004040a7825 */ /* 0x010fca00078e02ec */
[----:B------:R2:W-:Y:S01]  /*18120*/  LDGSTS.E [R2+0x60a00], desc[UR10][R10.64], P5 ;  /* 0x60a000000a027fae */ /* 0x0005e2000a92184a */
[----:B-1----:R-:W-:-:S04]  /*18130*/  IMAD.WIDE R6, R4, 0x4, R244 ;  /* 0x0000000404067825 */ /* 0x002fc800078e02f4 */
[C---:B---3--:R-:W-:Y:S01]  /*18140*/  IMAD.WIDE R8, R4.reuse, 0x4, R240 ;  /* 0x0000000404087825 */ /* 0x048fe200078e02f0 */
[----:B------:R-:W-:Y:S04]  /*18150*/  LDGSTS.E [R2+0x60e00], desc[UR10][R6.64], P5 ;  /* 0x60e0000006027fae */ /* 0x000fe8000a92184a */
[----:B------:R-:W-:Y:S01]  /*18160*/  LDGSTS.E [R2+0x61200], desc[UR10][R8.64], P5 ;  /* 0x6120000008027fae */ /* 0x000fe2000a92184a */
[----:B--2---:R-:W-:-:S05]  /*18170*/  IMAD.WIDE R10, R4, 0x4, R234 ;  /* 0x00000004040a7825 */ /* 0x004fca00078e02ea */
[----:B------:R1:W-:Y:S02]  /*18180*/  LDGSTS.E [R2+0x61600], desc[UR10][R10.64], P5 ;  /* 0x616000000a027fae */ /* 0x0003e4000a92184a */
[C---:B-1----:R-:W-:Y:S02]  /*18190*/  IMAD.WIDE R10, R4.reuse, 0x4, R14 ;  /* 0x00000004040a7825 */ /* 0x042fe400078e020e */
[----:B------:R-:W5:Y:S04]  /*181a0*/  LDL.LU.64 R14, [R1+0x1858] ;  /* 0x00185800010e7983 */ /* 0x000f680000300a00 */
[----:B------:R1:W-:Y:S04]  /*181b0*/  STL [R1+0x400], RZ ;  /* 0x000400ff01007387 */ /* 0x0003e80000100800 */
        /* <DEDUP_REMOVED lines=255> */
[----:B------:R1:W-:Y:S04]  /*191b0*/  STL [R1], RZ ;  /* 0x000000ff01007387 */ /* 0x0003e80000100800 */
        /* <DEDUP_REMOVED lines=76> */
[----:B------:R1:W-:Y:S01]  /*19680*/  STL [R1+0x134], RZ ;  /* 0x000134ff01007387 */ /* 0x0003e20000100800 */
[----:B------:R-:W-:-:S03]  /*19690*/  IMAD.WIDE R6, R4, 0x4, R248 ;  /* 0x0000000404067825 */ /* 0x000fc600078e02f8 */
[----:B------:R1:W-:Y:S01]  /*196a0*/  STL [R1+0x138], RZ ;  /* 0x000138ff01007387 */ /* 0x0003e20000100800 */
[----:B------:R-:W-:-:S03]  /*196b0*/  IMAD.WIDE R8, R4, 0x4, R246 ;  /* 0x0000000404087825 */ /* 0x000fc600078e02f6 */
[----:B------:R1:W-:Y:S04]  /*196c0*/  STL [R1+0x13c], RZ ;  /* 0x00013cff01007387 */ /* 0x0003e80000100800 */
[----:B------:R1:W-:Y:S01]  /*196d0*/  STL [R1+0x140], RZ ;  /* 0x000140ff01007387 */ /* 0x0003e20000100800 */
[----:B------:R-:W-:-:S03]  /*196e0*/  IMAD.WIDE R238, R4, 0x4, R238 ;  /* 0x0000000404ee7825 */ /* 0x000fc600078e02ee */
        /* <DEDUP_REMOVED lines=10> */
[----:B------:R-:W-:Y:S04]  /*19790*/  LDGSTS.E [R2+0x61a00], desc[UR10][R6.64], P5 ;  /* 0x61a0000006027fae */ /* 0x000fe8000a92184a */
        /* <DEDUP_REMOVED lines=125> */
[----:B------:R-:W-:Y:S01]  /*19f70*/  LDGSTS.E [R2+0x6c200], desc[UR10][R102.64], P5 ;  /* 0x6c20000066027fae */ /* 0x000fe2000a92184a */
[----:B------:R-:W-:-:S03]  /*19f80*/  IMAD.WIDE R50, R4, 0x4, R50 ;  /* 0x0000000404327825 */ /* 0x000fc600078e0232 */
[----:B------:R-:W-:Y:S01]  /*19f90*/  LDGSTS.E [R2+0x6c600], desc[UR10][R100.64], P5 ;  /* 0x6c60000064027fae */ /* 0x000fe2000a92184a */
[----:B------:R-:W-:-:S03]  /*19fa0*/  PLOP3.LUT P0, PT, PT, PT, UP0, 0x40, 0x0 ;  /* 0x000000000000781c */ /* 0x000fc60003f0e808 */
        /* <DEDUP_REMOVED lines=18> */
[----:B------:R2:W-:Y:S04]  /*1a0d0*/  LDGSTS.E [R2+0x6fa00], desc[UR10][R40.64], P5 ;  /* 0x6fa0000028027fae */ /* 0x0005e8000a92184a */
[----:B------:R3:W-:Y:S01]  /*1a0e0*/  LDGSTS.E [R2+0x6fe00], desc[UR10][R38.64], P5 ;  /* 0x6fe0000026027fae */ /* 0x0007e2000a92184a */
[----:B------:R-:W-:-:S03]  /*1a0f0*/  CS2R R24, SRZ ;  /* 0x0000000000187805 */ /* 0x000fc6000001ff00 */
[----:B------:R-:W0:Y:S01]  /*1a100*/  LDGDEPBAR ;  /* 0x00000000000079af */ /* 0x000e220000000000 */
[----:B------:R-:W-:Y:S02]  /*1a110*/  CS2R R26, SRZ ;  /* 0x00000000001a7805 */ /* 0x000fe4000001ff00 */
[----:B------:R-:W-:Y:S02]  /*1a120*/  CS2R R28, SRZ ;  /* 0x00000000001c7805 */ /* 0x000fe4000001ff00 */
[----:B------:R-:W-:Y:S02]  /*1a130*/  CS2R R30, SRZ ;  /* 0x00000000001e7805 */ /* 0x000fe4000001ff00 */
[----:B------:R-:W-:Y:S02]  /*1a140*/  CS2R R32, SRZ ;  /* 0x0000000000207805 */ /* 0x000fe4000001ff00 */
[----:B------:R-:W-:Y:S02]  /*1a150*/  CS2R R34, SRZ ;  /* 0x0000000000227805 */ /* 0x000fe4000001ff00 */
[----:B------:R-:W-:-:S02]  /*1a160*/  CS2R R36, SRZ ;  /* 0x0000000000247805 */ /* 0x000fc4000001ff00 */
[----:B--2---:R-:W-:Y:S02]  /*1a170*/  CS2R R40, SRZ ;  /* 0x0000000000287805 */ /* 0x004fe4000001ff00 */
[----:B---3--:R-:W-:Y:S02]  /*1a180*/  CS2R R38, SRZ ;  /* 0x0000000000267805 */ /* 0x008fe4000001ff00 */
[----:B------:R-:W-:Y:S02]  /*1a190*/  CS2R R42, SRZ ;  /* 0x00000000002a7805 */ /* 0x000fe4000001ff00 */
[----:B------:R-:W-:Y:S02]  /*1a1a0*/  CS2R R44, SRZ ;  /* 0x00000000002c7805 */ /* 0x000fe4000001ff00 */
[----:B------:R-:W-:Y:S02]  /*1a1b0*/  CS2R R46, SRZ ;  /* 0x00000000002e7805 */ /* 0x000fe4000001ff00 */
[----:B------:R-:W-:-:S02]  /*1a1c0*/  CS2R R48, SRZ ;  /* 0x0000000000307805 */ /* 0x000fc4000001ff00 */
[----:B------:R-:W-:Y:S02]  /*1a1d0*/  CS2R R50, SRZ ;  /* 0x0000000000327805 */ /* 0x000fe4000001ff00 */
[----:B------:R-:W-:Y:S02]  /*1a1e0*/  CS2R R52, SRZ ;  /* 0x0000000000347805 */ /* 0x000fe4000001ff00 */
        /* <DEDUP_REMOVED lines=48> */
[----:B------:R-:W-:Y:S01]  /*1a4f0*/  CS2R R150, SRZ ;  /* 0x0000000000967805 */ /* 0x000fe2000001ff00 */
[----:B-1----:R-:W-:Y:S06]  /*1a500*/  @P0 BRA `(.L_x_0) ;  /* 0x000000dc005c0947 */ /* 0x002fec0003800000 */
[----:B------:R-:W2:Y:S01]  /*1a510*/  LDL.LU R235, [R1+0x618] ;  /* 0x0006180001eb7983 */ /* 0x000ea20000300800 */
[C---:B-----5:R-:W-:Y:S01]  /*1a520*/  IADD3 R9, P4, R0.reuse, R252, RZ ;  /* 0x000000fc00097210 */ /* 0x060fe20007f9e0ff */
[----:B------:R-:W-:Y:S01]  /*1a530*/  ULDC UR7, c[0x0][0x238] ;  /* 0x00008e0000077ab9 */ /* 0x000fe20000000800 */
[----:B------:R-:W-:Y:S01]  /*1a540*/  SHF.R.S32.HI R2, RZ, 0x1f, R0 ;  /* 0x0000001fff027819 */ /* 0x000fe20000011400 */
[----:B------:R-:W3:Y:S01]  /*1a550*/  LDL.LU R237, [R1+0x61c] ;  /* 0x00061c0001ed7983 */ /* 0x000ee20000300800 */
[----:B------:R-:W1:Y:S03]  /*1a560*/  LDC.64 R24, c[0x0][0x210] ;  /* 0x00008400ff187b82 */ /* 0x000e660000000a00 */
[----:B------:R-:W4:Y:S04]  /*1a570*/  LDL.LU R230, [R1+0x608] ;  /* 0x0006080001e67983 */ /* 0x000f280000300800 */
        /* <DEDUP_REMOVED lines=11> */
[----:B------:R-:W-:Y:S04]  /*1a630*/  STL [R1+0x1860], R15 ;  /* 0x0018600f01007387 */ /* 0x000fe80000100800 */
[----:B------:R-:W-:Y:S04]  /*1a640*/  STL [R1+0x185c], R14 ;  /* 0x00185c0e01007387 */ /* 0x000fe80000100800 */
[----:B------:R-:W-:Y:S04]  /*1a650*/  STL [R1+0x1858], R12 ;  /* 0x0018580c01007387 */ /* 0x000fe80000100800 */
[----:B------:R-:W-:Y:S04]  /*1a660*/  STL [R1+0x1854], R5 ;  /* 0x0018540501007387 */ /* 0x000fe80000100800 */
[----:B------:R1:W-:Y:S01]  /*1a670*/  STL [R1+0x19e0], R9 ;  /* 0x0019e00901007387 */ /* 0x0003e20000100800 */
[----:B--2---:R-:W-:-:S04]  /*1a680*/  IADD3 R209, P2, R0, R235, RZ ;  /* 0x000000eb00d17210 */ /* 0x004fc80007f5e0ff */
[----:B------:R-:W-:Y:S02]  /*1a690*/  LEA.HI.X.SX32 R210, R235, R2, 0x1, P2 ;  /* 0x00000002ebd27211 */ /* 0x000fe400010f0eff */
[C---:B---3--:R-:W-:Y:S02]  /*1a6a0*/  IADD3 R8, P3, R0.reuse, R237, RZ ;  /* 0x000000ed00087210 */ /* 0x048fe40007f7e0ff */
[C---:B----4-:R-:W-:Y:S02]  /*1a6b0*/  IADD3 R10, P5, R0.reuse, R230, RZ ;  /* 0x000000e6000a7210 */ /* 0x050fe40007fbe0ff */
[C---:B------:R-:W-:Y:S02]  /*1a6c0*/  IADD3 R11, P6, R0.reuse, R231, RZ ;  /* 0x000000e7000b7210 */ /* 0x040fe40007fde0ff */
[C---:B------:R-:W-:Y:S02]  /*1a6d0*/  IADD3 R16, P0, R0.reuse, R240, RZ ;  /* 0x000000f000107210 */ /* 0x040fe40007f1e0ff */
[----:B------:R-:W-:-:S03]  /*1a6e0*/  IADD3 R17, P1, R0, R241, RZ ;  /* 0x000000f100117210 */ /* 0x000fc60007f3e0ff */
[----:B------:R2:W-:Y:S01]  /*1a6f0*/  STL [R1+0x19dc], R16 ;  /* 0x0019dc1001007387 */ /* 0x0005e20000100800 */
[----:B------:R-:W-:-:S03]  /*1a700*/  IADD3 R19, P2, R0, R250, RZ ;  /* 0x000000fa00137210 */ /* 0x000fc60007f5e0ff */
[----:B------:R3:W-:Y:S04]  /*1a710*/  STL [R1+0x19d8], R17 ;  /* 0x0019d81101007387 */ /* 0x0007e80000100800 */
[----:B------:R-:W4:Y:S01]  /*1a720*/  LDL.LU R235, [R1+0x650] ;  /* 0x0006500001eb7983 */ /* 0x000f220000300800 */
[----:B-1----:R-:W-:-:S03]  /*1a730*/  LEA.HI.X.SX32 R9, R237, R2, 0x1, P3 ;  /* 0x00000002ed097211 */ /* 0x002fc600018f0eff */
[----:B------:R1:W-:Y:S04]  /*1a740*/  STL [R1+0x19d4], R19 ;  /* 0x0019d41301007387 */ /* 0x0003e80000100800 */
[----:B------:R-:W4:Y:S01]  /*1a750*/  LDL.LU R236, [R1+0x654] ;  /* 0x0006540001ec7983 */ /* 0x000f220000300800 */
[----:B------:R-:W-:Y:S02]  /*1a760*/  IADD3 R20, P3, R0, R244, RZ ;  /* 0x000000f400147210 */ /* 0x000fe40007f7e0ff */
[-C--:B--2---:R-:W-:Y:S01]  /*1a770*/  LEA.HI.X.SX32 R16, R252, R2.reuse, 0x1, P4 ;  /* 0x00000002fc107211 */ /* 0x084fe200020f0eff */
[----:B------:R-:W2:Y:S01]  /*1a780*/  LDL.LU R237, [R1+0x658] ;  /* 0x0006580001ed7983 */ /* 0x000ea20000300800 */
[----:B------:R-:W-:Y:S02]  /*1a790*/  IADD3 R103, P4, R0, R245, RZ ;  /* 0x000000f500677210 */ /* 0x000fe40007f9e0ff */
[----:B---3--:R-:W-:Y:S01]  /*1a7a0*/  LEA.HI.X.SX32 R17, R230, R2, 0x1, P5 ;  /* 0x00000002e6117211 */ /* 0x008fe200028f0eff */
[----:B------:R3:W-:Y:S01]  /*1a7b0*/  STL [R1+0x19d0], R20 ;  /* 0x0019d01401007387 */ /* 0x0007e20000100800 */
[----:B------:R-:W-:-:S03]  /*1a7c0*/  IADD3 R104, P5, R0, R234, RZ ;  /* 0x000000ea00687210 */ /* 0x000fc60007fbe0ff */
[----:B------:R3:W-:Y:S01]  /*1a7d0*/  STL [R1+0x19cc], R103 ;  /* 0x0019cc6701007387 */ /* 0x0007e20000100800 */
[----:B-1----:R-:W-:-:S03]  /*1a7e0*/  LEA.HI.X.SX32 R19, R231, R2, 0x1, P6 ;  /* 0x00000002e7137211 */ /* 0x002fc600030f0eff */
[----:B------:R-:W2:Y:S01]  /*1a7f0*/  LDL.LU R230, [R1+0x65c] ;  /* 0x00065c0001e67983 */ /* 0x000ea20000300800 */
[----:B------:R-:W-:-:S03]  /*1a800*/  IADD3 R105, P6, R0, R246, RZ ;  /* 0x000000f600697210 */ /* 0x000fc60007fde0ff */
[----:B------:R1:W-:Y:S04]  /*1a810*/  STL [R1+0x19c8], R104 ;  /* 0x0019c86801007387 */ /* 0x0003e80000100800 */
[----:B------:R-:W2:Y:S01]  /*1a820*/  LDL.LU R231, [R1+0x660] ;  /* 0x0006600001e77983 */ /* 0x000ea20000300800 */
[----:B---3--:R-:W-:-:S03]  /*1a830*/  LEA.HI.X.SX32 R20, R240, R2, 0x1, P0 ;  /* 0x00000002f0147211 */ /* 0x008fc600000f0eff */
[----:B------:R3:W-:Y:S04]  /*1a840*/  STL [R1+0x19c4], R105 ;  /* 0x0019c46901007387 */ /* 0x0007e80000100800 */
[----:B------:R-:W2:Y:S01]  /*1a850*/  LDL.LU R240, [R1+0x664] ;  /* 0x0006640001f07983 */ /* 0x000ea20000300800 */
[C---:B------:R-:W-:Y:S02]  /*1a860*/  IADD3 R106, P0, R0.reuse, R247, RZ ;  /* 0x000000f7006a7210 */ /* 0x040fe40007f1e0ff */
[----:B------:R-:W-:Y:S02]  /*1a870*/  LEA.HI.X.SX32 R103, R241, R2, 0x1, P1 ;  /* 0x00000002f1677211 */ /* 0x000fe400008f0eff */
[----:B------:R-:W-:Y:S01]  /*1a880*/  IADD3 R107, P1, R0, R248, RZ ;  /* 0x000000f8006b7210 */ /* 0x000fe20007f3e0ff */
[----:B------:R3:W-:Y:S01]  /*1a890*/  STL [R1+0x19c0], R106 ;  /* 0x0019c06a01007387 */ /* 0x0007e20000100800 */
[----:B-1----:R-:W-:-:S03]  /*1a8a0*/  LEA.HI.X.SX32 R104, R250, R2, 0x1, P2 ;  /* 0x00000002fa687211 */ /* 0x002fc600010f0eff */
[----:B------:R-:W2:Y:S04]  /*1a8b0*/  LDL.LU R241, [R1+0x668] ;  /* 0x0006680001f17983 */ /* 0x000ea80000300800 */
[----:B------:R1:W-:Y:S04]  /*1a8c0*/  STL [R1+0x19bc], R107 ;  /* 0x0019bc6b01007387 */ /* 0x0003e80000100800 */
[----:B------:R-:W2:Y:S01]  /*1a8d0*/  LDL.LU R250, [R1+0x66c] ;  /* 0x00066c0001fa7983 */ /* 0x000ea20000300800 */
[----:B------:R-:W-:Y:S02]  /*1a8e0*/  IADD3 R108, P2, R0, R249, RZ ;  /* 0x000000f9006c7210 */ /* 0x000fe40007f5e0ff */
[----:B---3--:R-:W-:-:S03]  /*1a8f0*/  LEA.HI.X.SX32 R105, R244, R2, 0x1, P3 ;  /* 0x00000002f4697211 */ /* 0x008fc600018f0eff */
[----:B------:R3:W-:Y:S01]  /*1a900*/  STL [R1+0x19b8], R108 ;  /* 0x0019b86c01007387 */ /* 0x0007e20000100800 */
[----:B------:R-:W-:-:S03]  /*1a910*/  LEA.HI.X.SX32 R106, R245, R2, 0x1, P4 ;  /* 0x00000002f56a7211 */ /* 0x000fc600020f0eff */
[----:B------:R-:W2:Y:S01]  /*1a920*/  LDL.LU R244, [R1+0x670] ;  /* 0x0006700001f47983 */ /* 0x000ea20000300800 */
[-C--:B-1----:R-:W-:Y:S02]  /*1a930*/  LEA.HI.X.SX32 R107, R234, R2.reuse, 0x1, P5 ;  /* 0x00000002ea6b7211 */ /* 0x082fe400028f0eff */
[----:B---3--:R-:W-:Y:S02]  /*1a940*/  LEA.HI.X.SX32 R108, R246, R2, 0x1, P6 ;  /* 0x00000002f66c7211 */ /* 0x008fe400030f0eff */
[----:B----4-:R-:W-:-:S05]  /*1a950*/  IADD3 R109, P3, R0, R235, RZ ;  /* 0x000000eb006d7210 */ /* 0x010fca0007f7e0ff */
[----:B------:R1:W-:Y:S01]  /*1a960*/  STL [R1+0x19b4], R109 ;  /* 0x0019b46d01007387 */ /* 0x0003e20000100800 */
[----:B------:R-:W-:-:S03]  /*1a970*/  IADD3 R110, P4, R0, R236, RZ ;  /* 0x000000ec006e7210 */ /* 0x000fc60007f9e0ff */
[----:B------:R-:W3:Y:S04]  /*1a980*/  LDL.LU R245, [R1+0x674] ;  /* 0x0006740001f57983 */ /* 0x000ee80000300800 */
[----:B------:R4:W-:Y:S04]  /*1a990*/  STL [R1+0x19b0], R110 ;  /* 0x0019b06e01007387 */ /* 0x0009e80000100800 */
[----:B------:R-:W3:Y:S01]  /*1a9a0*/  LDL.LU R234, [R1+0x678] ;  /* 0x0006780001ea7983 */ /* 0x000ee20000300800 */
[----:B--2---:R-:W-:-:S05]  /*1a9b0*/  IADD3 R111, P5, R0, R237, RZ ;  /* 0x000000ed006f7210 */ /* 0x004fca0007fbe0ff */
[----:B------:R2:W-:Y:S01]  /*1a9c0*/  STL [R1+0x19ac], R111 ;  /* 0x0019ac6f01007387 */ /* 0x0005e20000100800 */
[----:B------:R-:W-:-:S03]  /*1a9d0*/  IADD3 R112, P6, R0, R230, RZ ;  /* 0x000000e600707210 */ /* 0x000fc60007fde0ff */
[----:B------:R-:W3:Y:S01]  /*1a9e0*/  LDL.LU R246, [R1+0x67c] ;  /* 0x00067c0001f67983 */ /* 0x000ee20000300800 */
[----:B-1----:R-:W-:-:S03]  /*1a9f0*/  LEA.HI.X.SX32 R109, R247, R2, 0x1, P0 ;  /* 0x00000002f76d7211 */ /* 0x002fc600000f0eff */
[----:B------:R1:W-:Y:S01]  /*1aa00*/  STL [R1+0x19a8], R112 ;  /* 0x0019a87001007387 */ /* 0x0003e20000100800 */
[----:B------:R-:W-:Y:S02]  /*1aa10*/  IADD3 R113, P0, R0, R231, RZ ;  /* 0x000000e700717210 */ /* 0x000fe40007f1e0ff */
[----:B----4-:R-:W-:Y:S01]  /*1aa20*/  LEA.HI.X.SX32 R110, R248, R2, 0x1, P1 ;  /* 0x00000002f86e7211 */ /* 0x010fe200008f0eff */
[----:B------:R-:W4:Y:S04]  /*1aa30*/  LDL.LU R247, [R1+0x680] ;  /* 0x0006800001f77983 */ /* 0x000f280000300800 */
[----:B------:R1:W-:Y:S01]  /*1aa40*/  STL [R1+0x19a4], R113 ;  /* 0x0019a47101007387 */ /* 0x0003e20000100800 */
[----:B------:R-:W-:-:S03]  /*1aa50*/  IADD3 R114, P1, R0, R240, RZ ;  /* 0x000000f000727210 */ /* 0x000fc60007f3e0ff */
[----:B------:R-:W4:Y:S01]  /*1aa60*/  LDL.LU R248, [R1+0x684] ;  /* 0x0006840001f87983 */ /* 0x000f220000300800 */
[----:B--2---:R-:W-:-:S03]  /*1aa70*/  LEA.HI.X.SX32 R111, R249, R2, 0x1, P2 ;  /* 0x00000002f96f7211 */ /* 0x004fc600010f0eff */
[----:B------:R2:W-:Y:S04]  /*1aa80*/  STL [R1+0x19a0], R114 ;  /* 0x0019a07201007387 */ /* 0x0005e80000100800 */
[----:B------:R-:W4:Y:S01]  /*1aa90*/  LDL.LU R249, [R1+0x688] ;  /* 0x0006880001f97983 */ /* 0x000f220000300800 */
[----:B------:R-:W-:Y:S02]  /*1aaa0*/  IADD3 R115, P2, R0, R241, RZ ;  /* 0x000000f100737210 */ /* 0x000fe40007f5e0ff */
[----:B-1----:R-:W-:-:S03]  /*1aab0*/  LEA.HI.X.SX32 R112, R235, R2, 0x1, P3 ;  /* 0x00000002eb707211 */ /* 0x002fc600018f0eff */
[----:B------:R1:W-:Y:S01]  /*1aac0*/  STL [R1+0x199c], R115 ;  /* 0x00199c7301007387 */ /* 0x0003e20000100800 */
[----:B------:R-:W-:Y:S02]  /*1aad0*/  IADD3 R116, P3, R0, R250, RZ ;  /* 0x000000fa00747210 */ /* 0x000fe40007f7e0ff */
[----:B------:R-:W-:Y:S01]  /*1aae0*/  LEA.HI.X.SX32 R113, R236, R2, 0x1, P4 ;  /* 0x00000002ec717211 */ /* 0x000fe200020f0eff */
[----:B------:R-:W4:Y:S04]  /*1aaf0*/  LDL.LU R235, [R1+0x68c] ;  /* 0x00068c0001eb7983 */ /* 0x000f280000300800 */
[----:B------:R1:W-:Y:S04]  /*1ab00*/  STL [R1+0x1998], R116 ;  /* 0x0019987401007387 */ /* 0x0003e80000100800 */
[----:B------:R-:W4:Y:S01]  /*1ab10*/  LDL.LU R236, [R1+0x690] ;  /* 0x0006900001ec7983 */ /* 0x000f220000300800 */
[----:B------:R-:W-:-:S02]  /*1ab20*/  IADD3 R117, P4, R0, R244, RZ ;  /* 0x000000f400757210 */ /* 0x000fc40007f9e0ff */
[----:B--2---:R-:W-:-:S03]  /*1ab30*/  LEA.HI.X.SX32 R114, R237, R2, 0x1, P5 ;  /* 0x00000002ed727211 */ /* 0x004fc600028f0eff */
[----:B------:R2:W-:Y:S01]  /*1ab40*/  STL [R1+0x1994], R117 ;  /* 0x0019947501007387 */ /* 0x0005e20000100800 */
[----:B-1----:R-:W-:-:S03]  /*1ab50*/  LEA.HI.X.SX32 R115, R230, R2, 0x1, P6 ;  /* 0x00000002e6737211 */ /* 0x002fc600030f0eff */
[----:B------:R-:W4:Y:S01]  /*1ab60*/  LDL.LU R237, [R1+0x694] ;  /* 0x0006940001ed7983 */ /* 0x000f220000300800 */
[-C--:B------:R-:W-:Y:S02]  /*1ab70*/  LEA.HI.X.SX32 R116, R231, R2.reuse, 0x1, P0 ;  /* 0x00000002e7747211 */ /* 0x080fe400000f0eff */
[----:B--2---:R-:W-:Y:S02]  /*1ab80*/  LEA.HI.X.SX32 R117, R240, R2, 0x1, P1 ;  /* 0x00000002f0757211 */ /* 0x004fe400008f0eff */
[----:B---3--:R-:W-:-:S05]  /*1ab90*/  IADD3 R118, P5, R0, R245, RZ ;  /* 0x000000f500767210 */ /* 0x008fca0007fbe0ff */
[----:B------:R1:W-:Y:S01]  /*1aba0*/  STL [R1+0x1990], R118 ;  /* 0x0019907601007387 */ /* 0x0003e20000100800 */
[----:B------:R-:W-:-:S03]  /*1abb0*/  IADD3 R119, P6, R0, R234, RZ ;  /* 0x000000ea00777210 */ /* 0x000fc60007fde0ff */
[----:B------:R-:W2:Y:S04]  /*1abc0*/  LDL.LU R230, [R1+0x698] ;  /* 0x0006980001e67983 */ /* 0x000ea80000300800 */
[----:B------:R3:W-:Y:S04]  /*1abd0*/  STL [R1+0x198c], R119 ;  /* 0x00198c7701007387 */ /* 0x0007e80000100800 */
[----:B------:R-:W2:Y:S01]  /*1abe0*/  LDL.LU R231, [R1+0x69c] ;  /* 0x00069c0001e77983 */ /* 0x000ea20000300800 */
[----:B------:R-:W-:-:S05]  /*1abf0*/  IADD3 R120, P0, R0, R246, RZ ;  /* 0x000000f600787210 */ /* 0x000fca0007f1e0ff */
[----:B------:R3:W-:Y:S01]  /*1ac00*/  STL [R1+0x1988], R120 ;  /* 0x0019887801007387 */ /* 0x0007e20000100800 */
[----:B-1----:R-:W-:-:S03]  /*1ac10*/  LEA.HI.X.SX32 R118, R241, R2, 0x1, P2 ;  /* 0x00000002f1767211 */ /* 0x002fc600010f0eff */
[----:B------:R-:W2:Y:S01]  /*1ac20*/  LDL.LU R240, [R1+0x6a0] ;  /* 0x0006a00001f07983 */ /* 0x000ea20000300800 */
[----:B----4-:R-:W-:Y:S02]  /*1ac30*/  IADD3 R121, P1, R0, R247, RZ ;  /* 0x000000f700797210 */ /* 0x010fe40007f3e0ff */
[----:B---3--:R-:W-:-:S03]  /*1ac40*/  LEA.HI.X.SX32 R119, R250, R2, 0x1, P3 ;  /* 0x00000002fa777211 */ /* 0x008fc600018f0eff */
[----:B------:R1:W-:Y:S01]  /*1ac50*/  STL [R1+0x1984], R121 ;  /* 0x0019847901007387 */ /* 0x0003e20000100800 */
[----:B------:R-:W-:-:S03]  /*1ac60*/  IADD3 R122, P2, R0, R248, RZ ;  /* 0x000000f8007a7210 */ /* 0x000fc60007f5e0ff */
[----:B------:R-:W3:Y:S04]  /*1ac70*/  LDL.LU R241, [R1+0x6a4] ;  /* 0x0006a40001f17983 */ /* 0x000ee80000300800 */
[----:B------:R4:W-:Y:S01]  /*1ac80*/  STL [R1+0x1980], R122 ;  /* 0x0019807a01007387 */ /* 0x0009e20000100800 */
[----:B------:R-:W-:-:S03]  /*1ac90*/  IADD3 R123, P3, R0, R249, RZ ;  /* 0x000000f9007b7210 */ /* 0x000fc60007f7e0ff */
[----:B------:R-:W3:Y:S01]  /*1aca0*/  LDL.LU R250, [R1+0x6a8] ;  /* 0x0006a80001fa7983 */ /* 0x000ee20000300800 */
[----:B------:R-:W-:-:S03]  /*1acb0*/  LEA.HI.X.SX32 R120, R244, R2, 0x1, P4 ;  /* 0x00000002f4787211 */ /* 0x000fc600020f0eff */
[----:B------:R4:W-:Y:S04]  /*1acc0*/  STL [R1+0x197c], R123 ;  /* 0x00197c7b01007387 */ /* 0x0009e80000100800 */
[----:B------:R-:W3:Y:S01]  /*1acd0*/  LDL.LU R244, [R1+0x6ac] ;  /* 0x0006ac0001f47983 */ /* 0x000ee20000300800 */
[----:B------:R-:W-:Y:S02]  /*1ace0*/  IADD3 R124, P4, R0, R235, RZ ;  /* 0x000000eb007c7210 */ /* 0x000fe40007f9e0ff */
[----:B-1----:R-:W-:-:S03]  /*1acf0*/  LEA.HI.X.SX32 R121, R245, R2, 0x1, P5 ;  /* 0x00000002f5797211 */ /* 0x002fc600028f0eff */
[----:B------:R1:W-:Y:S01]  /*1ad00*/  STL [R1+0x1978], R124 ;  /* 0x0019787c01007387 */ /* 0x0003e20000100800 */
[----:B------:R-:W-:Y:S02]  /*1ad10*/  IADD3 R125, P5, R0, R236, RZ ;  /* 0x000000ec007d7210 */ /* 0x000fe40007fbe0ff */
[----:B----4-:R-:W-:Y:S01]  /*1ad20*/  LEA.HI.X.SX32 R122, R234, R2, 0x1, P6 ;  /* 0x00000002ea7a7211 */ /* 0x010fe200030f0eff */
[----:B------:R-:W4:Y:S04]  /*1ad30*/  LDL.LU R245, [R1+0x6b0] ;  /* 0x0006b00001f57983 */ /* 0x000f280000300800 */
[----:B------:R1:W-:Y:S04]  /*1ad40*/  STL [R1+0x1974], R125 ;  /* 0x0019747d01007387 */ /* 0x0003e80000100800 */
[----:B------:R-:W4:Y:S01]  /*1ad50*/  LDL.LU R234, [R1+0x6b4] ;  /* 0x0006b40001ea7983 */ /* 0x000f220000300800 */
[----:B------:R-:W-:-:S02]  /*1ad60*/  IADD3 R126, P6, R0, R237, RZ ;  /* 0x000000ed007e7210 */ /* 0x000fc40007fde0ff */
[----:B------:R-:W-:-:S03]  /*1ad70*/  LEA.HI.X.SX32 R123, R246, R2, 0x1, P0 ;  /* 0x00000002f67b7211 */ /* 0x000fc600000f0eff */
[----:B------:R1:W-:Y:S02]  /*1ad80*/  STL [R1+0x1970], R126 ;  /* 0x0019707e01007387 */ /* 0x0003e40000100800 */
[-C--:B-1----:R-:W-:Y:S02]  /*1ad90*/  LEA.HI.X.SX32 R124, R247, R2.reuse, 0x1, P1 ;  /* 0x00000002f77c7211 */ /* 0x082fe400008f0eff */
[----:B------:R-:W4:Y:S01]  /*1ada0*/  LDL.LU R246, [R1+0x6b8] ;  /* 0x0006b80001f67983 */ /* 0x000f220000300800 */
[-C--:B------:R-:W-:Y:S02]  /*1adb0*/  LEA.HI.X.SX32 R125, R248, R2.reuse, 0x1, P2 ;  /* 0x00000002f87d7211 */ /* 0x080fe400010f0eff */
[----:B------:R-:W-:Y:S02]  /*1adc0*/  LEA.HI.X.SX32 R126, R249, R2, 0x1, P3 ;  /* 0x00000002f97e7211 */ /* 0x000fe400018f0eff */
[----:B--2---:R-:W-:-:S05]  /*1add0*/  IADD3 R127, P0, R0, R230, RZ ;  /* 0x000000e6007f7210 */ /* 0x004fca0007f1e0ff */
        /* <DEDUP_REMOVED lines=9> */
[----:B---3--:R-:W-:Y:S02]  /*1ae70*/  IADD3 R130, P3, R0, R241, RZ ;  /* 0x000000f100827210 */ /* 0x008fe40007f7e0ff */
[----:B------:R-:W-:-:S03]  /*1ae80*/  LEA.HI.X.SX32 R128, R236, R2, 0x1, P5 ;  /* 0x00000002ec807211 */ /* 0x000fc600028f0eff */
[----:B------:R1:W-:Y:S01]  /*1ae90*/  STL [R1+0x1960], R130 ;  /* 0x0019608201007387 */ /* 0x0003e20000100800 */
[----:B------:R-:W-:-:S03]  /*1aea0*/  IADD3 R131, P4, R0, R250, RZ ;  /* 0x000000fa00837210 */ /* 0x000fc60007f9e0ff */
[----:B------:R-:W3:Y:S04]  /*1aeb0*/  LDL.LU R235, [R1+0x6c8] ;  /* 0x0006c80001eb7983 */ /* 0x000ee80000300800 */
[----:B------:R1:W-:Y:S04]  /*1aec0*/  STL [R1+0x195c], R131 ;  /* 0x00195c8301007387 */ /* 0x0003e80000100800 */
[----:B------:R-:W3:Y:S01]  /*1aed0*/  LDL.LU R236, [R1+0x6cc] ;  /* 0x0006cc0001ec7983 */ /* 0x000ee20000300800 */
[----:B------:R-:W-:Y:S02]  /*1aee0*/  IADD3 R132, P5, R0, R244, RZ ;  /* 0x000000f400847210 */ /* 0x000fe40007fbe0ff */
[----:B------:R-:W-:-:S03]  /*1aef0*/  LEA.HI.X.SX32 R129, R237, R2, 0x1, P6 ;  /* 0x00000002ed817211 */ /* 0x000fc600030f0eff */
[----:B------:R1:W-:Y:S04]  /*1af00*/  STL [R1+0x1958], R132 ;  /* 0x0019588401007387 */ /* 0x0003e80000100800 */
[----:B------:R-:W3:Y:S01]  /*1af10*/  LDL.LU R237, [R1+0x6d0] ;  /* 0x0006d00001ed7983 */ /* 0x000ee20000300800 */
[----:B----4-:R-:W-:Y:S02]  /*1af20*/  IADD3 R133, P6, R0, R245, RZ ;  /* 0x000000f500857210 */ /* 0x010fe40007fde0ff */
[----:B-1----:R-:W-:-:S03]  /*1af30*/  LEA.HI.X.SX32 R130, R230, R2, 0x1, P0 ;  /* 0x00000002e6827211 */ /* 0x002fc600000f0eff */
[----:B------:R1:W-:Y:S01]  /*1af40*/  STL [R1+0x1954], R133 ;  /* 0x0019548501007387 */ /* 0x0003e20000100800 */
[C---:B------:R-:W-:Y:S02]  /*1af50*/  IADD3 R134, P0, R0.reuse, R234, RZ ;  /* 0x000000ea00867210 */ /* 0x040fe40007f1e0ff */
[----:B------:R-:W-:Y:S01]  /*1af60*/  LEA.HI.X.SX32 R131, R231, R2, 0x1, P1 ;  /* 0x00000002e7837211 */ /* 0x000fe200008f0eff */
        /* <DEDUP_REMOVED lines=34> */
[----:B------:R-:W-:-:S03]  /*1b190*/  IADD3 R143, P2, R0, R231, RZ ;  /* 0x000000e7008f7210 */ /* 0x000fc60007f5e0ff */
[----:B------:R-:W4:Y:S01]  /*1b1a0*/  LDL.LU R247, [R1+0x6f8] ;  /* 0x0006f80001f77983 */ /* 0x000f220000300800 */
[----:B------:R-:W-:-:S03]  /*1b1b0*/  LEA.HI.X.SX32 R140, R248, R2, 0x1, P3 ;  /* 0x00000002f88c7211 */ /* 0x000fc600018f0eff */
[----:B------:R1:W-:Y:S04]  /*1b1c0*/  STL [R1+0x192c], R143 ;  /* 0x00192c8f01007387 */ /* 0x0003e80000100800 */
[----:B------:R-:W4:Y:S01]  /*1b1d0*/  LDL.LU R248, [R1+0x6fc] ;  /* 0x0006fc0001f87983 */ /* 0x000f220000300800 */
[----:B------:R-:W-:Y:S02]  /*1b1e0*/  IADD3 R144, P3, R0, R240, RZ ;  /* 0x000000f000907210 */ /* 0x000fe40007f7e0ff */
        /* <DEDUP_REMOVED lines=88> */
[----:B---3--:R-:W-:-:S05]  /*1b770*/  IADD3 R225, P4, R0, R247, RZ ;  /* 0x000000f700e17210 */ /* 0x008fca0007f9e0ff */
[----:B------:R1:W-:Y:S01]  /*1b780*/  STL [R1+0x18d0], R225 ;  /* 0x0018d0e101007387 */ /* 0x0003e20000100800 */
[----:B------:R-:W-:-:S03]  /*1b790*/  IADD3 R226, P5, R0, R248, RZ ;  /* 0x000000f800e27210 */ /* 0x000fc60007fbe0ff */
[----:B------:R-:W3:Y:S01]  /*1b7a0*/  LDL.LU R241, [R1+0x7d0] ;  /* 0x0007d00001f17983 */ /* 0x000ee20000300800 */
[----:B------:R-:W-:-:S03]  /*1b7b0*/  LEA.HI.X.SX32 R223, R250, R2, 0x1, P6 ;  /* 0x00000002fadf7211 */ /* 0x000fc600030f0eff */
        /* <DEDUP_REMOVED lines=43> */
[-C--:B-1----:R-:W-:Y:S02]  /*1ba70*/  LEA.HI.X.SX32 R234, R22, R2.reuse, 0x1, P3 ;  /* 0x0000000216ea7211 */ /* 0x082fe400018f0eff */
[----:B------:R-:W-:Y:S01]  /*1ba80*/  LEA.HI.X.SX32 R235, R23, R2, 0x1, P4 ;  /* 0x0000000217eb7211 */ /* 0x000fe200020f0eff */
[----:B------:R1:W-:Y:S01]  /*1ba90*/  STL [R1+0x18a0], R237 ;  /* 0x0018a0ed01007387 */ /* 0x0003e20000100800 */
[----:B------:R-:W-:-:S05]  /*1baa0*/  IADD3 R238, P3, R0, R245, RZ ;  /* 0x000000f500ee7210 */ /* 0x000fca0007f7e0ff */
[----:B------:R4:W-:Y:S04]  /*1bab0*/  STL [R1+0x189c], R238 ;  /* 0x00189cee01007387 */ /* 0x0009e80000100800 */
[----:B------:R-:W3:Y:S01]  /*1bac0*/  LDL.LU R198, [R1+0x800] ;  /* 0x0008000001c67983 */ /* 0x000ee20000300800 */
[----:B------:R-:W-:Y:S02]  /*1bad0*/  IADD3 R239, P4, R0, R246, RZ ;  /* 0x000000f600ef7210 */ /* 0x000fe40007f9e0ff */
[----:B------:R-:W-:-:S03]  /*1bae0*/  LEA.HI.X.SX32 R236, R240, R2, 0x1, P5 ;  /* 0x00000002f0ec7211 */ /* 0x000fc600028f0eff */
[----:B------:R4:W-:Y:S01]  /*1baf0*/  STL [R1+0x1898], R239 ;  /* 0x001898ef01007387 */ /* 0x0009e20000100800 */
[----:B-1----:R-:W-:-:S03]  /*1bb00*/  LEA.HI.X.SX32 R237, R241, R2, 0x1, P6 ;  /* 0x00000002f1ed7211 */ /* 0x002fc600030f0eff */
[----:B------:R-:W3:Y:S01]  /*1bb10*/  LDL.LU R18, [R1+0x804] ;  /* 0x0008040001127983 */ /* 0x000ee20000300800 */
[-C--:B----4-:R-:W-:Y:S02]  /*1bb20*/  LEA.HI.X.SX32 R238, R242, R2.reuse, 0x1, P0 ;  /* 0x00000002f2ee7211 */ /* 0x090fe400000f0eff */
        /* <DEDUP_REMOVED lines=15> */
[----:B----4-:R-:W-:-:S03]  /*1bc20*/  LEA.HI.X.SX32 R241, R245, R2, 0x1, P3 ;  /* 0x00000002f5f17211 */ /* 0x010fc600018f0eff */
[----:B------:R4:W-:Y:S04]  /*1bc30*/  STL [R1+0x1884], R244 ;  /* 0x001884f401007387 */ /* 0x0009e80000100800 */
[----:B------:R-:W3:Y:S01]  /*1bc40*/  LDL.LU R21, [R1+0x818] ;  /* 0x0008180001157983 */ /* 0x000ee20000300800 */
[----:B------:R-:W-:-:S03]  /*1bc50*/  IADD3 R245, P3, R0, R207, RZ ;  /* 0x000000cf00f57210 */ /* 0x000fc60007f7e0ff */
[----:B------:R-:W3:Y:S01]  /*1bc60*/  LDL.LU R23, [R1+0x81c] ;  /* 0x00081c0001177983 */ /* 0x000ee20000300800 */
[----:B------:R-:W-:-:S03]  /*1bc70*/  LEA.HI.X.SX32 R242, R246, R2, 0x1, P4 ;  /* 0x00000002f6f27211 */ /* 0x000fc600020f0eff */
[----:B------:R4:W-:Y:S04]  /*1bc80*/  STL [R1+0x1880], R245 ;  /* 0x001880f501007387 */ /* 0x0009e80000100800 */
[----:B------:R-:W3:Y:S04]  /*1bc90*/  LDL.LU R199, [R1+0x820] ;  /* 0x0008200001c77983 */ /* 0x000ee80000300800 */
[----:B------:R-:W3:Y:S01]  /*1bca0*/  LDL.LU R200, [R1+0x824] ;  /* 0x0008240001c87983 */ /* 0x000ee20000300800 */
[----:B-1----:R-:W-:Y:S02]  /*1bcb0*/  LEA.HI.X.SX32 R243, R247, R2, 0x1, P5 ;  /* 0x00000002f7f37211 */ /* 0x002fe400028f0eff */
[----:B------:R-:W-:-:S05]  /*1bcc0*/  IADD3 R246, P4, R0, R198, RZ ;  /* 0x000000c600f67210 */ /* 0x000fca0007f9e0ff */
[----:B------:R1:W-:Y:S04]  /*1bcd0*/  STL [R1+0x187c], R246 ;  /* 0x00187cf601007387 */ /* 0x0003e80000100800 */
[----:B------:R-:W3:Y:S01]  /*1bce0*/  LDL.LU R22, [R1+0x828] ;  /* 0x0008280001167983 */ /* 0x000ee20000300800 */
[----:B------:R-:W-:Y:S02]  /*1bcf0*/  IADD3 R247, P5, R0, R18, RZ ;  /* 0x0000001200f77210 */ /* 0x000fe40007fbe0ff */
[----:B----4-:R-:W-:-:S03]  /*1bd00*/  LEA.HI.X.SX32 R244, R248, R2, 0x1, P6 ;  /* 0x00000002f8f47211 */ /* 0x010fc600030f0eff */
[----:B------:R4:W-:Y:S01]  /*1bd10*/  STL [R1+0x1878], R247 ;  /* 0x001878f701007387 */ /* 0x0009e20000100800 */
[----:B------:R-:W-:-:S03]  /*1bd20*/  LEA.HI.X.SX32 R245, R249, R2, 0x1, P0 ;  /* 0x00000002f9f57211 */ /* 0x000fc600000f0eff */
[----:B------:R-:W3:Y:S01]  /*1bd30*/  LDL.LU R201, [R1+0x82c] ;  /* 0x00082c0001c97983 */ /* 0x000ee20000300800 */
[-C--:B-1----:R-:W-:Y:S02]  /*1bd40*/  LEA.HI.X.SX32 R246, R250, R2.reuse, 0x1, P1 ;  /* 0x00000002faf67211 */ /* 0x082fe400008f0eff */
[----:B----4-:R-:W-:Y:S02]  /*1bd50*/  LEA.HI.X.SX32 R247, R251, R2, 0x1, P2 ;  /* 0x00000002fbf77211 */ /* 0x010fe400010f0eff */
[----:B--2---:R-:W-:-:S05]  /*1bd60*/  IADD3 R248, P6, R0, R202, RZ ;  /* 0x000000ca00f87210 */ /* 0x004fca0007fde0ff */
[----:B------:R-:W-:Y:S01]  /*1bd70*/  STL [R1+0x186c], R248 ;  /* 0x00186cf801007387 */ /* 0x000fe20000100800 */
[----:B------:R-:W-:-:S03]  /*1bd80*/  IADD3 R249, P0, R0, R204, RZ ;  /* 0x000000cc00f97210 */ /* 0x000fc60007f1e0ff */
[----:B------:R-:W2:Y:S04]  /*1bd90*/  LDL.LU R193, [R1+0x830] ;  /* 0x0008300001c17983 */ /* 0x000ea80000300800 */
[----:B------:R1:W-:Y:S04]  /*1bda0*/  STL [R1+0x1870], R249 ;  /* 0x001870f901007387 */ /* 0x0003e80000100800 */
[----:B------:R-:W4:Y:S01]  /*1bdb0*/  LDL.LU R194, [R1+0x834] ;  /* 0x0008340001c27983 */ /* 0x000f220000300800 */
[----:B------:R-:W-:-:S03]  /*1bdc0*/  IADD3 R250, P1, R0, R206, RZ ;  /* 0x000000ce00fa7210 */ /* 0x000fc60007f3e0ff */
[----:B------:R-:W4:Y:S04]  /*1bdd0*/  LDL.LU R203, [R1+0x838] ;  /* 0x0008380001cb7983 */ /* 0x000f280000300800 */
[----:B------:R3:W-:Y:S04]  /*1bde0*/  STL [R1+0x1874], R250 ;  /* 0x001874fa01007387 */ /* 0x0007e80000100800 */
[----:B------:R-:W4:Y:S01]  /*1bdf0*/  LDL.LU R205, [R1+0x83c] ;  /* 0x00083c0001cd7983 */ /* 0x000f220000300800 */
[----:B-1----:R-:W-:Y:S02]  /*1be00*/  LEA.HI.X.SX32 R249, R198, R2, 0x1, P4 ;  /* 0x00000002c6f97211 */ /* 0x002fe400020f0eff */
[----:B---3--:R-:W-:-:S02]  /*1be10*/  IADD3 R251, P2, R0, R208, RZ ;  /* 0x000000d000fb7210 */ /* 0x008fc40007f5e0ff */
[-C--:B------:R-:W-:Y:S02]  /*1be20*/  LEA.HI.X.SX32 R250, R207, R2.reuse, 0x1, P3 ;  /* 0x00000002cffa7211 */ /* 0x080fe400018f0eff */
[----:B------:R-:W-:Y:S01]  /*1be30*/  IADD3 R252, P3, R0, R21, RZ ;  /* 0x0000001500fc7210 */ /* 0x000fe20007f7e0ff */
[----:B------:R-:W3:Y:S01]  /*1be40*/  LDL.LU R207, [R1+0x840] ;  /* 0x0008400001cf7983 */ /* 0x000ee20000300800 */
[-C--:B------:R-:W-:Y:S02]  /*1be50*/  LEA.HI.X.SX32 R248, R18, R2.reuse, 0x1, P5 ;  /* 0x0000000212f87211 */ /* 0x080fe400028f0eff */
[----:B------:R-:W-:Y:S01]  /*1be60*/  IADD3 R3, P4, R0, R23, RZ ;  /* 0x0000001700037210 */ /* 0x000fe20007f9e0ff */
[----:B------:R1:W-:Y:S04]  /*1be70*/  STL [R1+0x1868], R252 ;  /* 0x001868fc01007387 */ /* 0x0003e80000100800 */
[----:B------:R-:W3:Y:S04]  /*1be80*/  LDL.LU R18, [R1+0x844] ;  /* 0x0008440001127983 */ /* 0x000ee80000300800 */
[----:B------:R1:W-:Y:S02]  /*1be90*/  STL [R1+0x604], R3 ;  /* 0x0006040301007387 */ /* 0x0003e40000100800 */
[----:B-1----:R-:W-:-:S02]  /*1bea0*/  LEA.HI.X.SX32 R252, R202, R2, 0x1, P6 ;  /* 0x00000002cafc7211 */ /* 0x002fc400030f0eff */
[C---:B------:R-:W-:Y:S02]  /*1beb0*/  IADD3 R5, P6, R0.reuse, R200, RZ ;  /* 0x000000c800057210 */ /* 0x040fe40007fde0ff */
[----:B------:R-:W-:-:S05]  /*1bec0*/  IADD3 R3, P5, R0, R199, RZ ;  /* 0x000000c700037210 */ /* 0x000fca0007fbe0ff */
[----:B------:R1:W-:Y:S04]  /*1bed0*/  STL [R1+0x608], R3 ;  /* 0x0006080301007387 */ /* 0x0003e80000100800 */
[----:B------:R-:W3:Y:S04]  /*1bee0*/  LDL.LU R195, [R1+0x848] ;  /* 0x0008480001c37983 */ /* 0x000ee80000300800 */
[----:B------:R1:W-:Y:S02]  /*1bef0*/  STL [R1+0x60c], R5 ;  /* 0x00060c0501007387 */ /* 0x0003e40000100800 */
[----:B-1----:R-:W-:-:S02]  /*1bf00*/  LEA.HI.X.SX32 R3, R204, R2, 0x1, P0 ;  /* 0x00000002cc037211 */ /* 0x002fc400000f0eff */
[----:B------:R-:W3:Y:S04]  /*1bf10*/  LDL.LU R202, [R1+0x84c] ;  /* 0x00084c0001ca7983 */ /* 0x000ee80000300800 */
[----:B------:R1:W-:Y:S01]  /*1bf20*/  STL [R1+0xa28], R3 ;  /* 0x000a280301007387 */ /* 0x0003e20000100800 */
[----:B------:R-:W-:-:S03]  /*1bf30*/  IADD3 R5, P0, R0, R22, RZ ;  /* 0x0000001600057210 */ /* 0x000fc60007f1e0ff */
[----:B------:R-:W3:Y:S04]  /*1bf40*/  LDL.LU R204, [R1+0x850] ;  /* 0x0008500001cc7983 */ /* 0x000ee80000300800 */
[----:B------:R1:W-:Y:S02]  /*1bf50*/  STL [R1+0x610], R5 ;  /* 0x0006100501007387 */ /* 0x0003e40000100800 */
[----:B-1----:R-:W-:Y:S02]  /*1bf60*/  LEA.HI.X.SX32 R3, R206, R2, 0x1, P1 ;  /* 0x00000002ce037211 */ /* 0x002fe400008f0eff */
[----:B------:R-:W3:Y:S04]  /*1bf70*/  LDL.LU R206, [R1+0x854] ;  /* 0x0008540001ce7983 */ /* 0x000ee80000300800 */
[----:B------:R1:W-:Y:S01]  /*1bf80*/  STL [R1+0xa2c], R3 ;  /* 0x000a2c0301007387 */ /* 0x0003e20000100800 */
[----:B------:R-:W-:-:S02]  /*1bf90*/  IADD3 R5, P1, R0, R201, RZ ;  /* 0x000000c900057210 */ /* 0x000fc40007f3e0ff */
[-C--:B-1----:R-:W-:Y:S02]  /*1bfa0*/  LEA.HI.X.SX32 R3, R208, R2.reuse, 0x1, P2 ;  /* 0x00000002d0037211 */ /* 0x082fe400010f0eff */
[----:B------:R-:W3:Y:S04]  /*1bfb0*/  LDL.LU R208, [R1+0x858] ;  /* 0x0008580001d07983 */ /* 0x000ee80000300800 */
[----:B------:R-:W-:Y:S04]  /*1bfc0*/  STL [R1+0x954], R5 ;  /* 0x0009540501007387 */ /* 0x000fe80000100800 */
[----:B------:R1:W-:Y:S02]  /*1bfd0*/  STL [R1+0xa30], R3 ;  /* 0x000a300301007387 */ /* 0x0003e40000100800 */
[----:B-1----:R-:W-:-:S02]  /*1bfe0*/  LEA.HI.X.SX32 R3, R21, R2, 0x1, P3 ;  /* 0x0000000215037211 */ /* 0x002fc400018f0eff */
[----:B------:R-:W3:Y:S01]  /*1bff0*/  LDL.LU R21, [R1+0x85c] ;  /* 0x00085c0001157983 */ /* 0x000ee20000300800 */
[----:B--2---:R-:W-:-:S05]  /*1c000*/  IADD3 R5, P2, R0, R193, RZ ;  /* 0x000000c100057210 */ /* 0x004fca0007f5e0ff */
[----:B------:R1:W-:Y:S01]  /*1c010*/  STL [R1+0x960], R5 ;  /* 0x0009600501007387 */ /* 0x0003e20000100800 */
[----:B----4-:R-:W-:-:S03]  /*1c020*/  IADD3 R6, P3, R0, R194, RZ ;  /* 0x000000c200067210 */ /* 0x010fc60007f7e0ff */
[----:B------:R2:W-:Y:S01]  /*1c030*/  STL [R1+0xa34], R3 ;  /* 0x000a340301007387 */ /* 0x0005e20000100800 */
[----:B-1----:R-:W-:-:S03]  /*1c040*/  LEA.HI.X.SX32 R5, R23, R2, 0x1, P4 ;  /* 0x0000000217057211 */ /* 0x002fc600020f0eff */
[----:B------:R-:W-:Y:S01]  /*1c050*/  STL [R1+0x964], R6 ;  /* 0x0009640601007387 */ /* 0x000fe20000100800 */
[----:B--2---:R-:W-:-:S03]  /*1c060*/  IADD3 R3, P4, R0, R203, RZ ;  /* 0x000000cb00037210 */ /* 0x004fc60007f9e0ff */
[----:B------:R-:W2:Y:S04]  /*1c070*/  LDL.LU R23, [R1+0x860] ;  /* 0x0008600001177983 */ /* 0x000ea80000300800 */
[----:B------:R1:W-:Y:S04]  /*1c080*/  STL [R1+0xa38], R5 ;  /* 0x000a380501007387 */ /* 0x0003e80000100800 */
[----:B------:R4:W-:Y:S04]  /*1c090*/  STL [R1+0x968], R3 ;  /* 0x0009680301007387 */ /* 0x0009e80000100800 */
[----:B------:R-:W2:Y:S01]  /*1c0a0*/  LDL.LU R196, [R1+0x864] ;  /* 0x0008640001c47983 */ /* 0x000ea20000300800 */
[----:B-1----:R-:W-:-:S02]  /*1c0b0*/  LEA.HI.X.SX32 R5, R199, R2, 0x1, P5 ;  /* 0x00000002c7057211 */ /* 0x002fc400028f0eff */
[----:B----4-:R-:W-:-:S03]  /*1c0c0*/  IADD3 R3, P5, R0, R205, RZ ;  /* 0x000000cd00037210 */ /* 0x010fc60007fbe0ff */
[----:B------:R1:W-:Y:S04]  /*1c0d0*/  STL [R1+0xa3c], R5 ;  /* 0x000a3c0501007387 */ /* 0x0003e80000100800 */
[----:B------:R-:W4:Y:S04]  /*1c0e0*/  LDL.LU R197, [R1+0x868] ;  /* 0x0008680001c57983 */ /* 0x000f280000300800 */
[----:B------:R3:W-:Y:S01]  /*1c0f0*/  STL [R1+0x96c], R3 ;  /* 0x00096c0301007387 */ /* 0x0007e20000100800 */
[----:B-1----:R-:W-:-:S03]  /*1c100*/  LEA.HI.X.SX32 R5, R200, R2, 0x1, P6 ;  /* 0x00000002c8057211 */ /* 0x002fc600030f0eff */
[----:B------:R-:W4:Y:S04]  /*1c110*/  LDL.LU R198, [R1+0x86c] ;  /* 0x00086c0001c67983 */ /* 0x000f280000300800 */
[----:B------:R1:W-:Y:S01]  /*1c120*/  STL [R1+0xa40], R5 ;  /* 0x000a400501007387 */ /* 0x0003e20000100800 */
[----:B---3--:R-:W-:-:S03]  /*1c130*/  IADD3 R3, P6, R0, R207, RZ ;  /* 0x000000cf00037210 */ /* 0x008fc60007fde0ff */
[----:B------:R-:W3:Y:S04]  /*1c140*/  LDL.LU R199, [R1+0x870] ;  /* 0x0008700001c77983 */ /* 0x000ee80000300800 */
[----:B------:R1:W-:Y:S02]  /*1c150*/  STL [R1+0x970], R3 ;  /* 0x0009700301007387 */ /* 0x0003e40000100800 */
[----:B-1----:R-:W-:Y:S02]  /*1c160*/  LEA.HI.X.SX32 R5, R22, R2, 0x1, P0 ;  /* 0x0000000216057211 */ /* 0x002fe400000f0eff */
        /* <DEDUP_REMOVED lines=8> */
[----:B------:R-:W-:-:S05]  /*1c1f0*/  IADD3 R3, P1, R0, R195, RZ ;  /* 0x000000c300037210 */ /* 0x000fca0007f3e0ff */
[----:B------:R1:W-:Y:S02]  /*1c200*/  STL [R1+0x978], R3 ;  /* 0x0009780301007387 */ /* 0x0003e40000100800 */
[----:B-1----:R-:W-:Y:S02]  /*1c210*/  LEA.HI.X.SX32 R5, R193, R2, 0x1, P2 ;  /* 0x00000002c1057211 */ /* 0x002fe400010f0eff */
[----:B------:R-:W-:-:S03]  /*1c220*/  IADD3 R6, P2, R0, R202, RZ ;  /* 0x000000ca00067210 */ /* 0x000fc60007f5e0ff */
[----:B------:R1:W-:Y:S01]  /*1c230*/  STL [R1+0xa4c], R5 ;  /* 0x000a4c0501007387 */ /* 0x0003e20000100800 */
[----:B------:R-:W-:-:S03]  /*1c240*/  LEA.HI.X.SX32 R3, R194, R2, 0x1, P3 ;  /* 0x00000002c2037211 */ /* 0x000fc600018f0eff */
[----:B------:R1:W-:Y:S04]  /*1c250*/  STL [R1+0x97c], R6 ;  /* 0x00097c0601007387 */ /* 0x0003e80000100800 */
[----:B------:R1:W-:Y:S02]  /*1c260*/  STL [R1+0xa50], R3 ;  /* 0x000a500301007387 */ /* 0x0003e40000100800 */
[----:B-1----:R-:W-:Y:S02]  /*1c270*/  IADD3 R5, P3, R0, R204, RZ ;  /* 0x000000cc00057210 */ /* 0x002fe40007f7e0ff */
[----:B------:R-:W-:-:S03]  /*1c280*/  LEA.HI.X.SX32 R6, R203, R2, 0x1, P4 ;  /* 0x00000002cb067211 */ /* 0x000fc600020f0eff */
[----:B------:R1:W-:Y:S01]  /*1c290*/  STL [R1+0x980], R5 ;  /* 0x0009800501007387 */ /* 0x0003e20000100800 */
[----:B------:R-:W-:-:S03]  /*1c2a0*/  IADD3 R3, P4, R0, R206, RZ ;  /* 0x000000ce00037210 */ /* 0x000fc60007f9e0ff */
[----:B------:R1:W-:Y:S04]  /*1c2b0*/  STL [R1+0xa54], R6 ;  /* 0x000a540601007387 */ /* 0x0003e80000100800 */
[----:B------:R-:W3:Y:S01]  /*1c2c0*/  LDL.LU R203, [R1+0x880] ;  /* 0x0008800001cb7983 */ /* 0x000ee20000300800 */
[----:B-1----:R-:W-:-:S03]  /*1c2d0*/  LEA.HI.X.SX32 R5, R205, R2, 0x1, P5 ;  /* 0x00000002cd057211 */ /* 0x002fc600028f0eff */
[----:B------:R1:W-:Y:S01]  /*1c2e0*/  STL [R1+0x984], R3 ;  /* 0x0009840301007387 */ /* 0x0003e20000100800 */
[----:B------:R-:W-:-:S03]  /*1c2f0*/  LEA.HI.X.SX32 R6, R207, R2, 0x1, P6 ;  /* 0x00000002cf067211 */ /* 0x000fc600030f0eff */
[----:B------:R1:W-:Y:S04]  /*1c300*/  STL [R1+0xa58], R5 ;  /* 0x000a580501007387 */ /* 0x0003e80000100800 */
[----:B------:R-:W3:Y:S01]  /*1c310*/  LDL.LU R205, [R1+0x884] ;  /* 0x0008840001cd7983 */ /* 0x000ee20000300800 */
[----:B-1----:R-:W-:-:S05]  /*1c320*/  IADD3 R3, P5, R0, R208, RZ ;  /* 0x000000d000037210 */ /* 0x002fca0007fbe0ff */
[----:B------:R1:W-:Y:S04]  /*1c330*/  STL [R1+0x988], R3 ;  /* 0x0009880301007387 */ /* 0x0003e80000100800 */
[----:B------:R-:W-:Y:S04]  /*1c340*/  STL [R1+0xa5c], R6 ;  /* 0x000a5c0601007387 */ /* 0x000fe80000100800 */
[----:B------:R-:W3:Y:S01]  /*1c350*/  LDL.LU R207, [R1+0x888] ;  /* 0x0008880001cf7983 */ /* 0x000ee20000300800 */
[----:B------:R-:W-:Y:S02]  /*1c360*/  IADD3 R5, P6, R0, R21, RZ ;  /* 0x0000001500057210 */ /* 0x000fe40007fde0ff */
[----:B-1----:R-:W-:-:S03]  /*1c370*/  LEA.HI.X.SX32 R3, R18, R2, 0x1, P0 ;  /* 0x0000000212037211 */ /* 0x002fc600000f0eff */
[----:B------:R1:W-:Y:S04]  /*1c380*/  STL [R1+0x98c], R5 ;  /* 0x00098c0501007387 */ /* 0x0003e80000100800 */
[----:B------:R-:W3:Y:S04]  /*1c390*/  LDL.LU R18, [R1+0x614] ;  /* 0x0006140001127983 */ /* 0x000ee80000300800 */
[----:B------:R2:W-:Y:S01]  /*1c3a0*/  STL [R1+0xa68], R3 ;  /* 0x000a680301007387 */ /* 0x0005e20000100800 */
[----:B-1----:R-:W-:Y:S02]  /*1c3b0*/  LEA.HI.X.SX32 R5, R195, R2, 0x1, P1 ;  /* 0x00000002c3057211 */ /* 0x002fe400008f0eff */
[----:B--2---:R-:W-:-:S05]  /*1c3c0*/  IADD3 R6, P0, R0, R23, RZ ;  /* 0x0000001700067210 */ /* 0x004fca0007f1e0ff */
[----:B------:R1:W-:Y:S04]  /*1c3d0*/  STL [R1+0x990], R6 ;  /* 0x0009900601007387 */ /* 0x0003e80000100800 */
[----:B------:R4:W-:Y:S01]  /*1c3e0*/  STL [R1+0xa6c], R5 ;  /* 0x000a6c0501007387 */ /* 0x0009e20000100800 */
[----:B------:R-:W-:Y:S02]  /*1c3f0*/  IADD3 R3, P1, R0, R196, RZ ;  /* 0x000000c400037210 */ /* 0x000fe40007f3e0ff */
[----:B-1----:R-:W-:-:S03]  /*1c400*/  LEA.HI.X.SX32 R6, R202, R2, 0x1, P2 ;  /* 0x00000002ca067211 */ /* 0x002fc600010f0eff */
[----:B------:R1:W-:Y:S01]  /*1c410*/  STL [R1+0x994], R3 ;  /* 0x0009940301007387 */ /* 0x0003e20000100800 */
[----:B----4-:R-:W-:-:S03]  /*1c420*/  IADD3 R5, P2, R0, R197, RZ ;  /* 0x000000c500057210 */ /* 0x010fc60007f5e0ff */
[----:B------:R2:W-:Y:S01]  /*1c430*/  STL [R1+0xa70], R6 ;  /* 0x000a700601007387 */ /* 0x0005e20000100800 */
[----:B-1----:R-:W-:-:S03]  /*1c440*/  LEA.HI.X.SX32 R3, R204, R2, 0x1, P3 ;  /* 0x00000002cc037211 */ /* 0x002fc600018f0eff */
[----:B------:R1:W-:Y:S01]  /*1c450*/  STL [R1+0x998], R5 ;  /* 0x0009980501007387 */ /* 0x0003e20000100800 */
[----:B--2---:R-:W-:-:S03]  /*1c460*/  IADD3 R6, P3, R0, R198, RZ ;  /* 0x000000c600067210 */ /* 0x004fc60007f7e0ff */
[----:B------:R3:W-:Y:S01]  /*1c470*/  STL [R1+0xa74], R3 ;  /* 0x000a740301007387 */ /* 0x0007e20000100800 */
[----:B-1----:R-:W-:-:S03]  /*1c480*/  LEA.HI.X.SX32 R5, R206, R2, 0x1, P4 ;  /* 0x00000002ce057211 */ /* 0x002fc600020f0eff */
[----:B------:R1:W-:Y:S01]  /*1c490*/  STL [R1+0x99c], R6 ;  /* 0x00099c0601007387 */ /* 0x0003e20000100800 */
[----:B---3--:R-:W-:-:S03]  /*1c4a0*/  IADD3 R3, P4, R0, R199, RZ ;  /* 0x000000c700037210 */ /* 0x008fc60007f9e0ff */
[----:B------:R2:W-:Y:S01]  /*1c4b0*/  STL [R1+0xa78], R5 ;  /* 0x000a780501007387 */ /* 0x0005e20000100800 */
[----:B-1----:R-:W-:-:S03]  /*1c4c0*/  LEA.HI.X.SX32 R6, R208, R2, 0x1, P5 ;  /* 0x00000002d0067211 */ /* 0x002fc600028f0eff */
[----:B------:R1:W-:Y:S01]  /*1c4d0*/  STL [R1+0x9a0], R3 ;  /* 0x0009a00301007387 */ /* 0x0003e20000100800 */
[----:B--2---:R-:W-:-:S03]  /*1c4e0*/  IADD3 R5, P5, R0, R200, RZ ;  /* 0x000000c800057210 */ /* 0x004fc60007fbe0ff */
[----:B------:R2:W-:Y:S01]  /*1c4f0*/  STL [R1+0xa7c], R6 ;  /* 0x000a7c0601007387 */ /* 0x0005e20000100800 */
[----:B-1----:R-:W-:-:S03]  /*1c500*/  LEA.HI.X.SX32 R3, R21, R2, 0x1, P6 ;  /* 0x0000000215037211 */ /* 0x002fc600030f0eff */
[----:B------:R1:W-:Y:S01]  /*1c510*/  STL [R1+0x9a4], R5 ;  /* 0x0009a40501007387 */ /* 0x0003e20000100800 */
[----:B--2---:R-:W-:-:S03]  /*1c520*/  IADD3 R6, P6, R0, R22, RZ ;  /* 0x0000001600067210 */ /* 0x004fc60007fde0ff */
[----:B------:R2:W-:Y:S01]  /*1c530*/  STL [R1+0xa80], R3 ;  /* 0x000a800301007387 */ /* 0x0005e20000100800 */
[----:B-1----:R-:W-:-:S03]  /*1c540*/  LEA.HI.X.SX32 R5, R23, R2, 0x1, P0 ;  /* 0x0000000217057211 */ /* 0x002fc600000f0eff */
[----:B------:R-:W-:Y:S04]  /*1c550*/  STL [R1+0x9a8], R6 ;  /* 0x0009a80601007387 */ /* 0x000fe80000100800 */
[----:B------:R-:W3:Y:S01]  /*1c560*/  LDL.LU R208, [R1+0x738] ;  /* 0x0007380001d07983 */ /* 0x000ee20000300800 */
[----:B--2---:R-:W-:-:S03]  /*1c570*/  IADD3 R3, P0, R0, R201, RZ ;  /* 0x000000c900037210 */ /* 0x004fc60007f1e0ff */
[----:B------:R-:W-:Y:S04]  /*1c580*/  STL [R1+0xa84], R5 ;  /* 0x000a840501007387 */ /* 0x000fe80000100800 */
[----:B------:R-:W2:Y:S04]  /*1c590*/  LDL.LU R206, [R1+0x73c] ;  /* 0x00073c0001ce7983 */ /* 0x000ea80000300800 */
[----:B------:R1:W-:Y:S04]  /*1c5a0*/  STL [R1+0x9ac], R3 ;  /* 0x0009ac0301007387 */ /* 0x0003e80000100800 */
[----:B------:R-:W4:Y:S04]  /*1c5b0*/  LDL.LU R204, [R1+0x740] ;  /* 0x0007400001cc7983 */ /* 0x000f280000300800 */
[----:B------:R-:W3:Y:S01]  /*1c5c0*/  LDL.LU R202, [R1+0x72c] ;  /* 0x00072c0001ca7983 */ /* 0x000ee20000300800 */
[----:B-1----:R-:W-:-:S03]  /*1c5d0*/  LEA.HI.X.SX32 R3, R196, R2, 0x1, P1 ;  /* 0x00000002c4037211 */ /* 0x002fc600008f0eff */
[----:B------:R-:W2:Y:S04]  /*1c5e0*/  LDL.LU R21, [R1+0x744] ;  /* 0x0007440001157983 */ /* 0x000ea80000300800 */
[----:B------:R-:W4:Y:S01]  /*1c5f0*/  LDL.LU R23, [R1+0x748] ;  /* 0x0007480001177983 */ /* 0x000f220000300800 */
[----:B------:R-:W-:-:S03]  /*1c600*/  IADD3 R6, P1, R0, R203, RZ ;  /* 0x000000cb00067210 */ /* 0x000fc60007f3e0ff */
[----:B------:R-:W4:Y:S04]  /*1c610*/  LDL.LU R196, [R1+0x74c] ;  /* 0x00074c0001c47983 */ /* 0x000f280000300800 */
[----:B------:R1:W-:Y:S04]  /*1c620*/  STL [R1+0xa88], R3 ;  /* 0x000a880301007387 */ /* 0x0003e80000100800 */
[----:B------:R-:W-:Y:S04]  /*1c630*/  STL [R1+0x9b0], R6 ;  /* 0x0009b00601007387 */ /* 0x000fe80000100800 */
[----:B------:R-:W4:Y:S01]  /*1c640*/  LDL.LU R194, [R1+0x730] ;  /* 0x0007300001c27983 */ /* 0x000f220000300800 */
[----:B-1----:R-:W-:-:S02]  /*1c650*/  LEA.HI.X.SX32 R3, R197, R2, 0x1, P2 ;  /* 0x00000002c5037211 */ /* 0x002fc400010f0eff */
[----:B------:R-:W-:-:S03]  /*1c660*/  IADD3 R5, P2, R0, R205, RZ ;  /* 0x000000cd00057210 */ /* 0x000fc60007f5e0ff */
[----:B------:R1:W-:Y:S04]  /*1c670*/  STL [R1+0xa8c], R3 ;  /* 0x000a8c0301007387 */ /* 0x0003e80000100800 */
[----:B------:R-:W-:Y:S04]  /*1c680*/  STL [R1+0x9b4], R5 ;  /* 0x0009b40501007387 */ /* 0x000fe80000100800 */
[----:B------:R-:W4:Y:S01]  /*1c690*/  LDL.LU R192, [R1+0x750] ;  /* 0x0007500001c07983 */ /* 0x000f220000300800 */
[----:B-1----:R-:W-:Y:S02]  /*1c6a0*/  LEA.HI.X.SX32 R3, R198, R2, 0x1, P3 ;  /* 0x00000002c6037211 */ /* 0x002fe400018f0eff */
[----:B------:R-:W-:-:S02]  /*1c6b0*/  IADD3 R14, P3, R0, R207, RZ ;  /* 0x000000cf000e7210 */ /* 0x000fc40007f7e0ff */
[-C--:B------:R-:W-:Y:S01]  /*1c6c0*/  LEA.HI.X.SX32 R0, R199, R2.reuse, 0x1, P4 ;  /* 0x00000002c7007211 */ /* 0x080fe200020f0eff */
[----:B------:R1:W-:Y:S04]  /*1c6d0*/  STL [R1+0xa90], R3 ;  /* 0x000a900301007387 */ /* 0x0003e80000100800 */
[----:B------:R-:W-:Y:S04]  /*1c6e0*/  STL [R1+0x1864], R14 ;  /* 0x0018640e01007387 */ /* 0x000fe80000100800 */
[----:B------:R1:W-:Y:S02]  /*1c6f0*/  STL [R1+0xa94], R0 ;  /* 0x000a940001007387 */ /* 0x0003e40000100800 */
[----:B-1----:R-:W-:-:S02]  /*1c700*/  LEA.HI.X.SX32 R3, R22, R2, 0x1, P6 ;  /* 0x0000000216037211 */ /* 0x002fc400030f0eff */
[----:B------:R-:W4:Y:S01]  /*1c710*/  LDL.LU R22, [R1+0x754] ;  /* 0x0007540001167983 */ /* 0x000f220000300800 */
[----:B------:R-:W-:-:S03]  /*1c720*/  LEA.HI.X.SX32 R0, R201, R2, 0x1, P0 ;  /* 0x00000002c9007211 */ /* 0x000fc600000f0eff */
[----:B------:R1:W-:Y:S04]  /*1c730*/  STL [R1+0xa9c], R3 ;  /* 0x000a9c0301007387 */ /* 0x0003e80000100800 */
[----:B------:R-:W4:Y:S04]  /*1c740*/  LDL.LU R188, [R1+0x758] ;  /* 0x0007580001bc7983 */ /* 0x000f280000300800 */
[----:B------:R1:W-:Y:S02]  /*1c750*/  STL [R1+0xaa0], R0 ;  /* 0x000aa00001007387 */ /* 0x0003e40000100800 */
[----:B-1----:R-:W-:-:S05]  /*1c760*/  LEA.HI.X.SX32 R3, R203, R2, 0x1, P1 ;  /* 0x00000002cb037211 */ /* 0x002fca00008f0eff */
[----:B------:R-:W-:Y:S01]  /*1c770*/  STL [R1+0xaa4], R3 ;  /* 0x000aa40301007387 */ /* 0x000fe20000100800 */
[----:B------:R-:W-:-:S03]  /*1c780*/  LEA.HI.X.SX32 R0, R205, R2, 0x1, P2 ;  /* 0x00000002cd007211 */ /* 0x000fc600010f0eff */
[----:B------:R-:W4:Y:S04]  /*1c790*/  LDL.LU R163, [R1+0x734] ;  /* 0x0007340001a37983 */ /* 0x000f280000300800 */
[----:B------:R1:W-:Y:S04]  /*1c7a0*/  STL [R1+0xaa8], R0 ;  /* 0x000aa80001007387 */ /* 0x0003e80000100800 */
[----:B------:R-:W4:Y:S01]  /*1c7b0*/  LDL.LU R184, [R1+0x75c] ;  /* 0x00075c0001b87983 */ /* 0x000f220000300800 */
[----:B------:R-:W-:-:S03]  /*1c7c0*/  LEA.HI.X.SX32 R14, R200, R2, 0x1, P5 ;  /* 0x00000002c80e7211 */ /* 0x000fc600028f0eff */
[----:B------:R-:W4:Y:S04]  /*1c7d0*/  LDL.LU R161, [R1+0x760] ;  /* 0x0007600001a17983 */ /* 0x000f280000300800 */
[----:B------:R-:W4:Y:S01]  /*1c7e0*/  LDL.LU R180, [R1+0x764] ;  /* 0x0007640001b47983 */ /* 0x000f220000300800 */
[----:B-1----:R-:W-:-:S03]  /*1c7f0*/  SHF.R.S32.HI R0, RZ, 0x1f, R18 ;  /* 0x0000001fff007819 */ /* 0x002fc60000011412 */
[----:B------:R-:W4:Y:S01]  /*1c800*/  LDL.LU R159, [R1+0x768] ;  /* 0x00076800019f7983 */ /* 0x000f220000300800 */
[----:B------:R-:W-:-:S03]  /*1c810*/  LEA.HI.X.SX32 R15, R207, R2, 0x1, P3 ;  /* 0x00000002cf0f7211 */ /* 0x000fc600018f0eff */
[----:B------:R-:W4:Y:S04]  /*1c820*/  LDL.LU R157, [R1+0x76c] ;  /* 0x00076c00019d7983 */ /* 0x000f280000300800 */
[----:B------:R-:W4:Y:S04]  /*1c830*/  LDL.LU R3, [R1+0x770] ;  /* 0x0007700001037983 */ /* 0x000f280000300800 */
[----:B------:R-:W4:Y:S04]  /*1c840*/  LDL.LU R155, [R1+0x774] ;  /* 0x00077400019b7983 */ /* 0x000f280000300800 */
[----:B------:R-:W4:Y:S04]  /*1c850*/  LDL.LU R153, [R1+0x778] ;  /* 0x0007780001997983 */ /* 0x000f280000300800 */
[----:B------:R-:W4:Y:S04]  /*1c860*/  LDL.LU R6, [R1+0x780] ;  /* 0x0007800001067983 */ /* 0x000f280000300800 */
[----:B------:R-:W4:Y:S01]  /*1c870*/  LDL.LU R7, [R1+0x784] ;  /* 0x0007840001077983 */ /* 0x000f220000300800 */
[----:B---3--:R-:W-:-:S02]  /*1c880*/  IADD3 R201, P3, R18, R202, RZ ;  /* 0x000000ca12c97210 */ /* 0x008fc40007f7e0ff */
[C---:B--2---:R-:W-:Y:S02]  /*1c890*/  IADD3 R199, P4, R18.reuse, R21, RZ ;  /* 0x0000001512c77210 */ /* 0x044fe40007f9e0ff */
[----:B----4-:R-:W-:Y:S02]  /*1c8a0*/  IADD3 R197, P5, R18, R23, RZ ;  /* 0x0000001712c57210 */ /* 0x010fe40007fbe0ff */
[-C--:B------:R-:W-:Y:S02]  /*1c8b0*/  LEA.HI.X.SX32 R200, R21, R0.reuse, 0x1, P4 ;  /* 0x0000000015c87211 */ /* 0x080fe400020f0eff */
[-C--:B------:R-:W-:Y:S02]  /*1c8c0*/  LEA.HI.X.SX32 R198, R23, R0.reuse, 0x1, P5 ;  /* 0x0000000017c67211 */ /* 0x080fe400028f0eff */
[----:B------:R-:W2:Y:S01]  /*1c8d0*/  LDL.LU R23, [R1+0x788] ;  /* 0x0007880001177983 */ /* 0x000ea20000300800 */
[----:B------:R-:W-:-:S03]  /*1c8e0*/  LEA.HI.X.SX32 R202, R202, R0, 0x1, P3 ;  /* 0x00000000caca7211 */ /* 0x000fc600018f0eff */
[----:B------:R-:W3:Y:S04]  /*1c8f0*/  LDL.LU R21, [R1+0x78c] ;  /* 0x00078c0001157983 */ /* 0x000ee80000300800 */
[----:B------:R-:W4:Y:S04]  /*1c900*/  LDL.LU R160, [R1+0x790] ;  /* 0x0007900001a07983 */ /* 0x000f280000300800 */
[----:B------:R-:W3:Y:S04]  /*1c910*/  LDL.LU R158, [R1+0x794] ;  /* 0x00079400019e7983 */ /* 0x000ee80000300800 */
[----:B------:R-:W3:Y:S04]  /*1c920*/  LDL.LU R156, [R1+0x798] ;  /* 0x00079800019c7983 */ /* 0x000ee80000300800 */
[----:B------:R-:W3:Y:S04]  /*1c930*/  LDL.LU R154, [R1+0x77c] ;  /* 0x00077c00019a7983 */ /* 0x000ee80000300800 */
[----:B------:R-:W3:Y:S01]  /*1c940*/  LDL.LU R152, [R1+0x79c] ;  /* 0x00079c0001987983 */ /* 0x000ee20000300800 */
[----:B------:R-:W-:-:S04]  /*1c950*/  IADD3 R189, P3, R18, R22, RZ ;  /* 0x0000001612bd7210 */ /* 0x000fc80007f7e0ff */
[----:B------:R-:W-:Y:S02]  /*1c960*/  LEA.HI.X.SX32 R190, R22, R0, 0x1, P3 ;  /* 0x0000000016be7211 */ /* 0x000fe400018f0eff */
[----:B------:R-:W3:Y:S04]  /*1c970*/  LDL.LU R22, [R1+0x7a0] ;  /* 0x0007a00001167983 */ /* 0x000ee80000300800 */
[----:B------:R-:W2:Y:S04]  /*1c980*/  LDL.LU R102, [R1+0x600] ;  /* 0x0006000001667983 */ /* 0x000ea80000300800 */
[----:B------:R-:W-:Y:S04]  /*1c990*/  STL [R1+0x400], RZ ;  /* 0x000400ff01007387 */ /* 0x000fe80000100800 */
        /* <DEDUP_REMOVED lines=255> */
[----:B------:R-:W-:Y:S04]  /*1d990*/  STL [R1], RZ ;  /* 0x000000ff01007387 */ /* 0x000fe80000100800 */
        /* <DEDUP_REMOVED lines=118> */
[----:B------:R-:W-:Y:S01]  /*1e100*/  STL [R1+0x1dc], RZ ;  /* 0x0001dcff01007387 */ /* 0x000fe20000100800 */
[----:B------:R-:W-:-:S03]  /*1e110*/  SHF.L.U64.HI R9, R8, 0x2, R9 ;  /* 0x0000000208097819 */ /* 0x000fc60000010209 */
        /* <DEDUP_REMOVED lines=8> */
[----:B------:R1:W-:Y:S04]  /*1e1a0*/  STL [R1+0x94c], R9 ;  /* 0x00094c0901007387 */ /* 0x0003e80000100800 */
[----:B-1----:R-:W4:Y:S01]  /*1e1b0*/  LDL.LU R9, [R1+0x19e0] ;  /* 0x0019e00001097983 */ /* 0x002f220000300800 */
[----:B------:R-:W-:-:S05]  /*1e1c0*/  IMAD.SHL.U32 R8, R8, 0x4, RZ ;  /* 0x0000000408087824 */ /* 0x000fca00078e00ff */
[----:B------:R1:W-:Y:S02]  /*1e1d0*/  STL [R1+0x948], R8 ;  /* 0x0009480801007387 */ /* 0x0003e40000100800 */
[----:B-1----:R-:W-:-:S04]  /*1e1e0*/  SHF.R.S32.HI R8, RZ, 0x1f, R4 ;  /* 0x0000001fff087819 */ /* 0x002fc80000011404 */
[----:B------:R-:W-:Y:S02]  /*1e1f0*/  SHF.L.U64.HI R8, R4, 0x2, R8 ;  /* 0x0000000204087819 */ /* 0x000fe40000010208 */
[C---:B----4-:R-:W-:Y:S02]  /*1e200*/  SHF.L.U64.HI R8, R9.reuse, 0x2, R16 ;  /* 0x0000000209087819 */ /* 0x050fe40000010210 */
[----:B------:R-:W4:Y:S04]  /*1e210*/  LDL.LU R16, [R1+0x19dc] ;  /* 0x0019dc0001107983 */ /* 0x000f280000300800 */
[----:B------:R1:W-:Y:S02]  /*1e220*/  STL [R1+0x944], R8 ;  /* 0x0009440801007387 */ /* 0x0003e40000100800 */
[----:B-1----:R-:W-:Y:S01]  /*1e230*/  IMAD.SHL.U32 R8, R9, 0x4, RZ ;  /* 0x0000000409087824 */ /* 0x002fe200078e00ff */
[----:B------:R-:W-:-:S02]  /*1e240*/  SHF.L.U64.HI R9, R10, 0x2, R17 ;  /* 0x000000020a097819 */ /* 0x000fc40000010211 */
[----:B------:R-:W3:Y:S04]  /*1e250*/  LDL.LU R17, [R1+0x19d8] ;  /* 0x0019d80001117983 */ /* 0x000ee80000300800 */
[----:B------:R1:W-:Y:S04]  /*1e260*/  STL [R1+0x940], R8 ;  /* 0x0009400801007387 */ /* 0x0003e80000100800 */
[----:B------:R-:W-:Y:S01]  /*1e270*/  STL [R1+0x93c], R9 ;  /* 0x00093c0901007387 */ /* 0x000fe20000100800 */
[----:B-1----:R-:W-:Y:S01]  /*1e280*/  IMAD.SHL.U32 R8, R10, 0x4, RZ ;  /* 0x000000040a087824 */ /* 0x002fe200078e00ff */
[----:B------:R-:W-:-:S02]  /*1e290*/  SHF.L.U64.HI R10, R11, 0x2, R19 ;  /* 0x000000020b0a7819 */ /* 0x000fc40000010213 */
[----:B------:R-:W2:Y:S04]  /*1e2a0*/  LDL.LU R19, [R1+0x19d4] ;  /* 0x0019d40001137983 */ /* 0x000ea80000300800 */
[----:B------:R1:W-:Y:S04]  /*1e2b0*/  STL [R1+0x938], R8 ;  /* 0x0009380801007387 */ /* 0x0003e80000100800 */
[----:B------:R3:W-:Y:S01]  /*1e2c0*/  STL [R1+0x934], R10 ;  /* 0x0009340a01007387 */ /* 0x0007e20000100800 */
[----:B-1----:R-:W-:Y:S01]  /*1e2d0*/  IMAD.SHL.U32 R8, R11, 0x4, RZ ;  /* 0x000000040b087824 */ /* 0x002fe200078e00ff */
[----:B----4-:R-:W-:-:S02]  /*1e2e0*/  SHF.L.U64.HI R9, R16, 0x2, R20 ;  /* 0x0000000210097819 */ /* 0x010fc40000010214 */
[----:B------:R-:W4:Y:S04]  /*1e2f0*/  LDL.LU R20, [R1+0x19d0] ;  /* 0x0019d00001147983 */ /* 0x000f280000300800 */
[----:B------:R1:W-:Y:S04]  /*1e300*/  STL [R1+0x930], R8 ;  /* 0x0009300801007387 */ /* 0x0003e80000100800 */
[----:B------:R2:W-:Y:S01]  /*1e310*/  STL [R1+0x92c], R9 ;  /* 0x00092c0901007387 */ /* 0x0005e20000100800 */
[----:B---3--:R-:W-:Y:S01]  /*1e320*/  SHF.L.U64.HI R10, R17, 0x2, R103 ;  /* 0x00000002110a7819 */ /* 0x008fe20000010267 */
[----:B-1----:R-:W-:-:S02]  /*1e330*/  IMAD.SHL.U32 R8, R16, 0x4, RZ ;  /* 0x0000000410087824 */ /* 0x002fc400078e00ff */
[----:B------:R-:W3:Y:S04]  /*1e340*/  LDL.LU R103, [R1+0x19cc] ;  /* 0x0019cc0001677983 */ /* 0x000ee80000300800 */
[----:B------:R1:W-:Y:S04]  /*1e350*/  STL [R1+0x928], R8 ;  /* 0x0009280801007387 */ /* 0x0003e80000100800 */
[----:B------:R-:W-:Y:S01]  /*1e360*/  STL [R1+0x924], R10 ;  /* 0x0009240a01007387 */ /* 0x000fe20000100800 */
[----:B--2---:R-:W-:-:S03]  /*1e370*/  SHF.L.U64.HI R9, R19, 0x2, R104 ;  /* 0x0000000213097819 */ /* 0x004fc60000010268 */
[----:B------:R-:W2:Y:S01]  /*1e380*/  LDL.LU R104, [R1+0x19c8] ;  /* 0x0019c80001687983 */ /* 0x000ea20000300800 */
[----:B-1----:R-:W-:-:S05]  /*1e390*/  IMAD.SHL.U32 R8, R17, 0x4, RZ ;  /* 0x0000000411087824 */ /* 0x002fca00078e00ff */
[----:B------:R1:W-:Y:S04]  /*1e3a0*/  STL [R1+0x920], R8 ;  /* 0x0009200801007387 */ /* 0x0003e80000100800 */
[----:B------:R3:W-:Y:S01]  /*1e3b0*/  STL [R1+0x91c], R9 ;  /* 0x00091c0901007387 */ /* 0x0007e20000100800 */
[----:B-1----:R-:W-:Y:S01]  /*1e3c0*/  IMAD.SHL.U32 R8, R19, 0x4, RZ ;  /* 0x0000000413087824 */ /* 0x002fe200078e00ff */
[C---:B----4-:R-:W-:Y:S02]  /*1e3d0*/  SHF.L.U64.HI R10, R20.reuse, 0x2, R105 ;  /* 0x00000002140a7819 */ /* 0x050fe40000010269 */
        /* <DEDUP_REMOVED lines=417> */
[----:B------:R-:W-:Y:S01]  /*1fdf0*/  STL [R1+0x67c], R9 ;  /* 0x00067c0901007387 */ /* 0x000fe20000100800 */
[----:B-1----:R-:W-:Y:S01]  /*1fe00*/  IMAD.SHL.U32 R8, R244, 0x4, RZ ;  /* 0x00000004f4087824 */ /* 0x002fe200078e00ff */
[C---:B----4-:R-:W-:Y:S02]  /*1fe10*/  SHF.L.U64.HI R10, R245.reuse, 0x2, R250 ;  /* 0x00000002f50a7819 */ /* 0x050fe400000102fa */
[----:B------:R-:W4:Y:S04]  /*1fe20*/  LDL.LU R250, [R1+0x1874] ;  /* 0x0018740001fa7983 */ /* 0x000f280000300800 */
[----:B------:R1:W-:Y:S04]  /*1fe30*/  STL [R1+0x678], R8 ;  /* 0x0006780801007387 */ /* 0x0003e80000100800 */
[----:B------:R-:W-:Y:S01]  /*1fe40*/  STL [R1+0x674], R10 ;  /* 0x0006740a01007387 */ /* 0x000fe20000100800 */
[----:B-1----:R-:W-:Y:S01]  /*1fe50*/  IMAD.SHL.U32 R8, R245, 0x4, RZ ;  /* 0x00000004f5087824 */ /* 0x002fe200078e00ff */
[----:B---3--:R-:W-:-:S02]  /*1fe60*/  SHF.L.U64.HI R9, R246, 0x2, R249 ;  /* 0x00000002f6097819 */ /* 0x008fc400000102f9 */
[----:B------:R-:W3:Y:S04]  /*1fe70*/  LDL.LU R249, [R1+0x1870] ;  /* 0x0018700001f97983 */ /* 0x000ee80000300800 */
[----:B------:R1:W-:Y:S04]  /*1fe80*/  STL [R1+0x670], R8 ;  /* 0x0006700801007387 */ /* 0x0003e80000100800 */
[----:B------:R-:W3:Y:S01]  /*1fe90*/  LDL.LU R120, [R1+0xa28] ;  /* 0x000a280001787983 */ /* 0x000ee20000300800 */
[----:B-1----:R-:W-:-:S03]  /*1fea0*/  IMAD.SHL.U32 R8, R246, 0x4, RZ ;  /* 0x00000004f6087824 */ /* 0x002fc600078e00ff */
[----:B------:R2:W-:Y:S04]  /*1feb0*/  STL [R1+0x66c], R9 ;  /* 0x00066c0901007387 */ /* 0x0005e80000100800 */
[----:B------:R-:W4:Y:S04]  /*1fec0*/  LDL.LU R119, [R1+0xa2c] ;  /* 0x000a2c0001777983 */ /* 0x000f280000300800 */
[----:B------:R1:W-:Y:S01]  /*1fed0*/  STL [R1+0x668], R8 ;  /* 0x0006680801007387 */ /* 0x0003e20000100800 */
[----:B--2---:R-:W-:-:S03]  /*1fee0*/  SHF.L.U64.HI R9, R247, 0x2, R248 ;  /* 0x00000002f7097819 */ /* 0x004fc600000102f8 */
[----:B------:R-:W2:Y:S04]  /*1fef0*/  LDL.LU R248, [R1+0x186c] ;  /* 0x00186c0001f87983 */ /* 0x000ea80000300800 */
[----:B------:R-:W4:Y:S01]  /*1ff00*/  LDL.LU R118, [R1+0xa30] ;  /* 0x000a300001767983 */ /* 0x000f220000300800 */
[----:B-1----:R-:W-:-:S03]  /*1ff10*/  IMAD.SHL.U32 R8, R247, 0x4, RZ ;  /* 0x00000004f7087824 */ /* 0x002fc600078e00ff */
[----:B------:R1:W-:Y:S04]  /*1ff20*/  STL [R1+0x664], R9 ;  /* 0x0006640901007387 */ /* 0x0003e80000100800 */
[----:B------:R-:W4:Y:S04]  /*1ff30*/  LDL.LU R117, [R1+0xa34] ;  /* 0x000a340001757983 */ /* 0x000f280000300800 */
[----:B------:R-:W4:Y:S04]  /*1ff40*/  LDL.LU R116, [R1+0xa38] ;  /* 0x000a380001747983 */ /* 0x000f280000300800 */
[----:B------:R1:W-:Y:S04]  /*1ff50*/  STL [R1+0x660], R8 ;  /* 0x0006600801007387 */ /* 0x0003e80000100800 */
        /* <DEDUP_REMOVED lines=8> */
[----:B------:R-:W4:Y:S04]  /*1ffe0*/  LDL R107, [R1+0x954] ;  /* 0x00095400016b7983 */ /* 0x000f280000100800 */
        /* <DEDUP_REMOVED lines=10> */
[----:B-1----:R-:W4:Y:S04]  /*20090*/  LDL.LU R9, [R1+0xa68] ;  /* 0x000a680001097983 */ /* 0x002f280000300800 */
[----:B------:R-:W4:Y:S01]  /*200a0*/  LDL.LU R8, [R1+0x974] ;  /* 0x0009740001087983 */ /* 0x000f220000300800 */
[----:B--2---:R-:W-:-:S03]  /*200b0*/  SHF.L.U64.HI R123, R248, 0x2, R252 ;  /* 0x00000002f87b7819 */ /* 0x004fc600000102fc */
[----:B------:R-:W2:Y:S01]  /*200c0*/  LDL.LU R252, [R1+0x1868] ;  /* 0x0018680001fc7983 */ /* 0x000ea20000300800 */
[----:B------:R-:W-:Y:S01]  /*200d0*/  IMAD.SHL.U32 R122, R248, 0x4, RZ ;  /* 0x00000004f87a7824 */ /* 0x000fe200078e00ff */
[C---:B---3--:R-:W-:Y:S01]  /*200e0*/  SHF.L.U64.HI R121, R249.reuse, 0x2, R120 ;  /* 0x00000002f9797819 */ /* 0x048fe20000010278 */
[----:B------:R-:W-:Y:S01]  /*200f0*/  IMAD.SHL.U32 R120, R249, 0x4, RZ ;  /* 0x00000004f9787824 */ /* 0x000fe200078e00ff */
[C---:B----4-:R-:W-:Y:S01]  /*20100*/  SHF.L.U64.HI R119, R250.reuse, 0x2, R119 ;  /* 0x00000002fa777819 */ /* 0x050fe20000010277 */
[----:B------:R-:W-:Y:S04]  /*20110*/  STL [R1+0x65c], R123 ;  /* 0x00065c7b01007387 */ /* 0x000fe80000100800 */
[----:B------:R-:W-:Y:S04]  /*20120*/  STL [R1+0x658], R122 ;  /* 0x0006587a01007387 */ /* 0x000fe80000100800 */
[----:B------:R1:W-:Y:S04]  /*20130*/  STL [R1+0x654], R121 ;  /* 0x0006547901007387 */ /* 0x0003e80000100800 */
[----:B------:R3:W-:Y:S04]  /*20140*/  STL [R1+0x650], R120 ;  /* 0x0006507801007387 */ /* 0x0007e80000100800 */
[----:B------:R4:W-:Y:S01]  /*20150*/  STL [R1+0x64c], R119 ;  /* 0x00064c7701007387 */ /* 0x0009e20000100800 */
[----:B-1----:R-:W-:Y:S01]  /*20160*/  IMAD.SHL.U32 R121, R250, 0x4, RZ ;  /* 0x00000004fa797824 */ /* 0x002fe200078e00ff */
[----:B---3--:R-:W-:-:S04]  /*20170*/  SHF.L.U64.HI R120, R251, 0x2, R118 ;  /* 0x00000002fb787819 */ /* 0x008fc80000010276 */
[----:B------:R1:W-:Y:S01]  /*20180*/  STL [R1+0x648], R121 ;  /* 0x0006487901007387 */ /* 0x0003e20000100800 */
[----:B----4-:R-:W-:Y:S01]  /*20190*/  IMAD.SHL.U32 R119, R251, 0x4, RZ ;  /* 0x00000004fb777824 */ /* 0x010fe200078e00ff */
[C---:B------:R-:W-:Y:S02]  /*201a0*/  SHF.L.U64.HI R116, R115.reuse, 0x2, R116 ;  /* 0x0000000273747819 */ /* 0x040fe40000010274 */
[----:B------:R3:W-:Y:S01]  /*201b0*/  STL [R1+0x644], R120 ;  /* 0x0006447801007387 */ /* 0x0007e20000100800 */
[----:B------:R-:W-:Y:S01]  /*201c0*/  IMAD.SHL.U32 R115, R115, 0x4, RZ ;  /* 0x0000000473737824 */ /* 0x000fe200078e00ff */
[C---:B------:R-:W-:Y:S01]  /*201d0*/  SHF.L.U64.HI R114, R113.reuse, 0x2, R114 ;  /* 0x0000000271727819 */ /* 0x040fe20000010272 */
[----:B------:R-:W-:Y:S01]  /*201e0*/  IMAD.SHL.U32 R113, R113, 0x4, RZ ;  /* 0x0000000471717824 */ /* 0x000fe200078e00ff */
[----:B------:R4:W-:Y:S01]  /*201f0*/  STL [R1+0x640], R119 ;  /* 0x0006407701007387 */ /* 0x0009e20000100800 */
[C---:B------:R-:W-:Y:S01]  /*20200*/  SHF.L.U64.HI R112, R111.reuse, 0x2, R112 ;  /* 0x000000026f707819 */ /* 0x040fe20000010270 */
[----:B------:R-:W-:Y:S01]  /*20210*/  IMAD.SHL.U32 R111, R111, 0x4, RZ ;  /* 0x000000046f6f7824 */ /* 0x000fe200078e00ff */
        /* <DEDUP_REMOVED lines=8> */
[C---:B--2---:R-:W-:Y:S01]  /*202a0*/  SHF.L.U64.HI R118, R252.reuse, 0x2, R117 ;  /* 0x00000002fc767819 */ /* 0x044fe20000010275 */
[----:B------:R-:W-:-:S04]  /*202b0*/  IMAD.SHL.U32 R117, R252, 0x4, RZ ;  /* 0x00000004fc757824 */ /* 0x000fc800078e00ff */
[----:B------:R2:W-:Y:S04]  /*202c0*/  STL [R1+0x63c], R118 ;  /* 0x00063c7601007387 */ /* 0x0005e80000100800 */
        /* <DEDUP_REMOVED lines=15> */
[----:B------:R-:W2:Y:S04]  /*203c0*/  LDL.LU R125, [R1+0xa6c] ;  /* 0x000a6c00017d7983 */ /* 0x000ea80000300800 */
[----:B------:R-:W2:Y:S04]  /*203d0*/  LDL.LU R124, [R1+0x978] ;  /* 0x00097800017c7983 */ /* 0x000ea80000300800 */
[----:B------:R-:W2:Y:S04]  /*203e0*/  LDL.LU R123, [R1+0xa70] ;  /* 0x000a7000017b7983 */ /* 0x000ea80000300800 */
[----:B------:R-:W2:Y:S04]  /*203f0*/  LDL.LU R122, [R1+0x97c] ;  /* 0x00097c00017a7983 */ /* 0x000ea80000300800 */
[----:B-1----:R-:W2:Y:S04]  /*20400*/  LDL.LU R121, [R1+0xa74] ;  /* 0x000a740001797983 */ /* 0x002ea80000300800 */
[----:B---3--:R-:W3:Y:S04]  /*20410*/  LDL.LU R120, [R1+0x980] ;  /* 0x0009800001787983 */ /* 0x008ee80000300800 */
[----:B----4-:R-:W4:Y:S04]  /*20420*/  LDL.LU R119, [R1+0xa78] ;  /* 0x000a780001777983 */ /* 0x010f280000300800 */
[----:B--2---:R-:W2:Y:S04]  /*20430*/  LDL.LU R118, [R1+0x984] ;  /* 0x0009840001767983 */ /* 0x004ea80000300800 */
        /* <DEDUP_REMOVED lines=14> */
[----:B------:R-:W3:Y:S01]  /*20520*/  LDL.LU R103, [R1+0x9a4] ;  /* 0x0009a40001677983 */ /* 0x000ee20000300800 */
[C---:B------:R-:W-:Y:S01]  /*20530*/  SHF.L.U64.HI R252, R19.reuse, 0x2, R20 ;  /* 0x0000000213fc7819 */ /* 0x040fe20000010214 */
[----:B------:R-:W-:Y:S01]  /*20540*/  IMAD.SHL.U32 R251, R19, 0x4, RZ ;  /* 0x0000000413fb7824 */ /* 0x000fe200078e00ff */
[C---:B------:R-:W-:Y:S01]  /*20550*/  SHF.L.U64.HI R250, R16.reuse, 0x2, R17 ;  /* 0x0000000210fa7819 */ /* 0x040fe20000010211 */
[----:B------:R-:W2:Y:S01]  /*20560*/  LDL.LU R20, [R1+0xa9c] ;  /* 0x000a9c0001147983 */ /* 0x000ea20000300800 */
[----:B------:R-:W-:Y:S01]  /*20570*/  IMAD.SHL.U32 R249, R16, 0x4, RZ ;  /* 0x0000000410f97824 */ /* 0x000fe200078e00ff */
[----:B------:R-:W-:-:S02]  /*20580*/  SHF.L.U64.HI R248, R10, 0x2, R11 ;  /* 0x000000020af87819 */ /* 0x000fc4000001020b */
[----:B------:R-:W4:Y:S01]  /*20590*/  LDL.LU R19, [R1+0x9a8] ;  /* 0x0009a80001137983 */ /* 0x000f220000300800 */
[----:B------:R-:W-:-:S03]  /*205a0*/  IMAD.SHL.U32 R247, R10, 0x4, RZ ;  /* 0x000000040af77824 */ /* 0x000fc600078e00ff */
[----:B------:R-:W2:Y:S01]  /*205b0*/  LDL.LU R17, [R1+0xaa0] ;  /* 0x000aa00001117983 */ /* 0x000ea20000300800 */
[----:B------:R-:W-:-:S03]  /*205c0*/  SHF.L.U64.HI R246, R8, 0x2, R9 ;  /* 0x0000000208f67819 */ /* 0x000fc60000010209 */
[----:B------:R-:W2:Y:S01]  /*205d0*/  LDL.LU R16, [R1+0x9ac] ;  /* 0x0009ac0001107983 */ /* 0x000ea20000300800 */
[----:B------:R-:W-:-:S03]  /*205e0*/  IMAD.SHL.U32 R245, R8, 0x4, RZ ;  /* 0x0000000408f57824 */ /* 0x000fc600078e00ff */
[----:B------:R-:W2:Y:S04]  /*205f0*/  LDL.LU R11, [R1+0xaa4] ;  /* 0x000aa400010b7983 */ /* 0x000ea80000300800 */
[----:B------:R-:W2:Y:S04]  /*20600*/  LDL.LU R10, [R1+0x9b0] ;  /* 0x0009b000010a7983 */ /* 0x000ea80000300800 */
[----:B------:R-:W2:Y:S04]  /*20610*/  LDL.LU R9, [R1+0xaa8] ;  /* 0x000aa80001097983 */ /* 0x000ea80000300800 */
[----:B------:R-:W2:Y:S01]  /*20620*/  LDL.LU R8, [R1+0x9b4] ;  /* 0x0009b40001087983 */ /* 0x000ea20000300800 */
[----:B---3--:R-:W-:-:S03]  /*20630*/  SHF.L.U64.HI R222, R103, 0x2, R14 ;  /* 0x0000000267de7819 */ /* 0x008fc6000001020e */
[----:B------:R-:W3:Y:S01]  /*20640*/  LDL.LU R14, [R1+0x1864] ;  /* 0x00186400010e7983 */ /* 0x000ee20000300800 */
[----:B------:R-:W-:-:S04]  /*20650*/  IADD3 R207, P0, R18, R208, RZ ;  /* 0x000000d012cf7210 */ /* 0x000fc80007f1e0ff */
[----:B------:R-:W-:Y:S02]  /*20660*/  LEA.HI.X.SX32 R208, R208, R0, 0x1, P0 ;  /* 0x00000000d0d07211 */ /* 0x000fe400000f0eff */
[----:B------:R-:W-:-:S04]  /*20670*/  IADD3 R195, P0, R18, R196, RZ ;  /* 0x000000c412c37210 */ /* 0x000fc80007f1e0ff */
[----:B------:R-:W-:Y:S02]  /*20680*/  LEA.HI.X.SX32 R196, R196, R0, 0x1, P0 ;  /* 0x00000000c4c47211 */ /* 0x000fe400000f0eff */
[C---:B------:R-:W-:Y:S02]  /*20690*/  IADD3 R183, P0, R18.reuse, R184, RZ ;  /* 0x000000b812b77210 */ /* 0x040fe40007f1e0ff */
[----:B------:R-:W-:Y:S02]  /*206a0*/  IADD3 R177, P3, R18, R159, RZ ;  /* 0x0000009f12b17210 */ /* 0x000fe40007f7e0ff */
[-C--:B------:R-:W-:Y:S02]  /*206b0*/  LEA.HI.X.SX32 R184, R184, R0.reuse, 0x1, P0 ;  /* 0x00000000b8b87211 */ /* 0x080fe400000f0eff */
[----:B------:R-:W-:Y:S02]  /*206c0*/  IADD3 R171, P0, R18, R155, RZ ;  /* 0x0000009b12ab7210 */ /* 0x000fe40007f1e0ff */
[----:B------:R-:W-:-:S02]  /*206d0*/  LEA.HI.X.SX32 R178, R159, R0, 0x1, P3 ;  /* 0x000000009fb27211 */ /* 0x000fc400018f0eff */
[----:B------:R-:W-:Y:S02]  /*206e0*/  LEA.HI.X.SX32 R172, R155, R0, 0x1, P0 ;  /* 0x000000009bac7211 */ /* 0x000fe400000f0eff */
[----:B------:R-:W-:-:S04]  /*206f0*/  IADD3 R159, P0, R18, R160, RZ ;  /* 0x000000a0129f7210 */ /* 0x000fc80007f1e0ff */
[----:B------:R-:W-:Y:S02]  /*20700*/  LEA.HI.X.SX32 R160, R160, R0, 0x1, P0 ;  /* 0x00000000a0a07211 */ /* 0x000fe400000f0eff */
[----:B------:R-:W-:-:S04]  /*20710*/  IADD3 R5, P0, R18, UR7, RZ ;  /* 0x0000000712057c10 */ /* 0x000fc8000ff1e0ff */
[----:B------:R-:W-:Y:S01]  /*20720*/  LEA.HI.X.SX32 R12, R102, R0, 0x1, P0 ;  /* 0x00000000660c7211 */ /* 0x000fe200000f0eff */
[C---:B----4-:R-:W-:Y:S01]  /*20730*/  IMAD.SHL.U32 R219, R19.reuse, 0x4, RZ ;  /* 0x0000000413db7824 */ /* 0x050fe200078e00ff */
[----:B--2---:R-:W-:Y:S01]  /*20740*/  SHF.L.U64.HI R220, R19, 0x2, R20 ;  /* 0x0000000213dc7819 */ /* 0x004fe20000010214 */
[C---:B------:R-:W-:Y:S01]  /*20750*/  IMAD.SHL.U32 R19, R5.reuse, 0x4, RZ ;  /* 0x0000000405137824 */ /* 0x040fe200078e00ff */
[----:B------:R-:W-:Y:S02]  /*20760*/  SHF.L.U64.HI R20, R5, 0x2, R12 ;  /* 0x0000000205147819 */ /* 0x000fe4000001020c */
[C---:B---3--:R-:W-:Y:S01]  /*20770*/  SHF.L.U64.HI R212, R14.reuse, 0x2, R15 ;  /* 0x000000020ed47819 */ /* 0x048fe2000001020f */
[----:B------:R-:W-:Y:S01]  /*20780*/  IMAD.SHL.U32 R211, R14, 0x4, RZ ;  /* 0x000000040ed37824 */ /* 0x000fe200078e00ff */
[----:B------:R1:W5:Y:S04]  /*20790*/  LDL.LU R15, [R1+0x1860] ;  /* 0x00186000010f7983 */ /* 0x0003680000300800 */
[----:B------:R1:W5:Y:S04]  /*207a0*/  LDL.LU R14, [R1+0x185c] ;  /* 0x00185c00010e7983 */ /* 0x0003680000300800 */
[----:B------:R1:W5:Y:S04]  /*207b0*/  LDL.LU R12, [R1+0x1858] ;  /* 0x00185800010c7983 */ /* 0x0003680000300800 */
[----:B------:R1:W5:Y:S01]  /*207c0*/  LDL.LU R5, [R1+0x1854] ;  /* 0x0018540001057983 */ /* 0x0003620000300800 */
[----:B------:R-:W-:-:S04]  /*207d0*/  IADD3 R185, P5, R18, R163, RZ ;  /* 0x000000a312b97210 */ /* 0x000fc80007fbe0ff */
[----:B------:R-:W-:Y:S02]  /*207e0*/  LEA.HI.X.SX32 R186, R163, R0, 0x1, P5 ;  /* 0x00000000a3ba7211 */ /* 0x000fe400028f0eff */
[C---:B------:R-:W-:Y:S02]  /*207f0*/  IADD3 R173, P5, R18.reuse, R3, RZ ;  /* 0x0000000312ad7210 */ /* 0x040fe40007fbe0ff */
[C---:B------:R-:W-:Y:S02]  /*20800*/  IADD3 R203, P2, R18.reuse, R204, RZ ;  /* 0x000000cc12cb7210 */ /* 0x040fe40007f5e0ff */
[----:B------:R-:W-:Y:S02]  /*20810*/  LEA.HI.X.SX32 R174, R3, R0, 0x1, P5 ;  /* 0x0000000003ae7211 */ /* 0x000fe400028f0eff */
[----:B------:R-:W2:Y:S01]  /*20820*/  LDC.64 R2, c[0x0][0x218] ;  /* 0x00008600ff027b82 */ /* 0x000ea20000000a00 */
[----:B------:R-:W-:Y:S02]  /*20830*/  IADD3 R205, P1, R18, R206, RZ ;  /* 0x000000ce12cd7210 */ /* 0x000fe40007f3e0ff */
[----:B------:R-:W-:-:S02]  /*20840*/  LEA.HI.X.SX32 R204, R204, R0, 0x1, P2 ;  /* 0x00000000cccc7211 */ /* 0x000fc400010f0eff */
[----:B------:R-:W-:Y:S02]  /*20850*/  LEA.HI.X.SX32 R206, R206, R0, 0x1, P1 ;  /* 0x00000000cece7211 */ /* 0x000fe400008f0eff */
[C---:B------:R-:W-:Y:S02]  /*20860*/  IADD3 R191, P2, R18.reuse, R192, RZ ;  /* 0x000000c012bf7210 */ /* 0x040fe40007f5e0ff */
[C---:B------:R-:W-:Y:S02]  /*20870*/  IADD3 R193, P1, R18.reuse, R194, RZ ;  /* 0x000000c212c17210 */ /* 0x040fe40007f3e0ff */
[----:B------:R-:W-:Y:S02]  /*20880*/  IADD3 R187, P4, R18, R188, RZ ;  /* 0x000000bc12bb7210 */ /* 0x000fe40007f9e0ff */
[-C--:B------:R-:W-:Y:S02]  /*20890*/  LEA.HI.X.SX32 R192, R192, R0.reuse, 0x1, P2 ;  /* 0x00000000c0c07211 */ /* 0x080fe400010f0eff */
[----:B------:R-:W-:-:S02]  /*208a0*/  LEA.HI.X.SX32 R194, R194, R0, 0x1, P1 ;  /* 0x00000000c2c27211 */ /* 0x000fc400008f0eff */
[----:B------:R-:W-:Y:S02]  /*208b0*/  IADD3 R179, P2, R18, R180, RZ ;  /* 0x000000b412b37210 */ /* 0x000fe40007f5e0ff */
[-C--:B------:R-:W-:Y:S02]  /*208c0*/  LEA.HI.X.SX32 R188, R188, R0.reuse, 0x1, P4 ;  /* 0x00000000bcbc7211 */ /* 0x080fe400020f0eff */
[C---:B------:R-:W-:Y:S02]  /*208d0*/  IADD3 R181, P1, R18.reuse, R161, RZ ;  /* 0x000000a112b57210 */ /* 0x040fe40007f3e0ff */
[----:B------:R-:W-:Y:S02]  /*208e0*/  IADD3 R175, P4, R18, R157, RZ ;  /* 0x0000009d12af7210 */ /* 0x000fe40007f9e0ff */
[----:B------:R-:W-:Y:S02]  /*208f0*/  LEA.HI.X.SX32 R180, R180, R0, 0x1, P2 ;  /* 0x00000000b4b47211 */ /* 0x000fe400010f0eff */
[----:B------:R-:W-:-:S02]  /*20900*/  IADD3 R165, P3, R18, R7, RZ ;  /* 0x0000000712a57210 */ /* 0x000fc40007f7e0ff */
[----:B------:R-:W-:Y:S02]  /*20910*/  LEA.HI.X.SX32 R182, R161, R0, 0x1, P1 ;  /* 0x00000000a1b67211 */ /* 0x000fe400008f0eff */
[C---:B------:R-:W-:Y:S02]  /*20920*/  IADD3 R167, P2, R18.reuse, R6, RZ ;  /* 0x0000000612a77210 */ /* 0x040fe40007f5e0ff */
[----:B------:R-:W-:Y:S02]  /*20930*/  LEA.HI.X.SX32 R176, R157, R0, 0x1, P4 ;  /* 0x000000009db07211 */ /* 0x000fe400020f0eff */
[C---:B------:R-:W-:Y:S02]  /*20940*/  IADD3 R169, P1, R18.reuse, R153, RZ ;  /* 0x0000009912a97210 */ /* 0x040fe40007f3e0ff */
[C---:B------:R-:W-:Y:S02]  /*20950*/  IADD3 R163, P4, R18.reuse, R23, RZ ;  /* 0x0000001712a37210 */ /* 0x040fe40007f9e0ff */
[----:B------:R-:W-:-:S02]  /*20960*/  IADD3 R161, P5, R18, R21, RZ ;  /* 0x0000001512a17210 */ /* 0x000fc40007fbe0ff */
[-C--:B------:R-:W-:Y:S02]  /*20970*/  LEA.HI.X.SX32 R166, R7, R0.reuse, 0x1, P3 ;  /* 0x0000000007a67211 */ /* 0x080fe400018f0eff */
[-C--:B------:R-:W-:Y:S02]  /*20980*/  LEA.HI.X.SX32 R168, R6, R0.reuse, 0x1, P2 ;  /* 0x0000000006a87211 */ /* 0x080fe400010f0eff */
[----:B------:R-:W-:Y:S01]  /*20990*/  SHF.R.S32.HI R7, RZ, 0x1f, R4 ;  /* 0x0000001fff077819 */ /* 0x000fe20000011404 */
[----:B------:R-:W-:Y:S01]  /*209a0*/  USHF.R.S32.HI UR8, URZ, 0x1f, UR4 ;  /* 0x0000001f3f087899 */ /* 0x000fe20008011404 */
[-C--:B------:R-:W-:Y:S02]  /*209b0*/  LEA.HI.X.SX32 R170, R153, R0.reuse, 0x1, P1 ;  /* 0x0000000099aa7211 */ /* 0x080fe400008f0eff */
[-C--:B------:R-:W-:Y:S02]  /*209c0*/  LEA.HI.X.SX32 R164, R23, R0.reuse, 0x1, P4 ;  /* 0x0000000017a47211 */ /* 0x080fe400020f0eff */
[----:B------:R-:W-:-:S02]  /*209d0*/  LEA.HI.X.SX32 R162, R21, R0, 0x1, P5 ;  /* 0x0000000015a27211 */ /* 0x000fc400028f0eff */
[----:B------:R-:W-:Y:S02]  /*209e0*/  SHF.R.S32.HI R6, RZ, 0x1f, R13 ;  /* 0x0000001fff067819 */ /* 0x000fe4000001140d */
[C---:B------:R-:W-:Y:S02]  /*209f0*/  IADD3 R157, P1, R18.reuse, R158, RZ ;  /* 0x0000009e129d7210 */ /* 0x040fe40007f3e0ff */
[C---:B------:R-:W-:Y:S02]  /*20a00*/  IADD3 R155, P2, R18.reuse, R156, RZ ;  /* 0x0000009c129b7210 */ /* 0x040fe40007f5e0ff */
[C---:B------:R-:W-:Y:S02]  /*20a10*/  IADD3 R153, P3, R18.reuse, R154, RZ ;  /* 0x0000009a12997210 */ /* 0x040fe40007f7e0ff */
[C---:B------:R-:W-:Y:S02]  /*20a20*/  IADD3 R23, P4, R18.reuse, R152, RZ ;  /* 0x0000009812177210 */ /* 0x040fe40007f9e0ff */
[----:B------:R-:W-:Y:S01]  /*20a30*/  IADD3 R21, P5, R18, R22, RZ ;  /* 0x0000001612157210 */ /* 0x000fe20007fbe0ff */
[----:B------:R-:W-:Y:S01]  /*20a40*/  IMAD R7, R7, 0x1c, RZ ;  /* 0x0000001c07077824 */ /* 0x000fe200078e02ff */
[-C--:B------:R-:W-:Y:S01]  /*20a50*/  LEA.HI.X.SX32 R158, R158, R0.reuse, 0x1, P1 ;  /* 0x000000009e9e7211 */ /* 0x080fe200008f0eff */
[----:B--2---:R-:W-:Y:S01]  /*20a60*/  IMAD.WIDE.U32 R2, R4, 0x1c, R2 ;  /* 0x0000001c04027825 */ /* 0x004fe200078e0002 */
[-C--:B------:R-:W-:Y:S01]  /*20a70*/  LEA.HI.X.SX32 R156, R156, R0.reuse, 0x1, P2 ;  /* 0x000000009c9c7211 */ /* 0x080fe200010f0eff */
[----:B------:R-:W-:Y:S01]  /*20a80*/  ULEA.HI UR8, UR8, UR4, URZ, 0x5 ;  /* 0x0000000408087291 */ /* 0x000fe2000f8f283f */
[-C--:B------:R-:W-:Y:S01]  /*20a90*/  LEA.HI.X.SX32 R154, R154, R0.reuse, 0x1, P3 ;  /* 0x000000009a9a7211 */ /* 0x080fe200018f0eff */
[----:B------:R-:W-:Y:S01]  /*20aa0*/  IMAD R6, R6, 0x1c, RZ ;  /* 0x0000001c06067824 */ /* 0x000fe200078e02ff */
[-C--:B------:R-:W-:Y:S01]  /*20ab0*/  LEA.HI.X.SX32 R152, R152, R0.reuse, 0x1, P4 ;  /* 0x0000000098987211 */ /* 0x080fe200020f0eff */
[----:B------:R-:W-:Y:S01]  /*20ac0*/  IMAD.WIDE.U32 R24, R13, 0x1c, R24 ;  /* 0x0000001c0d187825 */ /* 0x000fe200078e0018 */
[----:B------:R-:W-:-:S02]  /*20ad0*/  LEA.HI.X.SX32 R22, R22, R0, 0x1, P5 ;  /* 0x0000000016167211 */ /* 0x000fc400028f0eff */
[C---:B------:R-:W-:Y:S01]  /*20ae0*/  SHF.L.U64.HI R214, R8.reuse, 0x2, R9 ;  /* 0x0000000208d67819 */ /* 0x040fe20000010209 */
[----:B------:R-:W-:Y:S01]  /*20af0*/  IMAD.SHL.U32 R213, R8, 0x4, RZ ;  /* 0x0000000408d57824 */ /* 0x000fe200078e00ff */
[----:B------:R-:W-:Y:S02]  /*20b00*/  SHF.R.S32.HI R8, RZ, 0x1f, R13 ;  /* 0x0000001fff087819 */ /* 0x000fe4000001140d */
[----:B------:R-:W-:Y:S01]  /*20b10*/  SHF.L.U64.HI R18, R18, 0x2, R0 ;  /* 0x0000000212127819 */ /* 0x000fe20000010200 */
[----:B------:R-:W-:Y:S01]  /*20b20*/  IMAD.IADD R0, R3, 0x1, R7 ;  /* 0x0000000103007824 */ /* 0x000fe200078e0207 */
[----:B------:R-:W-:Y:S01]  /*20b30*/  SHF.L.U64.HI R210, R209, 0x2, R210 ;  /* 0x00000002d1d27819 */ /* 0x000fe200000102d2 */
[----:B------:R-:W-:Y:S01]  /*20b40*/  IMAD.IADD R6, R25, 0x1, R6 ;  /* 0x0000000119067824 */ /* 0x000fe200078e0206 */
[----:B------:R-:W-:Y:S01]  /*20b50*/  SHF.L.U64.HI R208, R207, 0x2, R208 ;  /* 0x00000002cfd07819 */ /* 0x000fe200000102d0 */
[----:B------:R-:W-:Y:S01]  /*20b60*/  IMAD.MOV.U32 R7, RZ, RZ, R24 ;  /* 0x000000ffff077224 */ /* 0x000fe200078e0018 */
[----:B------:R-:W-:Y:S01]  /*20b70*/  SHF.L.U64.HI R206, R205, 0x2, R206 ;  /* 0x00000002cdce7819 */ /* 0x000fe200000102ce */
[----:B------:R-:W-:Y:S01]  /*20b80*/  IMAD.SHL.U32 R243, R124, 0x4, RZ ;  /* 0x000000047cf37824 */ /* 0x000fe200078e00ff */
        /* <DEDUP_REMOVED lines=23> */
[----:B------:R-:W-:Y:S01]  /*20d00*/  USHF.R.S32.HI UR8, URZ, 0x5, UR8 ;  /* 0x000000053f087899 */ /* 0x000fe20008011408 */
[----:B------:R-:W-:Y:S01]  /*20d10*/  SHF.L.U64.HI R180, R179, 0x2, R180 ;  /* 0x00000002b3b47819 */ /* 0x000fe200000102b4 */
[----:B------:R-:W-:Y:S01]  /*20d20*/  IMAD.MOV.U32 R3, RZ, RZ, 0x6 ;  /* 0x00000006ff037424 */ /* 0x000fe200078e00ff */
[----:B------:R-:W-:-:S02]  /*20d30*/  SHF.L.U64.HI R178, R177, 0x2, R178 ;  /* 0x00000002b1b27819 */ /* 0x000fc400000102b2 */
[----:B------:R-:W-:Y:S02]  /*20d40*/  CS2R R24, SRZ ;  /* 0x0000000000187805 */ /* 0x000fe4000001ff00 */
[----:B------:R-:W-:Y:S02]  /*20d50*/  SHF.L.U64.HI R176, R175, 0x2, R176 ;  /* 0x00000002afb07819 */ /* 0x000fe400000102b0 */
[----:B------:R-:W-:Y:S02]  /*20d60*/  CS2R R26, SRZ ;  /* 0x00000000001a7805 */ /* 0x000fe4000001ff00 */
[----:B------:R-:W-:Y:S02]  /*20d70*/  SHF.L.U64.HI R174, R173, 0x2, R174 ;  /* 0x00000002adae7819 */ /* 0x000fe400000102ae */
[----:B------:R-:W-:Y:S02]  /*20d80*/  CS2R R28, SRZ ;  /* 0x00000000001c7805 */ /* 0x000fe4000001ff00 */
        /* <DEDUP_REMOVED lines=58> */
[----:B------:R-:W-:Y:S01]  /*21130*/  CS2R R100, SRZ ;  /* 0x0000000000647805 */ /* 0x000fe2000001ff00 */
[----:B------:R-:W-:Y:S01]  /*21140*/  IMAD.SHL.U32 R209, R209, 0x4, RZ ;  /* 0x00000004d1d17824 */ /* 0x000fe200078e00ff */
[----:B------:R-:W-:Y:S01]  /*21150*/  SHF.L.U64.HI R218, R16, 0x2, R17 ;  /* 0x0000000210da7819 */ /* 0x000fe20000010211 */
[----:B------:R-:W-:Y:S01]  /*21160*/  IMAD.SHL.U32 R207, R207, 0x4, RZ ;  /* 0x00000004cfcf7824 */ /* 0x000fe200078e00ff */
[----:B------:R-:W-:Y:S01]  /*21170*/  SHF.L.U64.HI R216, R10, 0x2, R11 ;  /* 0x000000020ad87819 */ /* 0x000fe2000001020b */
[----:B------:R-:W-:Y:S01]  /*21180*/  IMAD.SHL.U32 R205, R205, 0x4, RZ ;  /* 0x00000004cdcd7824 */ /* 0x000fe200078e00ff */
[----:B------:R-:W-:Y:S01]  /*21190*/  SHF.L.U64.HI R8, R13, 0x2, R8 ;  /* 0x000000020d087819 */ /* 0x000fe20000010208 */
[----:B------:R-:W-:Y:S01]  /*211a0*/  IMAD.SHL.U32 R203, R203, 0x4, RZ ;  /* 0x00000004cbcb7824 */ /* 0x000fe200078e00ff */
[----:B------:R-:W-:Y:S01]  /*211b0*/  CS2R R102, SRZ ;  /* 0x0000000000667805 */ /* 0x000fe2000001ff00 */
        /* <DEDUP_REMOVED lines=48> */
[----:B------:R-:W-:-:S02]  /*214c0*/  IMAD.SHL.U32 R153, R153, 0x4, RZ ;  /* 0x0000000499997824 */ /* 0x000fc400078e00ff */
[----:B------:R-:W-:Y:S02]  /*214d0*/  IMAD.SHL.U32 R23, R23, 0x4, RZ ;  /* 0x0000000417177824 */ /* 0x000fe400078e00ff */
[----:B------:R-:W-:Y:S02]  /*214e0*/  IMAD.SHL.U32 R21, R21, 0x4, RZ ;  /* 0x0000000415157824 */ /* 0x000fe400078e00ff */
[----:B------:R-:W-:Y:S02]  /*214f0*/  IMAD.SHL.U32 R217, R16, 0x4, RZ ;  /* 0x0000000410d97824 */ /* 0x000fe400078e00ff */
[----:B------:R-:W-:Y:S01]  /*21500*/  IMAD.SHL.U32 R215, R10, 0x4, RZ ;  /* 0x000000040ad77824 */ /* 0x000fe200078e00ff */
[----:B------:R-:W-:Y:S01]  /*21510*/  UMOV UR7, 0xffffffff ;  /* 0xffffffff00077882 */ /* 0x000fe20000000000 */
[----:B------:R-:W-:Y:S01]  /*21520*/  UIADD3 UR9, UR8, -0x7, URZ ;  /* 0xfffffff908097890 */ /* 0x000fe2000fffe03f */
[----:B-1----:R-:W-:-:S11]  /*21530*/  UMOV UR4, URZ ;  /* 0x0000003f00047c82 */ /* 0x002fd60008000000 */
.L_x_1:
[----:B------:R-:W-:Y:S01]  /*21540*/  STL.64 [R1+0x1a50], R250 ;  /* 0x001a50fa01007387 */ /* 0x000fe20000100a00 */
[----:B------:R-:W-:Y:S01]  /*21550*/  UIADD3 UR7, UR7, 0x1, URZ ;  /* 0x0000000107077890 */ /* 0x000fe2000fffe03f */
[----:B------:R-:W-:-:S04]  /*21560*/  DEPBAR.LE SB0, 0xc ;  /* 0x000083000000791a */ /* 0x000fc80000000000 */
        /* <DEDUP_REMOVED lines=63> */
[----:B-1----:R-:W2:Y:S04]  /*21960*/  LDL.LU.64 R124, [R1] ;  /* 0x00000000017c7983 */ /* 0x002ea80000300a00 */
[----:B------:R-:W3:Y:S04]  /*21970*/  LDL.LU.64 R126, [R1+0x8] ;  /* 0x00000800017e7983 */ /* 0x000ee80000300a00 */
[----:B------:R-:W4:Y:S04]  /*21980*/  LDL.LU.64 R128, [R1+0x10] ;  /* 0x0000100001807983 */ /* 0x000f280000300a00 */
[----:B------:R-:W2:Y:S04]  /*21990*/  LDL.LU.64 R130, [R1+0x18] ;  /* 0x0000180001827983 */ /* 0x000ea80000300a00 */
        /* <DEDUP_REMOVED lines=9> */
[----:B------:R-:W3:Y:S01]  /*21a30*/  LDL.LU.64 R150, [R1+0x68] ;  /* 0x0000680001967983 */ /* 0x000ee20000300a00 */
[----:B------:R-:W-:Y:S01]  /*21a40*/  UISETP.GT.AND UP0, UPT, UR7, 0x7, UPT ;  /* 0x000000070700788c */ /* 0x000fe2000bf04270 */
[----:B------:R-:W-:Y:S01]  /*21a50*/  UMOV UR39, 0x40000040 ;  /* 0x4000004000277882 */ /* 0x000fe20000000000 */
[----:B------:R-:W-:Y:S01]  /*21a60*/  UMOV UR37, 0x40000040 ;  /* 0x4000004000257882 */ /* 0x000fe20000000000 */
[----:B------:R-:W-:Y:S06]  /*21a70*/  BAR.SYNC.DEFER_BLOCKING 0x0 ;  /* 0x0000000000007b1d */ /* 0x000fec0000010000 */
[----:B---3--:R-:W-:Y:S04]  /*21a80*/  STL.64 [R1+0x1c50], R150 ;  /* 0x001c509601007387 */ /* 0x008fe80000100a00 */
[----:B--2---:R-:W-:Y:S04]  /*21a90*/  STL.64 [R1+0x1c48], R148 ;  /* 0x001c489401007387 */ /* 0x004fe80000100a00 */
[----:B----4-:R-:W-:Y:S04]  /*21aa0*/  STL.64 [R1+0x1c40], R146 ;  /* 0x001c409201007387 */ /* 0x010fe80000100a00 */
        /* <DEDUP_REMOVED lines=61> */
[----:B-1----:R-:W2:Y:S04]  /*21e80*/  LDL.LU.64 R24, [R1+0x200] ;  /* 0x0002000001187983 */ /* 0x002ea80000300a00 */
        /* <DEDUP_REMOVED lines=63> */
[----:B--2---:R-:W-:Y:S04]  /*22280*/  STL.64 [R1+0x1e50], R150 ;  /* 0x001e509601007387 */ /* 0x004fe80000100a00 */
[----:B----4-:R-:W-:Y:S04]  /*22290*/  STL.64 [R1+0x1e48], R148 ;  /* 0x001e489401007387 */ /* 0x010fe80000100a00 */
[----:B---3--:R-:W-:Y:S04]  /*222a0*/  STL.64 [R1+0x1e40], R146 ;  /* 0x001e409201007387 */ /* 0x008fe80000100a00 */
        /* <DEDUP_REMOVED lines=124> */
[----:B------:R-:W2:Y:S01]  /*22a70*/  LDL.LU.64 R150, [R1+0x5f8] ;  /* 0x0005f80001967983 */ /* 0x000ea20000300a00 */
[----:B------:R-:W-:-:S03]  /*22a80*/  USEL UR7, UR7, URZ, !UP0 ;  /* 0x0000003f07077287 */ /* 0x000fc6000c000000 */
[----:B------:R-:W3:Y:S01]  /*22a90*/  LDL.LU.64 R152, [R1+0x70] ;  /* 0x0000700001987983 */ /* 0x000ee20000300a00 */
[----:B------:R-:W-:Y:S02]  /*22aa0*/  ULEA UR12, UR7, UR5, 0xe ;  /* 0x00000005070c7291 */ /* 0x000fe4000f8e703f */
[----:B------:R-:W-:Y:S01]  /*22ab0*/  ULEA UR13, UR7, UR5, 0x10 ;  /* 0x00000005070d7291 */ /* 0x000fe2000f8e803f */
[----:B------:R-:W3:Y:S01]  /*22ac0*/  LDL.LU.64 R154, [R1+0x78] ;  /* 0x00007800019a7983 */ /* 0x000ee20000300a00 */
[----:B------:R-:W-:Y:S02]  /*22ad0*/  UIADD3 UR12, UR12, 0x80000, URZ ;  /* 0x000800000c0c7890 */ /* 0x000fe4000fffe03f */
[----:B------:R-:W-:Y:S01]  /*22ae0*/  USHF.R.U32.HI UR13, URZ, 0x4, UR13 ;  /* 0x000000043f0d7899 */ /* 0x000fe2000801160d */
[----:B------:R-:W3:Y:S01]  /*22af0*/  LDL.LU.64 R156, [R1+0x80] ;  /* 0x00008000019c7983 */ /* 0x000ee20000300a00 */
[----:B------:R-:W-:Y:S02]  /*22b00*/  USHF.R.U32.HI UR12, URZ, 0x4, UR12 ;  /* 0x000000043f0c7899 */ /* 0x000fe4000801160c */
[----:B------:R-:W-:Y:S01]  /*22b10*/  USGXT.U32 UR38, UR13, 0xe ;  /* 0x0000000e0d26789a */ /* 0x000fe20008000000 */
[----:B------:R-:W3:Y:S01]  /*22b20*/  LDL.LU.64 R158, [R1+0x88] ;  /* 0x00008800019e7983 */ /* 0x000ee20000300a00 */
[----:B------:R-:W-:-:S02]  /*22b30*/  USGXT.U32 UR36, UR12, 0xe ;  /* 0x0000000e0c24789a */ /* 0x000fc40008000000 */
[----:B------:R-:W-:Y:S01]  /*22b40*/  UIADD3 UR42, UP1, UR38, 0x2, URZ ;  /* 0x00000002262a7890 */ /* 0x000fe2000ff3e03f */
[----:B------:R-:W3:Y:S01]  /*22b50*/  LDL.LU.64 R160, [R1+0x90] ;  /* 0x0000900001a07983 */ /* 0x000ee20000300a00 */
[----:B------:R-:W-:Y:S01]  /*22b60*/  UIADD3 UR40, UP0, UR36, 0x2, URZ ;  /* 0x0000000224287890 */ /* 0x000fe2000ff1e03f */
[----:B------:R-:W-:Y:S01]  /*22b70*/  UMOV UR12, URZ ;  /* 0x0000003f000c7c82 */ /* 0x000fe20008000000 */
[----:B------:R-:W-:Y:S02]  /*22b80*/  UMOV UR13, URZ ;  /* 0x0000003f000d7c82 */ /* 0x000fe40008000000 */
[----:B------:R-:W-:Y:S01]  /*22b90*/  UIADD3.X UR41, UR12, 0x40000040, URZ, UP0, !UPT ;  /* 0x400000400c297890 */ /* 0x000fe200087fe43f */
[----:B------:R-:W3:Y:S01]  /*22ba0*/  LDL.LU.64 R162, [R1+0x98] ;  /* 0x0000980001a27983 */ /* 0x000ee20000300a00 */
[----:B------:R-:W-:Y:S01]  /*22bb0*/  UIADD3.X UR43, UR13, 0x40000040, URZ, UP1, !UPT ;  /* 0x400000400d2b7890 */ /* 0x000fe20008ffe43f */
[----:B--2---:R-:W-:Y:S01]  /*22bc0*/  WARPGROUP.ARRIVE ;  /* 0x00000000000079c5 */ /* 0x004fe20000000000 */
[----:B------:R-:W-:Y:S01]  /*22bd0*/  UIADD3.64 UR44, UR40, 0x2, URZ ;  /* 0x00000002282c7897 */ /* 0x000fe2000fffe03f */
[----:B------:R-:W3:Y:S04]  /*22be0*/  LDL.LU.64 R164, [R1+0xa0] ;  /* 0x0000a00001a47983 */ /* 0x000ee80000300a00 */
[----:B------:R-:W-:Y:S01]  /*22bf0*/  HGMMA.64x256x8.F32.TF32 R24, gdesc[UR36], R24, gsb0 ;  /* 0x07e00000241879f0 */ /* 0x000fe20008002818 */
[----:B------:R-:W-:Y:S01]  /*22c00*/  UIADD3.64 UR46, UR42, 0x2, URZ ;  /* 0x000000022a2e7897 */ /* 0x000fe2000fffe03f */
[----:B------:R-:W3:Y:S01]  /*22c10*/  LDL.LU.64 R166, [R1+0xa8] ;  /* 0x0000a80001a67983 */ /* 0x000ee20000300a00 */
[----:B------:R-:W-:-:S02]  /*22c20*/  UIADD3.64 UR18, UR42, 0x4, URZ ;  /* 0x000000042a127897 */ /* 0x000fc4000fffe03f */
[----:B------:R-:W-:Y:S01]  /*22c30*/  UIADD3.64 UR16, UR40, 0x4, URZ ;  /* 0x0000000428107897 */ /* 0x000fe2000fffe03f */
        /* <DEDUP_REMOVED lines=42> */
[----:B------:R-:W-:-:S02]  /*22ee0*/  WARPGROUP.DEPBAR.LE gsb0, 0x0 ;  /* 0x00008000000079c5 */ /* 0x000fc40000010000 */
[----:B------:R-:W-:-:S06]  /*22ef0*/  WARPGROUP.ARRIVE ;  /* 0x00000000000079c5 */ /* 0x000fcc0000000000 */
[----:B------:R-:W-:Y:S03]  /*22f00*/  HGMMA.64x256x8.F32.TF32 R24, gdesc[UR40], R24, gsb0 ;  /* 0x07e00000281879f0 */ /* 0x000fe60008002818 */
[----:B------:R-:W-:Y:S02]  /*22f10*/  WARPGROUP.DEPBAR.LE gsb0, 0x0 ;  /* 0x00008000000079c5 */ /* 0x000fe40000010000 */
[----:B------:R-:W-:-:S15]  /*22f20*/  WARPGROUP.ARRIVE ;  /* 0x00000000000079c5 */ /* 0x000fde0000000000 */
[----:B------:R-:W-:-:S08]  /*22f30*/  NOP ;  /* 0x0000000000007918 */ /* 0x000fd00000000000 */
[----:B------:R-:W-:Y:S03]  /*22f40*/  HGMMA.64x256x8.F32.TF32 R24, gdesc[UR44], R24, gsb0 ;  /* 0x07e000002c1879f0 */ /* 0x000fe60008002818 */
[----:B------:R-:W-:Y:S02]  /*22f50*/  WARPGROUP.DEPBAR.LE gsb0, 0x0 ;  /* 0x00008000000079c5 */ /* 0x000fe40000010000 */
[----:B------:R-:W-:-:S15]  /*22f60*/  WARPGROUP.ARRIVE ;  /* 0x00000000000079c5 */ /* 0x000fde0000000000 */
[----:B------:R-:W-:-:S08]  /*22f70*/  NOP ;  /* 0x0000000000007918 */ /* 0x000fd00000000000 */
[----:B------:R-:W-:Y:S03]  /*22f80*/  HGMMA.64x256x8.F32.TF32 R24, gdesc[UR16], R24, gsb0 ;  /* 0x07e00000101879f0 */ /* 0x000fe60008002818 */
[----:B------:R-:W-:Y:S02]  /*22f90*/  WARPGROUP.DEPBAR.LE gsb0, 0x0 ;  /* 0x00008000000079c5 */ /* 0x000fe40000010000 */
        /* <DEDUP_REMOVED lines=128> */
[----:B------:R-:W-:Y:S01]  /*237a0*/  UIADD3.64 UR30, UR42, 0x7fe, URZ ;  /* 0x000007fe2a1e7897 */ /* 0x000fe2000fffe03f */
[----:B------:R-:W-:Y:S01]  /*237b0*/  UMOV UR28, UR36 ;  /* 0x00000024001c7c82 */ /* 0x000fe20008000000 */
[----:B------:R-:W-:Y:S01]  /*237c0*/  UMOV UR29, UR37 ;  /* 0x00000025001d7c82 */ /* 0x000fe20008000000 */
        /* <DEDUP_REMOVED lines=9> */
[----:B--2---:R-:W-:-:S06]  /*23860*/  WARPGROUP.ARRIVE ;  /* 0x00000000000079c5 */ /* 0x004fcc0000000000 */
        /* <DEDUP_REMOVED lines=78> */
[----:B-1----:R-:W3:Y:S04]  /*23d50*/  LDL.LU.64 R150, [R1+0x1c50] ;  /* 0x001c500001967983 */ /* 0x002ee80000300a00 */
        /* <DEDUP_REMOVED lines=13> */
[----:B------:R-:W-:-:S02]  /*23e30*/  UIADD3.64 UR36, UR40, 0x1fe, URZ ;  /* 0x000001fe28247897 */ /* 0x000fc4000fffe03f */
[----:B------:R-:W-:Y:S01]  /*23e40*/  UIADD3.64 UR32, UR40, 0x200, URZ ;  /* 0x0000020028207897 */ /* 0x000fe2000fffe03f */
[----:B------:R-:W2:Y:S01]  /*23e50*/  LDL.LU.64 R122, [R1+0x1be0] ;  /* 0x001be000017a7983 */ /* 0x000ea20000300a00 */
[----:B------:R-:W-:Y:S01]  /*23e60*/  UMOV UR34, UR42 ;  /* 0x0000002a00227c82 */ /* 0x000fe20008000000 */
[----:B------:R-:W-:Y:S01]  /*23e70*/  UMOV UR35, UR43 ;  /* 0x0000002b00237c82 */ /* 0x000fe20008000000 */
[----:B------:R-:W-:Y:S01]  /*23e80*/  UIADD3.64 UR44, UR40, 0x202, URZ ;  /* 0x00000202282c7897 */ /* 0x000fe2000fffe03f */
[----:B------:R-:W2:Y:S01]  /*23e90*/  LDL.LU.64 R120, [R1+0x1bd8] ;  /* 0x001bd80001787983 */ /* 0x000ea20000300a00 */
[----:B------:R-:W-:-:S03]  /*23ea0*/  UIADD3.64 UR16, UR40, 0x204, URZ ;  /* 0x0000020428107897 */ /* 0x000fc6000fffe03f */
        /* <DEDUP_REMOVED lines=48> */
[----:B---3--:R-:W-:-:S06]  /*241b0*/  WARPGROUP.ARRIVE ;  /* 0x00000000000079c5 */ /* 0x008fcc0000000000 */
        /* <DEDUP_REMOVED lines=14> */
[----:B------:R-:W-:Y:S04]  /*242a0*/  STL.64 [R1], R124 ;  /* 0x0000007c01007387 */ /* 0x000fe80000100a00 */
        /* <DEDUP_REMOVED lines=64> */
[----:B------:R-:W4:Y:S04]  /*246b0*/  LDL.LU.64 R248, [R1+0x1a48] ;  /* 0x001a480001f87983 */ /* 0x000f280000300a00 */
[----:B------:R-:W3:Y:S04]  /*246c0*/  LDL.LU.64 R246, [R1+0x1a40] ;  /* 0x001a400001f67983 */ /* 0x000ee80000300a00 */
        /* <DEDUP_REMOVED lines=61> */
[----:B------:R-:W-:Y:S01]  /*24aa0*/  UMOV UR28, UR36 ;  /* 0x00000024001c7c82 */ /* 0x000fe20008000000 */
[----:B------:R-:W-:Y:S01]  /*24ab0*/  UMOV UR29, UR37 ;  /* 0x00000025001d7c82 */ /* 0x000fe20008000000 */
[----:B------:R-:W-:Y:S01]  /*24ac0*/  UMOV UR24, UR32 ;  /* 0x0000002000187c82 */ /* 0x000fe20008000000 */
[----:B------:R-:W-:Y:S01]  /*24ad0*/  UMOV UR25, UR33 ;  /* 0x0000002100197c82 */ /* 0x000fe20008000000 */
[----:B------:R-:W-:Y:S01]  /*24ae0*/  UMOV UR20, UR44 ;  /* 0x0000002c00147c82 */ /* 0x000fe20008000000 */
[----:B------:R-:W-:Y:S01]  /*24af0*/  UMOV UR21, UR45 ;  /* 0x0000002d00157c82 */ /* 0x000fe20008000000 */
[----:B------:R-:W3:Y:S01]  /*24b00*/  LDL R8, [R1+0x958] ;  /* 0x0009580001087983 */ /* 0x000ee20000100800 */
[----:B------:R-:W-:Y:S01]  /*24b10*/  UISETP.GT.AND UP1, UPT, UR6, URZ, UPT ;  /* 0x0000003f0600728c */ /* 0x000fe2000bf24270 */
[----:B------:R-:W-:Y:S01]  /*24b20*/  VIADD R3, R3, 0x1 ;  /* 0x0000000103037836 */ /* 0x000fe20000000000 */
[----:B------:R-:W-:Y:S01]  /*24b30*/  UISETP.GE.AND UP0, UPT, UR4, UR9, UPT ;  /* 0x000000090400728c */ /* 0x000fe2000bf06270 */
[----:B-----5:R-:W-:Y:S01]  /*24b40*/  LOP3.LUT R11, R15, 0x10, RZ, 0x3c, !PT ;  /* 0x000000100f0b7812 */ /* 0x020fe200078e3cff */
[----:B------:R-:W-:-:S02]  /*24b50*/  USEL UR12, URZ, 0x4, !UP1 ;  /* 0x000000043f0c7887 */ /* 0x000fc4000c800000 */
[----:B------:R-:W-:Y:S01]  /*24b60*/  UISETP.GT.AND UP1, UPT, UR6, 0x1, UPT ;  /* 0x000000010600788c */ /* 0x000fe2000bf24270 */
[C---:B------:R-:W-:Y:S01]  /*24b70*/  ISETP.GT.AND P0, PT, R3.reuse, 0x7, PT ;  /* 0x000000070300780c */ /* 0x040fe20003f04270 */
[----:B------:R-:W-:Y:S02]  /*24b80*/  USEL UR12, UR12, URZ, !UP0 ;  /* 0x0000003f0c0c7287 */ /* 0x000fe4000c000000 */
[----:B------:R-:W-:Y:S01]  /*24b90*/  USEL UR13, URZ, 0x4, !UP1 ;  /* 0x000000043f0d7887 */ /* 0x000fe2000c800000 */
[----:B------:R-:W-:Y:S01]  /*24ba0*/  SEL R17, R3, RZ, !P0 ;  /* 0x000000ff03117207 */ /* 0x000fe20004000000 */
[----:B------:R-:W-:Y:S02]  /*24bb0*/  UISETP.GT.AND UP1, UPT, UR6, 0x2, UPT ;  /* 0x000000020600788c */ /* 0x000fe4000bf24270 */
[----:B------:R-:W-:Y:S01]  /*24bc0*/  USEL UR18, UR13, URZ, !UP0 ;  /* 0x0000003f0d127287 */ /* 0x000fe2000c000000 */
[----:B------:R-:W-:Y:S01]  /*24bd0*/  ISETP.NE.U32.AND P0, PT, RZ, UR12, PT ;  /* 0x0000000cff007c0c */ /* 0x000fe2000bf05070 */
[----:B------:R-:W-:Y:S01]  /*24be0*/  UMOV UR12, UR16 ;  /* 0x00000010000c7c82 */ /* 0x000fe20008000000 */
[----:B------:R-:W-:Y:S01]  /*24bf0*/  UMOV UR13, UR17 ;  /* 0x00000011000d7c82 */ /* 0x000fe20008000000 */
[----:B------:R-:W-:-:S02]  /*24c00*/  LEA R10, R17, UR5, 0xe ;  /* 0x00000005110a7c11 */ /* 0x000fc4000f8e70ff */
[----:B------:R-:W-:Y:S02]  /*24c10*/  LEA R16, R17, UR5, 0x10 ;  /* 0x0000000511107c11 */ /* 0x000fe4000f8e80ff */
[----:B------:R-:W-:Y:S01]  /*24c20*/  IADD3 R3, R15, 0x100000, R10 ;  /* 0x001000000f037810 */ /* 0x000fe20007ffe00a */
[----:B--2---:R-:W-:-:S06]  /*24c30*/  WARPGROUP.ARRIVE ;  /* 0x00000000000079c5 */ /* 0x004fcc0000000000 */
[----:B------:R-:W-:Y:S01]  /*24c40*/  HGMMA.64x256x8.F32.TF32 R24, gdesc[UR28], R24, gsb0 ;  /* 0x07e000001c1879f0 */ /* 0x000fe20008002818 */
[----:B---3--:R-:W-:-:S05]  /*24c50*/  IADD3 R8, P1, R7, R8, RZ ;  /* 0x0000000807087210 */ /* 0x008fca0007f3e0ff */
[----:B------:R-:W-:Y:S01]  /*24c60*/  IMAD.X R9, R6, 0x1, R18, P1 ;  /* 0x0000000106097824 */ /* 0x000fe200008e0612 */
[----:B------:R-:W-:Y:S02]  /*24c70*/  WARPGROUP.DEPBAR.LE gsb0, 0x0 ;  /* 0x00008000000079c5 */ /* 0x000fe40000010000 */
[----:B------:R-:W-:-:S15]  /*24c80*/  WARPGROUP.ARRIVE ;  /* 0x00000000000079c5 */ /* 0x000fde0000000000 */
[----:B------:R-:W-:-:S04]  /*24c90*/  NOP ;  /* 0x0000000000007918 */ /* 0x000fc80000000000 */
        /* <DEDUP_REMOVED lines=8> */
[----:B------:R-:W-:Y:S01]  /*24d20*/  HGMMA.64x256x8.F32.TF32 R24, gdesc[UR12], R24, gsb0 ;  /* 0x07e000000c1879f0 */ /* 0x000fe20008002818 */
[----:B------:R-:W-:Y:S02]  /*24d30*/  USEL UR12, URZ, 0x4, !UP1 ;  /* 0x000000043f0c7887 */ /* 0x000fe4000c800000 */
[----:B------:R-:W-:Y:S02]  /*24d40*/  UISETP.GT.AND UP1, UPT, UR6, 0x3, UPT ;  /* 0x000000030600788c */ /* 0x000fe4000bf24270 */
[----:B------:R-:W-:Y:S01]  /*24d50*/  USEL UR12, UR12, URZ, !UP0 ;  /* 0x0000003f0c0c7287 */ /* 0x000fe2000c000000 */
[----:B------:R-:W-:Y:S02]  /*24d60*/  WARPGROUP.DEPBAR.LE gsb0, 0x0 ;  /* 0x00008000000079c5 */ /* 0x000fe40000010000 */
[----:B------:R-:W-:Y:S06]  /*24d70*/  BAR.SYNC.DEFER_BLOCKING 0x0 ;  /* 0x0000000000007b1d */ /* 0x000fec0000010000 */
[----:B------:R-:W-:Y:S01]  /*24d80*/  @!PT LDS RZ, [RZ] ;  /* 0x00000000fffff984 */ /* 0x000fe20000000800 */
[----:B------:R-:W-:Y:S01]  /*24d90*/  @!PT LDS RZ, [RZ] ;  /* 0x00000000fffff984 */ /* 0x000fe20000000800 */
[----:B------:R-:W-:Y:S01]  /*24da0*/  @!PT LDS RZ, [RZ] ;  /* 0x00000000fffff984 */ /* 0x000fe20000000800 */
[----:B------:R1:W-:Y:S01]  /*24db0*/  LDGSTS.E [R3+-0x80000], desc[UR10][R8.64], P0 ;  /* 0x8000000008037fae */ /* 0x0003e2000812184a */
[----:B------:R-:W-:-:S02]  /*24dc0*/  ISETP.NE.U32.AND P0, PT, RZ, UR18, PT ;  /* 0x00000012ff007c0c */ /* 0x000fc4000bf05070 */
[----:B-1----:R-:W-:-:S05]  /*24dd0*/  IADD3 R8, P1, R7, R19, RZ ;  /* 0x0000001307087210 */ /* 0x002fca0007f3e0ff */
[----:B------:R-:W-:-:S06]  /*24de0*/  IMAD.X R9, R6, 0x1, R20, P1 ;  /* 0x0000000106097824 */ /* 0x000fcc00008e0614 */
[----:B------:R1:W-:Y:S01]  /*24df0*/  LDGSTS.E [R3+-0x7fffc], desc[UR10][R8.64], P0 ;  /* 0x8000400008037fae */ /* 0x0003e2000812184a */
[----:B------:R-:W-:Y:S01]  /*24e00*/  ISETP.NE.U32.AND P0, PT, RZ, UR12, PT ;  /* 0x0000000cff007c0c */ /* 0x000fe2000bf05070 */
[----:B------:R-:W-:Y:S02]  /*24e10*/  USEL UR12, URZ, 0x4, !UP1 ;  /* 0x000000043f0c7887 */ /* 0x000fe4000c800000 */
[----:B------:R-:W-:Y:S02]  /*24e20*/  UISETP.GT.AND UP1, UPT, UR6, 0x4, UPT ;  /* 0x000000040600788c */ /* 0x000fe4000bf24270 */
[----:B------:R-:W-:Y:S01]  /*24e30*/  USEL UR12, UR12, URZ, !UP0 ;  /* 0x0000003f0c0c7287 */ /* 0x000fe2000c000000 */
[----:B-1----:R-:W-:-:S05]  /*24e40*/  IADD3 R8, P1, R7, R21, RZ ;  /* 0x0000001507087210 */ /* 0x002fca0007f3e0ff */
[----:B------:R-:W-:-:S05]  /*24e50*/  IMAD.X R9, R6, 0x1, R22, P1 ;  /* 0x0000000106097824 */ /* 0x000fca00008e0616 */
[----:B------:R1:W-:Y:S01]  /*24e60*/  LDGSTS.E [R3+-0x7fff8], desc[UR10][R8.64], P0 ;  /* 0x8000800008037fae */ /* 0x0003e2000812184a */
[----:B------:R-:W-:Y:S01]  /*24e70*/  ISETP.NE.U32.AND P0, PT, RZ, UR12, PT ;  /* 0x0000000cff007c0c */ /* 0x000fe2000bf05070 */
[----:B------:R-:W-:Y:S02]  /*24e80*/  USEL UR12, URZ, 0x4, !UP1 ;  /* 0x000000043f0c7887 */ /* 0x000fe4000c800000 */
[----:B------:R-:W-:Y:S02]  /*24e90*/  UISETP.GT.AND UP1, UPT, UR6, 0x5, UPT ;  /* 0x000000050600788c */ /* 0x000fe4000bf24270 */
[----:B------:R-:W-:Y:S01]  /*24ea0*/  USEL UR12, UR12, URZ, !UP0 ;  /* 0x0000003f0c0c7287 */ /* 0x000fe2000c000000 */
[----:B-1----:R-:W-:-:S05]  /*24eb0*/  IADD3 R8, P1, R7, R23, RZ ;  /* 0x0000001707087210 */ /* 0x002fca0007f3e0ff */
[----:B----4-:R-:W-:-:S05]  /*24ec0*/  IMAD.X R9, R6, 0x1, R152, P1 ;  /* 0x0000000106097824 */ /* 0x010fca00008e0698 */
[----:B------:R1:W-:Y:S01]  /*24ed0*/  LDGSTS.E [R3+-0x7fff4], desc[UR10][R8.64], P0 ;  /* 0x8000c00008037fae */ /* 0x0003e2000812184a */
[----:B------:R-:W-:Y:S01]  /*24ee0*/  ISETP.NE.U32.AND P0, PT, RZ, UR12, PT ;  /* 0x0000000cff007c0c */ /* 0x000fe2000bf05070 */
[----:B------:R-:W-:Y:S02]  /*24ef0*/  USEL UR12, URZ, 0x4, !UP1 ;  /* 0x000000043f0c7887 */ /* 0x000fe4000c800000 */
[----:B------:R-:W-:Y:S02]  /*24f00*/  UISETP.GT.AND UP1, UPT, UR6, 0x6, UPT ;  /* 0x000000060600788c */ /* 0x000fe4000bf24270 */
[----:B------:R-:W-:Y:S01]  /*24f10*/  USEL UR12, UR12, URZ, !UP0 ;  /* 0x0000003f0c0c7287 */ /* 0x000fe2000c000000 */
[----:B-1----:R-:W-:Y:S02]  /*24f20*/  IADD3 R8, P1, R7, R153, RZ ;  /* 0x0000009907087210 */ /* 0x002fe40007f3e0ff */
[----:B------:R-:W-:Y:S02]  /*24f30*/  IADD3 R3, R11, 0x100000, R10 ;  /* 0x001000000b037810 */ /* 0x000fe40007ffe00a */
[----:B------:R-:W-:Y:S01]  /*24f40*/  LOP3.LUT R11, R15, 0x20, RZ, 0x3c, !PT ;  /* 0x000000200f0b7812 */ /* 0x000fe200078e3cff */
[----:B------:R-:W-:-:S05]  /*24f50*/  IMAD.X R9, R6, 0x1, R154, P1 ;  /* 0x0000000106097824 */ /* 0x000fca00008e069a */
        /* <DEDUP_REMOVED lines=178> */
[----:B------:R-:W1:Y:S01]  /*25a80*/  S2R R11, SR_TID.X ;  /* 0x00000000000b7919 */ /* 0x000e620000002100 */
[----:B------:R-:W-:-:S05]  /*25a90*/  IMAD.X R9, R6, 0x1, R202, P1 ;  /* 0x0000000106097824 */ /* 0x000fca00008e06ca */
[----:B------:R2:W-:Y:S01]  /*25aa0*/  LDGSTS.E [R3+-0x80000], desc[UR10][R8.64], P0 ;  /* 0x8000000008037fae */ /* 0x0005e2000812184a */
[----:B------:R-:W-:Y:S01]  /*25ab0*/  ISETP.NE.U32.AND P0, PT, RZ, UR12, PT ;  /* 0x0000000cff007c0c */ /* 0x000fe2000bf05070 */
[----:B------:R-:W-:Y:S02]  /*25ac0*/  USEL UR12, URZ, 0x4, !UP1 ;  /* 0x000000043f0c7887 */ /* 0x000fe4000c800000 */
[----:B------:R-:W-:Y:S02]  /*25ad0*/  UISETP.GT.AND UP1, UPT, UR6, 0x1f, UPT ;  /* 0x0000001f0600788c */ /* 0x000fe4000bf24270 */
[----:B------:R-:W-:Y:S01]  /*25ae0*/  USEL UR12, UR12, URZ, !UP0 ;  /* 0x0000003f0c0c7287 */ /* 0x000fe2000c000000 */
[----:B--2---:R-:W-:-:S05]  /*25af0*/  IADD3 R8, P1, R7, R203, RZ ;  /* 0x000000cb07087210 */ /* 0x004fca0007f3e0ff */
[----:B------:R-:W-:-:S05]  /*25b00*/  IMAD.X R9, R6, 0x1, R204, P1 ;  /* 0x0000000106097824 */ /* 0x000fca00008e06cc */
[----:B------:R2:W-:Y:S01]  /*25b10*/  LDGSTS.E [R3+-0x7fffc], desc[UR10][R8.64], P0 ;  /* 0x8000400008037fae */ /* 0x0005e2000812184a */
[----:B------:R-:W-:Y:S01]  /*25b20*/  ISETP.NE.U32.AND P0, PT, RZ, UR12, PT ;  /* 0x0000000cff007c0c */ /* 0x000fe2000bf05070 */
[----:B------:R-:W-:Y:S01]  /*25b30*/  USEL UR12, URZ, 0x4, !UP1 ;  /* 0x000000043f0c7887 */ /* 0x000fe2000c800000 */
[----:B-1----:R-:W-:-:S03]  /*25b40*/  LOP3.LUT R11, R11, 0x1f, RZ, 0xc0, !PT ;  /* 0x0000001f0b0b7812 */ /* 0x002fc600078ec0ff */
[----:B------:R-:W-:Y:S01]  /*25b50*/  USEL UR12, UR12, URZ, !UP0 ;  /* 0x0000003f0c0c7287 */ /* 0x000fe2000c000000 */
[----:B--2---:R-:W-:-:S05]  /*25b60*/  IADD3 R8, P1, R7, R205, RZ ;  /* 0x000000cd07087210 */ /* 0x004fca0007f3e0ff */
[----:B------:R-:W-:-:S05]  /*25b70*/  IMAD.X R9, R6, 0x1, R206, P1 ;  /* 0x0000000106097824 */ /* 0x000fca00008e06ce */
[----:B------:R1:W-:Y:S01]  /*25b80*/  LDGSTS.E [R3+-0x7fff8], desc[UR10][R8.64], P0 ;  /* 0x8000800008037fae */ /* 0x0003e2000812184a */
[----:B------:R-:W-:Y:S02]  /*25b90*/  ISETP.NE.U32.AND P0, PT, RZ, UR12, PT ;  /* 0x0000000cff007c0c */ /* 0x000fe4000bf05070 */
[----:B-1----:R-:W-:-:S05]  /*25ba0*/  IADD3 R8, P1, R7, R207, RZ ;  /* 0x000000cf07087210 */ /* 0x002fca0007f3e0ff */
[----:B------:R-:W-:Y:S01]  /*25bb0*/  IMAD.X R9, R6, 0x1, R208, P1 ;  /* 0x0000000106097824 */ /* 0x000fe200008e06d0 */
[----:B------:R-:W-:-:S05]  /*25bc0*/  PLOP3.LUT P1, PT, PT, PT, UP0, 0x40, 0x0 ;  /* 0x000000000000781c */ /* 0x000fca0003f2e808 */
[----:B------:R1:W-:Y:S01]  /*25bd0*/  LDGSTS.E [R3+-0x7fff4], desc[UR10][R8.64], P0 ;  /* 0x8000c00008037fae */ /* 0x0003e2000812184a */
[----:B------:R-:W-:-:S03]  /*25be0*/  ISETP.GE.AND P0, PT, R11, UR6, PT ;  /* 0x000000060b007c0c */ /* 0x000fc6000bf06270 */
[----:B------:R-:W0:Y:S01]  /*25bf0*/  LDGDEPBAR ;  /* 0x00000000000079af */ /* 0x000e220000000000 */
[----:B-1----:R-:W-:-:S04]  /*25c00*/  SEL R3, RZ, 0x4, P0 ;  /* 0x00000004ff037807 */ /* 0x002fc80000000000 */
[----:B------:R-:W-:Y:S02]  /*25c10*/  SEL R3, R3, RZ, P1 ;  /* 0x000000ff03037207 */ /* 0x000fe40000800000 */
[----:B------:R-:W-:Y:S02]  /*25c20*/  IADD3 R10, P1, R2, R209, RZ ;  /* 0x000000d1020a7210 */ /* 0x000fe40007f3e0ff */
[----:B------:R-:W-:Y:S01]  /*25c30*/  ISETP.NE.U32.AND P0, PT, R3, RZ, PT ;  /* 0x000000ff0300720c */ /* 0x000fe20003f05070 */
[----:B------:R-:W-:Y:S02]  /*25c40*/  IMAD.IADD R3, R12, 0x1, R16 ;  /* 0x000000010c037824 */ /* 0x000fe400078e0210 */
[----:B------:R-:W-:Y:S01]  /*25c50*/  IMAD.X R11, R0, 0x1, R210, P1 ;  /* 0x00000001000b7824 */ /* 0x000fe200008e06d2 */
[----:B------:R-:W-:-:S05]  /*25c60*/  IADD3 R8, P1, R2, R213, RZ ;  /* 0x000000d502087210 */ /* 0x000fca0007f3e0ff */
[----:B------:R-:W-:-:S04]  /*25c70*/  IMAD.X R9, R0, 0x1, R214, P1 ;  /* 0x0000000100097824 */ /* 0x000fc800008e06d6 */
[----:B------:R-:W-:Y:S04]  /*25c80*/  LDGSTS.E [R3], desc[UR10][R10.64], P0 ;  /* 0x000000000a037fae */ /* 0x000fe8000812184a */
[----:B------:R1:W-:Y:S04]  /*25c90*/  LDGSTS.E [R3+0x400], desc[UR10][R8.64], P0 ;  /* 0x0040000008037fae */ /* 0x0003e8000812184a */
[----:B------:R-:W2:Y:S01]  /*25ca0*/  LDL R10, [R1+0x640] ;  /* 0x00064000010a7983 */ /* 0x000ea20000100800 */
[----:B-1----:R-:W-:-:S03]  /*25cb0*/  IADD3 R8, P1, R2, R217, RZ ;  /* 0x000000d902087210 */ /* 0x002fc60007f3e0ff */
[----:B------:R-:W3:Y:S02]  /*25cc0*/  LDL R11, [R1+0x644] ;  /* 0x00064400010b7983 */ /* 0x000ee40000100800 */
[----:B------:R-:W-:-:S05]  /*25cd0*/  IMAD.X R9, R0, 0x1, R218, P1 ;  /* 0x0000000100097824 */ /* 0x000fca00008e06da */
[----:B------:R1:W-:Y:S02]  /*25ce0*/  LDGSTS.E [R3+0x800], desc[UR10][R8.64], P0 ;  /* 0x0080000008037fae */ /* 0x0003e4000812184a */
[----:B-1----:R-:W-:-:S05]  /*25cf0*/  IADD3 R8, P1, R2, R221, RZ ;  /* 0x000000dd02087210 */ /* 0x002fca0007f3e0ff */
        /* <DEDUP_REMOVED lines=22> */
[----:B------:R1:W-:Y:S04]  /*25e60*/  LDGSTS.E [R3+0x2800], desc[UR10][R8.64], P0 ;  /* 0x0280000008037fae */ /* 0x0003e8000812184a */
[----:B------:R-:W1:Y:S02]  /*25e70*/  LDL R9, [R1+0x600] ;  /* 0x0006000001097983 */ /* 0x000e640000100800 */
[----:B-1----:R-:W-:Y:S02]  /*25e80*/  IADD3 R8, P1, R2, R9, RZ ;  /* 0x0000000902087210 */ /* 0x002fe40007f3e0ff */
[----:B------:R-:W4:Y:S03]  /*25e90*/  LDL R9, [R1+0x604] ;  /* 0x0006040001097983 */ /* 0x000f260000100800 */
[----:B----4-:R-:W-:-:S05]  /*25ea0*/  IMAD.X R9, R0, 0x1, R9, P1 ;  /* 0x0000000100097824 */ /* 0x010fca00008e0609 */
        /* <DEDUP_REMOVED lines=15> */
[----:B------:R2:W-:Y:S02]  /*25fa0*/  LDGSTS.E [R3+0x3800], desc[UR10][R8.64], P0 ;  /* 0x0380000008037fae */ /* 0x0005e4000812184a */
[----:B--2---:R-:W-:Y:S02]  /*25fb0*/  IADD3 R8, P1, R2, R10, RZ ;  /* 0x0000000a02087210 */ /* 0x004fe40007f3e0ff */
[----:B------:R-:W2:Y:S03]  /*25fc0*/  LDL R10, [R1+0x6a4] ;  /* 0x0006a400010a7983 */ /* 0x000ea60000100800 */
[----:B---3--:R-:W-:Y:S02]  /*25fd0*/  IMAD.X R9, R0, 0x1, R11, P1 ;  /* 0x0000000100097824 */ /* 0x008fe400008e060b */
[----:B------:R-:W3:Y:S04]  /*25fe0*/  LDL R11, [R1+0x6a0] ;  /* 0x0006a000010b7983 */ /* 0x000ee80000100800 */
[----:B------:R1:W-:Y:S04]  /*25ff0*/  LDGSTS.E [R3+0x3c00], desc[UR10][R8.64], P0 ;  /* 0x03c0000008037fae */ /* 0x0003e8000812184a */
[----:B------:R-:W1:Y:S02]  /*26000*/  LDL R9, [R1+0x650] ;  /* 0x0006500001097983 */ /* 0x000e640000100800 */
[----:B-1----:R-:W-:-:S02]  /*26010*/  IADD3 R8, P1, R2, R9, RZ ;  /* 0x0000000902087210 */ /* 0x002fc40007f3e0ff */
        /* <DEDUP_REMOVED lines=23> */
[----:B---3--:R-:W-:Y:S02]  /*26190*/  IADD3 R8, P1, R2, R11, RZ ;  /* 0x0000000b02087210 */ /* 0x008fe40007f3e0ff */
[----:B------:R-:W3:Y:S03]  /*261a0*/  LDL R11, [R1+0x700] ;  /* 0x00070000010b7983 */ /* 0x000ee60000100800 */
[----:B--2---:R-:W-:Y:S02]  /*261b0*/  IMAD.X R9, R0, 0x1, R10, P1 ;  /* 0x0000000100097824 */ /* 0x004fe400008e060a */
[----:B------:R-:W2:Y:S04]  /*261c0*/  LDL R10, [R1+0x704] ;  /* 0x00070400010a7983 */ /* 0x000ea80000100800 */
        /* <DEDUP_REMOVED lines=210> */
[----:B------:R1:W-:Y:S02]  /*26ef0*/  LDGSTS.E [R3+0xfc00], desc[UR10][R8.64], P0 ;  /* 0x0fc0000008037fae */ /* 0x0003e4000812184a */
[----:B-1----:R-:W-:Y:S01]  /*26f00*/  IADD3 R8, P1, R2, R211, RZ ;  /* 0x000000d302087210 */ /* 0x002fe20007f3e0ff */
[----:B------:R-:W-:-:S02]  /*26f10*/  IMAD.IADD R3, R14, 0x1, R16 ;  /* 0x000000010e037824 */ /* 0x000fc400078e0210 */
[----:B------:R-:W4:Y:S02]  /*26f20*/  LDL R16, [R1+0x63c] ;  /* 0x00063c0001107983 */ /* 0x000f240000100800 */
        /* <DEDUP_REMOVED lines=34> */
[----:B------:R-:W3:Y:S03]  /*27150*/  LDL R9, [R1+0x60c] ;  /* 0x00060c0001097983 */ /* 0x000ee60000100800 */
[----:B---3--:R-:W-:-:S05]  /*27160*/  IMAD.X R9, R0, 0x1, R9, P1 ;  /* 0x0000000100097824 */ /* 0x008fca00008e0609 */
        /* <DEDUP_REMOVED lines=12> */
[----:B-1----:R-:W-:-:S05]  /*27230*/  IADD3 R8, P1, R2, R9, RZ ;  /* 0x0000000902087210 */ /* 0x002fca0007f3e0ff */
[----:B----4-:R-:W-:Y:S02]  /*27240*/  IMAD.X R9, R0, 0x1, R16, P1 ;  /* 0x0000000100097824 */ /* 0x010fe400008e0610 */
[----:B------:R-:W3:Y:S04]  /*27250*/  LDL R16, [R1+0x69c] ;  /* 0x00069c0001107983 */ /* 0x000ee80000100800 */
[----:B------:R1:W-:Y:S02]  /*27260*/  LDGSTS.E [R3+0x3a00], desc[UR10][R8.64], P0 ;  /* 0x03a0000008037fae */ /* 0x0003e4000812184a */
[----:B-1----:R-:W-:Y:S02]  /*27270*/  IADD3 R8, P1, R2, R11, RZ ;  /* 0x0000000b02087210 */ /* 0x002fe40007f3e0ff */
[----:B------:R-:W4:Y:S03]  /*27280*/  LDL R11, [R1+0x6a8] ;  /* 0x0006a800010b7983 */ /* 0x000f260000100800 */
[----:B--2---:R-:W-:-:S02]  /*27290*/  IMAD.X R9, R0, 0x1, R10, P1 ;  /* 0x0000000100097824 */ /* 0x004fc400008e060a */
[----:B------:R-:W2:Y:S04]  /*272a0*/  LDL R10, [R1+0x6ac] ;  /* 0x0006ac00010a7983 */ /* 0x000ea80000100800 */
[----:B------:R1:W-:Y:S04]  /*272b0*/  LDGSTS.E [R3+0x3e00], desc[UR10][R8.64], P0 ;  /* 0x03e0000008037fae */ /* 0x0003e8000812184a */
[----:B------:R-:W1:Y:S02]  /*272c0*/  LDL R9, [R1+0x658] ;  /* 0x0006580001097983 */ /* 0x000e640000100800 */
[----:B-1----:R-:W-:-:S02]  /*272d0*/  IADD3 R8, P1, R2, R9, RZ ;  /* 0x0000000902087210 */ /* 0x002fc40007f3e0ff */
        /* <DEDUP_REMOVED lines=20> */
[----:B------:R-:W-:Y:S02]  /*27420*/  IMAD.X R9, R0, 0x1, R16, P1 ;  /* 0x0000000100097824 */ /* 0x000fe400008e0610 */
[----:B------:R-:W3:Y:S04]  /*27430*/  LDL R16, [R1+0x6fc] ;  /* 0x0006fc0001107983 */ /* 0x000ee80000100800 */
[----:B------:R4:W-:Y:S02]  /*27440*/  LDGSTS.E [R3+0x5200], desc[UR10][R8.64], P0 ;  /* 0x0520000008037fae */ /* 0x0009e4000812184a */
[----:B----4-:R-:W-:Y:S02]  /*27450*/  IADD3 R8, P1, R2, R11, RZ ;  /* 0x0000000b02087210 */ /* 0x010fe40007f3e0ff */
        /* <DEDUP_REMOVED lines=204> */
[----:B------:R-:W1:Y:S01]  /*28120*/  LDL R9, [R1+0x938] ;  /* 0x0009380001097983 */ /* 0x000e620000100800 */
[----:B------:R-:W-:-:S04]  /*28130*/  UIADD3 UR4, UR4, 0x1, URZ ;  /* 0x0000000104047890 */ /* 0x000fc8000fffe03f */
[----:B------:R-:W-:-:S06]  /*28140*/  UISETP.NE.U32.AND UP0, UPT, UR8, UR4, UPT ;  /* 0x000000040800728c */ /* 0x000fcc000bf05070 */
[----:B------:R-:W-:Y:S01]  /*28150*/  PLOP3.LUT P2, PT, PT, PT, UP0, 0x80, 0x0 ;  /* 0x000000000000781c */ /* 0x000fe20003f4f008 */
[----:B------:R-:W-:Y:S01]  /*28160*/  UIADD3 UR6, UR6, -0x20, URZ ;  /* 0xffffffe006067890 */ /* 0x000fe2000fffe03f */
[----:B-1----:R-:W-:-:S05]  /*28170*/  IADD3 R8, P1, R2, R9, RZ ;  /* 0x0000000902087210 */ /* 0x002fca0007f3e0ff */
[----:B------:R-:W-:-:S05]  /*28180*/  IMAD.X R9, R0, 0x1, R16, P1 ;  /* 0x0000000100097824 */ /* 0x000fca00008e0610 */
[----:B------:R4:W-:Y:S02]  /*28190*/  LDGSTS.E [R3+0xfa00], desc[UR10][R8.64], P0 ;  /* 0x0fa0000008037fae */ /* 0x0009e4000812184a */
[----:B----4-:R-:W-:Y:S02]  /*281a0*/  IADD3 R8, P1, R2, R11, RZ ;  /* 0x0000000b02087210 */ /* 0x010fe40007f3e0ff */
[----:B------:R-:W-:-:S03]  /*281b0*/  SHF.R.S32.HI R11, RZ, 0x1f, R4 ;  /* 0x0000001fff0b7819 */ /* 0x000fc60000011404 */
[----:B--2---:R-:W-:Y:S01]  /*281c0*/  IMAD.X R9, R0, 0x1, R10, P1 ;  /* 0x0000000100097824 */ /* 0x004fe200008e060a */
[----:B------:R-:W-:Y:S02]  /*281d0*/  SHF.R.S32.HI R10, RZ, 0x1f, R13 ;  /* 0x0000001fff0a7819 */ /* 0x000fe4000001140d */
[C---:B------:R-:W-:Y:S02]  /*281e0*/  LEA R7, P1, R13.reuse, R7, 0x2 ;  /* 0x000000070d077211 */ /* 0x040fe400078210ff */
[----:B------:R1:W-:Y:S01]  /*281f0*/  LDGSTS.E [R3+0xfe00], desc[UR10][R8.64], P0 ;  /* 0x0fe0000008037fae */ /* 0x0003e2000812184a */
[C---:B------:R-:W-:Y:S02]  /*28200*/  LEA R2, P0, R4.reuse, R2, 0x2 ;  /* 0x0000000204027211 */ /* 0x040fe400078010ff */
[----:B------:R-:W-:Y:S01]  /*28210*/  SHF.L.U64.HI R11, R4, 0x2, R11 ;  /* 0x00000002040b7819 */ /* 0x000fe2000001020b */
[----:B------:R-:W0:Y:S01]  /*28220*/  LDGDEPBAR ;  /* 0x00000000000079af */ /* 0x000e220000000000 */
[----:B------:R-:W-:-:S03]  /*28230*/  SHF.L.U64.HI R10, R13, 0x2, R10 ;  /* 0x000000020d0a7819 */ /* 0x000fc6000001020a */
[----:B------:R-:W-:Y:S02]  /*28240*/  IMAD.X R0, R0, 0x1, R11, P0 ;  /* 0x0000000100007824 */ /* 0x000fe400000e060b */
[----:B------:R-:W-:Y:S02]  /*28250*/  IMAD.X R6, R6, 0x1, R10, P1 ;  /* 0x0000000106067824 */ /* 0x000fe400008e060a */
[----:B-1----:R-:W-:Y:S01]  /*28260*/  IMAD.MOV.U32 R3, RZ, RZ, R17 ;  /* 0x000000ffff037224 */ /* 0x002fe200078e0011 */
[----:B------:R-:W-:Y:S06]  /*28270*/  @P2 BRA `(.L_x_1) ;  /* 0xffffff9000b02947 */ /* 0x000fec000383ffff */
.L_x_0:
[----:B------:R-:W2:Y:S01]  /*28280*/  LDL.LU R211, [R1] ;  /* 0x0000000001d37983 */ /* 0x000ea20000300800 */
[----:B------:R-:W-:Y:S01]  /*28290*/  ULDC UR4, c[0x0][0x248] ;  /* 0x0000920000047ab9 */ /* 0x000fe20000000800 */
[----:B------:R-:W-:Y:S01]  /*282a0*/  ULDC UR6, c[0x0][0x22c] ;  /* 0x00008b0000067ab9 */ /* 0x000fe20000000800 */
[----:B-----5:R-:W1:Y:S01]  /*282b0*/  S2R R0, SR_TID.X ;  /* 0x0000000000007919 */ /* 0x020e620000002100 */
[----:B------:R-:W-:Y:S01]  /*282c0*/  LOP3.LUT R3, R3, 0xfffffeff, RZ, 0xc0, !PT ;  /* 0xfffffeff03037812 */ /* 0x000fe200078ec0ff */
[----:B------:R-:W-:Y:S01]  /*282d0*/  ULDC UR8, c[0x0][0x22c] ;  /* 0x00008b0000087ab9 */ /* 0x000fe20000000800 */
[----:B------:R-:W-:Y:S01]  /*282e0*/  ULDC UR9, c[0x0][0x248] ;  /* 0x0000920000097ab9 */ /* 0x000fe20000000800 */
[----:B------:R-:W3:Y:S01]  /*282f0*/  LDL.LU R11, [R1+0x8] ;  /* 0x00000800010b7983 */ /* 0x000ee20000300800 */
[----:B------:R-:W-:Y:S01]  /*28300*/  ULDC UR13, c[0x0][0x248] ;  /* 0x00009200000d7ab9 */ /* 0x000fe20000000800 */
[----:B------:R-:W-:Y:S01]  /*28310*/  ULDC UR14, c[0x0][0x248] ;  /* 0x00009200000e7ab9 */ /* 0x000fe20000000800 */
[----:B------:R-:W-:Y:S01]  /*28320*/  ULDC UR16, c[0x0][0x248] ;  /* 0x0000920000107ab9 */ /* 0x000fe20000000800 */
[----:B------:R-:W4:Y:S01]  /*28330*/  LDL.LU R10, [R1+0x414] ;  /* 0x00041400010a7983 */ /* 0x000f220000300800 */
        /* <DEDUP_REMOVED lines=15> */
[----:B------:R-:W-:Y:S01]  /*28430*/  STL.64 [R1+0x1a40], R48 ;  /* 0x001a403001007387 */ /* 0x000fe20000100a00 */
        /* <DEDUP_REMOVED lines=11> */
[----:B------:R1:W-:Y:S01]  /*284f0*/  STL.64 [R1+0x1a28], R54 ;  /* 0x001a283601007387 */ /* 0x0003e20000100a00 */
[----:B------:R-:W-:Y:S01]  /*28500*/  ULDC UR38, c[0x0][0x248] ;  /* 0x0000920000267ab9 */ /* 0x000fe20000000800 */
        /* <DEDUP_REMOVED lines=10> */
[----:B-1----:R-:W4:Y:S01]  /*285b0*/  LDL.LU R54, [R1+0xa60] ;  /* 0x000a600001367983 */ /* 0x002f220000300800 */
[----:B------:R-:W-:Y:S01]  /*285c0*/  ULDC UR50, c[0x0][0x248] ;  /* 0x0000920000327ab9 */ /* 0x000fe20000000800 */
[----:B------:R-:W-:Y:S01]  /*285d0*/  ULDC UR51, c[0x0][0x248] ;  /* 0x0000920000337ab9 */ /* 0x000fe20000000800 */
[----:B------:R-:W-:Y:S01]  /*285e0*/  ULDC UR52, c[0x0][0x248] ;  /* 0x0000920000347ab9 */ /* 0x000fe20000000800 */
[----:B------:R-:W-:Y:S01]  /*285f0*/  STL [R1+0x1a24], R57 ;  /* 0x001a243901007387 */ /* 0x000fe20000100800 */
        /* <DEDUP_REMOVED lines=14> */
[----:B------:R-:W-:-:S04]  /*286e0*/  DEPBAR.LE SB0, 0x0 ;  /* 0x000080000000791a */ /* 0x000fc80000000000 */
        /* <DEDUP_REMOVED lines=37> */
[----:B------:R1:W-:Y:S02]  /*28940*/  STL [R1+0x194c], R23 ;  /* 0x00194c1701007387 */ /* 0x0003e40000100800 */
[----:B-1----:R-:W-:Y:S01]  /*28950*/  IMAD R23, R5, UR4, RZ ;  /* 0x0000000405177c24 */ /* 0x002fe2000f8e02ff */
[----:B------:R-:W-:-:S03]  /*28960*/  ULDC UR4, c[0x0][0x248] ;  /* 0x0000920000047ab9 */ /* 0x000fc60000000800 */
[----:B------:R-:W-:Y:S01]  /*28970*/  VIADD R52, R23, UR4 ;  /* 0x0000000417347c36 */ /* 0x000fe20008000000 */
        /* <DEDUP_REMOVED lines=30> */
[----:B------:R-:W-:Y:S01]  /*28b60*/  ULDC UR4, c[0x0][0x248] ;  /* 0x0000920000047ab9 */ /* 0x000fe20000000800 */
[----:B--2---:R-:W-:Y:S02]  /*28b70*/  IMAD.MOV.U32 R55, RZ, RZ, R211 ;  /* 0x000000ffff377224 */ /* 0x004fe400078e00d3 */
[----:B------:R-:W-:Y:S01]  /*28b80*/  VIADD R193, R194, UR4 ;  /* 0x00000004c2c17c36 */ /* 0x000fe20008000000 */
[----:B------:R-:W-:-:S03]  /*28b90*/  ULDC UR4, c[0x0][0x248] ;  /* 0x0000920000047ab9 */ /* 0x000fc60000000800 */
[----:B------:R-:W-:Y:S01]  /*28ba0*/  VIADD R192, R193, UR4 ;  /* 0x00000004c1c07c36 */ /* 0x000fe20008000000 */
[----:B------:R-:W-:Y:S01]  /*28bb0*/  ULDC UR4, c[0x0][0x248] ;  /* 0x0000920000047ab9 */ /* 0x000fe20000000800 */
[----:B---3--:R-:W-:Y:S02]  /*28bc0*/  IMAD.MOV.U32 R50, RZ, RZ, R11 ;  /* 0x000000ffff327224 */ /* 0x008fe400078e000b */
[----:B------:R-:W-:Y:S01]  /*28bd0*/  VIADD R191, R192, UR4 ;  /* 0x00000004c0bf7c36 */ /* 0x000fe20008000000 */
[----:B------:R-:W-:Y:S01]  /*28be0*/  ULDC UR4, c[0x0][0x248] ;  /* 0x0000920000047ab9 */ /* 0x000fe20000000800 */
[----:B----4-:R-:W-:Y:S02]  /*28bf0*/  IMAD.MOV.U32 R49, RZ, RZ, R10 ;  /* 0x000000ffff317224 */ /* 0x010fe400078e000a */
[----:B------:R-:W-:Y:S01]  /*28c00*/  VIADD R190, R191, UR4 ;  /* 0x00000004bfbe7c36 */ /* 0x000fe20008000000 */
[----:B------:R-:W-:Y:S01]  /*28c10*/  ULDC UR4, c[0x0][0x248] ;  /* 0x0000920000047ab9 */ /* 0x000fe20000000800 */
[----:B------:R-:W-:-:S02]  /*28c20*/  IMAD.MOV.U32 R51, RZ, RZ, R9 ;  /* 0x000000ffff337224 */ /* 0x000fc400078e0009 */
[----:B------:R-:W-:Y:S01]  /*28c30*/  VIADD R189, R190, UR4 ;  /* 0x00000004bebd7c36 */ /* 0x000fe20008000000 */
[----:B------:R-:W-:Y:S01]  /*28c40*/  ULDC UR4, c[0x0][0x248] ;  /* 0x0000920000047ab9 */ /* 0x000fe20000000800 */
[----:B------:R-:W-:Y:S02]  /*28c50*/  IMAD.MOV.U32 R48, RZ, RZ, R8 ;  /* 0x000000ffff307224 */ /* 0x000fe400078e0008 */
        /* <DEDUP_REMOVED lines=154> */
[----:B------:R-:W-:Y:S02]  /*29600*/  STL [R1+0x1948], R151 ;  /* 0x0019489701007387 */ /* 0x000fe40000100800 */
[----:B------:R-:W-:Y:S01]  /*29610*/  VIADD R241, R238, UR4 ;  /* 0x00000004eef17c36 */ /* 0x000fe20008000000 */
[----:B------:R-:W-:Y:S01]  /*29620*/  ULDC UR4, c[0x0][0x248] ;  /* 0x0000920000047ab9 */ /* 0x000fe20000000800 */
[----:B------:R-:W-:Y:S02]  /*29630*/  STL [R1+0x1944], R150 ;  /* 0x0019449601007387 */ /* 0x000fe40000100800 */
[----:B------:R-:W-:Y:S01]  /*29640*/  VIADD R240, R241, UR4 ;  /* 0x00000004f1f07c36 */ /* 0x000fe20008000000 */
[----:B------:R-:W-:Y:S01]  /*29650*/  ULDC UR4, c[0x0][0x248] ;  /* 0x0000920000047ab9 */ /* 0x000fe20000000800 */
[----:B------:R-:W-:Y:S04]  /*29660*/  STL [R1+0x1940], R149 ;  /* 0x0019409501007387 */ /* 0x000fe80000100800 */
[----:B------:R-:W-:Y:S01]  /*29670*/  STL [R1+0x193c], R148 ;  /* 0x00193c9401007387 */ /* 0x000fe20000100800 */
[----:B------:R-:W-:Y:S01]  /*29680*/  VIADD R243, R240, UR4 ;  /* 0x00000004f0f37c36 */ /* 0x000fe20008000000 */
[----:B------:R-:W-:-:S02]  /*29690*/  ULDC UR4, c[0x0][0x248] ;  /* 0x0000920000047ab9 */ /* 0x000fc40000000800 */
[----:B------:R-:W-:Y:S04]  /*296a0*/  STL [R1+0x1938], R147 ;  /* 0x0019389301007387 */ /* 0x000fe80000100800 */
[----:B------:R-:W-:Y:S04]  /*296b0*/  STL [R1+0x1934], R146 ;  /* 0x0019349201007387 */ /* 0x000fe80000100800 */
        /* <DEDUP_REMOVED lines=55> */
[----:B------:R-:W-:Y:S04]  /*29a30*/  STL [R1+0x189c], R108 ;  /* 0x00189c6c01007387 */ /* 0x000fe80000100800 */
[----:B------:R-:W-:Y:S04]  /*29a40*/  STL [R1+0x1898], R107 ;  /* 0x0018986b01007387 */ /* 0x000fe80000100800 */
[----:B------:R-:W-:Y:S04]  /*29a50*/  STL [R1+0x1894], R106 ;  /* 0x0018946a01007387 */ /* 0x000fe80000100800 */
[----:B------:R1:W-:Y:S02]  /*29a60*/  STL [R1+0x1890], R105 ;  /* 0x0018906901007387 */ /* 0x0003e40000100800 */
[----:B-1----:R-:W-:Y:S01]  /*29a70*/  VIADD R105, R250, UR4 ;  /* 0x00000004fa697c36 */ /* 0x002fe20008000000 */
        /* <DEDUP_REMOVED lines=8> */
[----:B------:R-:W-:Y:S04]  /*29b00*/  STL [R1+0x1888], R103 ;  /* 0x0018886701007387 */ /* 0x000fe80000100800 */
[----:B------:R-:W-:Y:S04]  /*29b10*/  STL [R1+0x1884], R102 ;  /* 0x0018846601007387 */ /* 0x000fe80000100800 */
[----:B------:R1:W-:Y:S04]  /*29b20*/  STL [R1+0x1880], R101 ;  /* 0x0018806501007387 */ /* 0x0003e80000100800 */
[----:B------:R-:W-:Y:S01]  /*29b30*/  STL [R1+0x187c], R100 ;  /* 0x00187c6401007387 */ /* 0x000fe20000100800 */
[----:B-1----:R-:W-:Y:S01]  /*29b40*/  VIADD R101, R112, UR4 ;  /* 0x0000000470657c36 */ /* 0x002fe20008000000 */
[----:B------:R-:W-:-:S03]  /*29b50*/  ULDC UR4, c[0x0][0x248] ;  /* 0x0000920000047ab9 */ /* 0x000fc60000000800 */
[----:B------:R-:W-:Y:S01]  /*29b60*/  VIADD R111, R101, UR4 ;  /* 0x00000004656f7c36 */ /* 0x000fe20008000000 */
[----:B------:R-:W-:Y:S01]  /*29b70*/  ULDC UR4, c[0x0][0x248] ;  /* 0x0000920000047ab9 */ /* 0x000fe20000000800 */
[----:B------:R1:W-:Y:S04]  /*29b80*/  STL [R1+0x1878], R99 ;  /* 0x0018786301007387 */ /* 0x0003e80000100800 */
[----:B------:R-:W-:Y:S01]  /*29b90*/  STL [R1+0x1874], R98 ;  /* 0x0018746201007387 */ /* 0x000fe20000100800 */
[----:B-1----:R-:W-:Y:S01]  /*29ba0*/  VIADD R99, R111, UR4 ;  /* 0x000000046f637c36 */ /* 0x002fe20008000000 */
[----:B------:R-:W-:-:S03]  /*29bb0*/  ULDC UR4, c[0x0][0x248] ;  /* 0x0000920000047ab9 */ /* 0x000fc60000000800 */
[----:B------:R-:W-:Y:S01]  /*29bc0*/  VIADD R104, R99, UR4 ;  /* 0x0000000463687c36 */ /* 0x000fe20008000000 */
[----:B------:R-:W-:Y:S01]  /*29bd0*/  ULDC UR4, c[0x0][0x248] ;  /* 0x0000920000047ab9 */ /* 0x000fe20000000800 */
[----:B------:R-:W-:Y:S02]  /*29be0*/  STL [R1+0x1870], R97 ;  /* 0x0018706101007387 */ /* 0x000fe40000100800 */
[----:B------:R-:W-:Y:S01]  /*29bf0*/  VIADD R60, R104, UR4 ;  /* 0x00000004683c7c36 */ /* 0x000fe20008000000 */
[----:B------:R-:W-:Y:S01]  /*29c00*/  ULDC UR4, c[0x0][0x248] ;  /* 0x0000920000047ab9 */ /* 0x000fe20000000800 */
[----:B------:R1:W-:Y:S04]  /*29c10*/  STL [R1+0x186c], R96 ;  /* 0x00186c6001007387 */ /* 0x0003e80000100800 */
[----:B------:R-:W-:Y:S01]  /*29c20*/  STL [R1+0x1868], R95 ;  /* 0x0018685f01007387 */ /* 0x000fe20000100800 */
[----:B------:R-:W-:Y:S01]  /*29c30*/  VIADD R103, R60, UR4 ;  /* 0x000000043c677c36 */ /* 0x000fe20008000000 */
[----:B------:R-:W-:-:S02]  /*29c40*/  ULDC UR4, c[0x0][0x248] ;  /* 0x0000920000047ab9 */ /* 0x000fc40000000800 */
[----:B------:R-:W-:Y:S01]  /*29c50*/  STL [R1+0x1864], R94 ;  /* 0x0018645e01007387 */ /* 0x000fe20000100800 */
[----:B-1----:R-:W-:Y:S01]  /*29c60*/  MOV R96, UR11 ;  /* 0x0000000b00607c02 */ /* 0x002fe20008000f00 */
[----:B------:R-:W-:Y:S02]  /*29c70*/  IMAD.SHL.U32 R0, R0, 0x10, RZ ;  /* 0x0000001000007824 */ /* 0x000fe400078e00ff */
[----:B------:R-:W-:Y:S01]  /*29c80*/  STL [R1+0x1860], R93 ;  /* 0x0018605d01007387 */ /* 0x000fe20000100800 */
[----:B------:R-:W-:Y:S01]  /*29c90*/  ISETP.GE.AND P0, PT, R2, R54, PT ;  /* 0x000000360200720c */ /* 0x000fe20003f06270 */
[----:B------:R-:W-:Y:S01]  /*29ca0*/  VIADD R6, R5, 0x7 ;  /* 0x0000000705067836 */ /* 0x000fe20000000000 */
[----:B------:R-:W-:Y:S01]  /*29cb0*/  ULDC UR11, c[0x0][0x22c] ;  /* 0x00008b00000b7ab9 */ /* 0x000fe20000000800 */
        /* <DEDUP_REMOVED lines=16> */
[----:B------:R-:W-:Y:S01]  /*29dc0*/  MOV R94, UR10 ;  /* 0x0000000a005e7c02 */ /* 0x000fe20008000f00 */
[----:B------:R-:W1:Y:S01]  /*29dd0*/  S2R R125, SR_TID.X ;  /* 0x00000000007d7919 */ /* 0x000e620000002100 */
[----:B------:R-:W-:Y:S01]  /*29de0*/  VIADD R95, R117, UR4 ;  /* 0x00000004755f7c36 */ /* 0x000fe20008000000 */
[----:B------:R-:W-:Y:S01]  /*29df0*/  ULDC UR4, c[0x0][0x248] ;  /* 0x0000920000047ab9 */ /* 0x000fe20000000800 */
[----:B------:R-:W-:Y:S01]  /*29e00*/  LOP3.LUT R0, R0, 0xf0, RZ, 0xc0, !PT ;  /* 0x000000f000007812 */ /* 0x000fe200078ec0ff */
[----:B------:R-:W-:Y:S01]  /*29e10*/  IMAD.MOV.U32 R22, RZ, RZ, R50 ;  /* 0x000000ffff167224 */ /* 0x000fe200078e0032 */
[----:B------:R-:W-:Y:S01]  /*29e20*/  ISETP.LT.AND P2, PT, R6, UR8, !P0 ;  /* 0x0000000806007c0c */ /* 0x000fe2000c741270 */
[----:B------:R-:W-:Y:S01]  /*29e30*/  VIADD R118, R95, UR4 ;  /* 0x000000045f767c36 */ /* 0x000fe20008000000 */
[----:B------:R-:W-:Y:S01]  /*29e40*/  ULDC UR4, c[0x0][0x248] ;  /* 0x0000920000047ab9 */ /* 0x000fe20000000800 */
[----:B------:R2:W-:Y:S01]  /*29e50*/  STL [R1+0x1960], R94 ;  /* 0x0019605e01007387 */ /* 0x0005e20000100800 */
[----:B------:R-:W-:Y:S01]  /*29e60*/  IMAD.MOV.U32 R54, RZ, RZ, R51 ;  /* 0x000000ffff367224 */ /* 0x000fe200078e0033 */
[----:B------:R-:W-:Y:S01]  /*29e70*/  ULDC UR8, c[0x0][0x248] ;  /* 0x0000920000087ab9 */ /* 0x000fe20000000800 */
[----:B------:R-:W-:Y:S01]  /*29e80*/  IMAD.MOV.U32 R21, RZ, RZ, R55 ;  /* 0x000000ffff157224 */ /* 0x000fe200078e0037 */
[----:B------:R-:W-:Y:S01]  /*29e90*/  ULDC UR10, c[0x0][0x22c] ;  /* 0x00008b00000a7ab9 */ /* 0x000fe20000000800 */
[----:B--2---:R-:W-:Y:S01]  /*29ea0*/  VIADD R94, R118, UR4 ;  /* 0x00000004765e7c36 */ /* 0x004fe20008000000 */
        /* <DEDUP_REMOVED lines=57> */
[----:B-1----:R-:W-:Y:S02]  /*2a240*/  IMAD.SHL.U32 R4, R125, 0x40, RZ ;  /* 0x000000407d047824 */ /* 0x002fe400078e00ff */
[----:B------:R-:W-:Y:S01]  /*2a250*/  VIADD R65, R61, UR4 ;  /* 0x000000043d417c36 */ /* 0x000fe20008000000 */
[----:B------:R-:W-:-:S03]  /*2a260*/  ULDC UR4, c[0x0][0x248] ;  /* 0x0000920000047ab9 */ /* 0x000fc60000000800 */
[----:B------:R-:W-:Y:S01]  /*2a270*/  VIADD R145, R65, UR4 ;  /* 0x0000000441917c36 */ /* 0x000fe20008000000 */
[----:B------:R-:W-:Y:S01]  /*2a280*/  ULDC UR4, c[0x0][0x248] ;  /* 0x0000920000047ab9 */ /* 0x000fe20000000800 */
[----:B------:R-:W-:Y:S02]  /*2a290*/  LOP3.LUT R4, R4, 0x400, RZ, 0xc0, !PT ;  /* 0x0000040004047812 */ /* 0x000fe400078ec0ff */
[----:B------:R-:W-:Y:S01]  /*2a2a0*/  VIADD R144, R145, UR4 ;  /* 0x0000000491907c36 */ /* 0x000fe20008000000 */
[----:B------:R-:W-:Y:S01]  /*2a2b0*/  ULDC UR4, c[0x0][0x248] ;  /* 0x0000920000047ab9 */ /* 0x000fe20000000800 */
[----:B------:R-:W-:Y:S01]  /*2a2c0*/  IADD3 R4, R4, UR5, R0 ;  /* 0x0000000504047c10 */ /* 0x000fe2000fffe000 */
[----:B------:R-:W-:Y:S01]  /*2a2d0*/  IMAD.U32 R0, RZ, RZ, UR48 ;  /* 0x00000030ff007e24 */ /* 0x000fe2000f8e00ff */
[----:B------:R-:W-:Y:S01]  /*2a2e0*/  ULDC UR48, c[0x0][0x248] ;  /* 0x0000920000307ab9 */ /* 0x000fe20000000800 */
[----:B------:R-:W-:Y:S01]  /*2a2f0*/  VIADD R68, R144, UR4 ;  /* 0x0000000490447c36 */ /* 0x000fe20008000000 */
[----:B------:R-:W-:Y:S01]  /*2a300*/  ULDC UR4, c[0x0][0x248] ;  /* 0x0000920000047ab9 */ /* 0x000fe20000000800 */
[----:B------:R-:W-:-:S02]  /*2a310*/  IMAD R4, R0, 0x8, R4 ;  /* 0x0000000800047824 */ /* 0x000fc400078e0204 */
[----:B------:R-:W-:Y:S01]  /*2a320*/  VIADD R148, R68, UR4 ;  /* 0x0000000444947c36 */ /* 0x000fe20008000000 */
[----:B------:R-:W-:Y:S01]  /*2a330*/  ULDC UR4, c[0x0][0x248] ;  /* 0x0000920000047ab9 */ /* 0x000fe20000000800 */
[----:B------:R-:W-:Y:S02]  /*2a340*/  VIADD R0, R5, 0xa ;  /* 0x0000000a05007836 */ /* 0x000fe40000000000 */
[----:B------:R-:W-:Y:S01]  /*2a350*/  VIADD R77, R148, UR4 ;  /* 0x00000004944d7c36 */ /* 0x000fe20008000000 */
[----:B------:R-:W-:Y:S01]  /*2a360*/  ULDC UR4, c[0x0][0x248] ;  /* 0x0000920000047ab9 */ /* 0x000fe20000000800 */
[----:B------:R-:W-:Y:S01]  /*2a370*/  BAR.SYNC.DEFER_BLOCKING 0x0 ;  /* 0x0000000000007b1d */ /* 0x000fe20000010000 */
[----:B------:R-:W-:Y:S01]  /*2a380*/  ISETP.LT.AND P1, PT, R0, UR6, !P0 ;  /* 0x0000000600007c0c */ /* 0x000fe2000c721270 */
[----:B------:R-:W-:-:S04]  /*2a390*/  VIADD R83, R77, UR4 ;  /* 0x000000044d537c36 */ /* 0x000fc80008000000 */
[----:B------:R-:W-:Y:S01]  /*2a3a0*/  ULDC UR4, c[0x0][0x248] ;  /* 0x0000920000047ab9 */ /* 0x000fe20000000800 */
[----:B------:R-:W-:Y:S01]  /*2a3b0*/  VIADD R0, R5, 0x9 ;  /* 0x0000000905007836 */ /* 0x000fe20000000000 */
[----:B------:R-:W-:Y:S01]  /*2a3c0*/  ULDC UR6, c[0x0][0x22c] ;  /* 0x00008b0000067ab9 */ /* 0x000fe20000000800 */
[----:B------:R-:W-:Y:S01]  /*2a3d0*/  VIADD R82, R83, UR4 ;  /* 0x0000000453527c36 */ /* 0x000fe20008000000 */
[----:B------:R-:W-:-:S03]  /*2a3e0*/  ULDC UR4, c[0x0][0x248] ;  /* 0x0000920000047ab9 */ /* 0x000fc60000000800 */
[----:B------:R-:W-:Y:S01]  /*2a3f0*/  VIADD R86, R82, UR4 ;  /* 0x0000000452567c36 */ /* 0x000fe20008000000 */
[----:B------:R-:W-:Y:S01]  /*2a400*/  ULDC UR4, c[0x0][0x248] ;  /* 0x0000920000047ab9 */ /* 0x000fe20000000800 */
[----:B------:R-:W-:Y:S02]  /*2a410*/  @P1 LOP3.LUT R3, R3, 0x100, RZ, 0xfc, !PT ;  /* 0x0000010003031812 */ /* 0x000fe400078efcff */
[----:B------:R-:W-:Y:S01]  /*2a420*/  VIADD R143, R86, UR4 ;  /* 0x00000004568f7c36 */ /* 0x000fe20008000000 */
[----:B------:R-:W-:Y:S01]  /*2a430*/  ISETP.LT.AND P1, PT, R0, UR6, !P0 ;  /* 0x0000000600007c0c */ /* 0x000fe2000c721270 */
[----:B------:R-:W-:Y:S01]  /*2a440*/  ULDC UR4, c[0x0][0x248] ;  /* 0x0000920000047ab9 */ /* 0x000fe20000000800 */
[----:B------:R-:W-:Y:S01]  /*2a450*/  VIADD R0, R5, 0x8 ;  /* 0x0000000805007836 */ /* 0x000fe20000000000 */
[----:B------:R-:W-:Y:S01]  /*2a460*/  LOP3.LUT R3, R3, 0xffffff7f, RZ, 0xc0, !PT ;  /* 0xffffff7f03037812 */ /* 0x000fe200078ec0ff */
[----:B------:R-:W-:Y:S01]  /*2a470*/  VIADD R146, R143, UR4 ;  /* 0x000000048f927c36 */ /* 0x000fe20008000000 */
[----:B------:R-:W-:Y:S01]  /*2a480*/  ULDC UR4, c[0x0][0x248] ;  /* 0x0000920000047ab9 */ /* 0x000fe20000000800 */
[----:B------:R-:W-:-:S02]  /*2a490*/  ULDC UR6, c[0x0][0x22c] ;  /* 0x00008b0000067ab9 */ /* 0x000fc40000000800 */
[----:B------:R-:W-:Y:S01]  /*2a4a0*/  VIADD R81, R146, UR4 ;  /* 0x0000000492517c36 */ /* 0x000fe20008000000 */
[----:B------:R-:W-:-:S03]  /*2a4b0*/  ULDC UR4, c[0x0][0x248] ;  /* 0x0000920000047ab9 */ /* 0x000fc60000000800 */
[----:B------:R-:W-:Y:S01]  /*2a4c0*/  VIADD R142, R81, UR4 ;  /* 0x00000004518e7c36 */ /* 0x000fe20008000000 */
[----:B------:R-:W-:Y:S01]  /*2a4d0*/  @P1 LOP3.LUT R3, R3, 0x80, RZ, 0xfc, !PT ;  /* 0x0000008003031812 */ /* 0x000fe200078efcff */
[----:B------:R-:W-:Y:S01]  /*2a4e0*/  ULDC UR4, c[0x0][0x248] ;  /* 0x0000920000047ab9 */ /* 0x000fe20000000800 */
[----:B------:R-:W-:Y:S01]  /*2a4f0*/  ISETP.LT.AND P1, PT, R0, UR6, !P0 ;  /* 0x0000000600007c0c */ /* 0x000fe2000c721270 */
[----:B------:R-:W-:Y:S01]  /*2a500*/  VIADD R84, R142, UR4 ;  /* 0x000000048e547c36 */ /* 0x000fe20008000000 */
[----:B------:R-:W-:Y:S01]  /*2a510*/  ULDC UR4, c[0x0][0x248] ;  /* 0x0000920000047ab9 */ /* 0x000fe20000000800 */
[----:B------:R-:W-:Y:S01]  /*2a520*/  LOP3.LUT R3, R3, 0xffffffbf, RZ, 0xc0, !PT ;  /* 0xffffffbf03037812 */ /* 0x000fe200078ec0ff */
[----:B------:R-:W-:Y:S01]  /*2a530*/  ULDC UR6, c[0x0][0x248] ;  /* 0x0000920000067ab9 */ /* 0x000fe20000000800 */
[----:B------:R-:W-:Y:S01]  /*2a540*/  VIADD R85, R84, UR4 ;  /* 0x0000000454557c36 */ /* 0x000fe20008000000 */
[----:B------:R-:W-:-:S03]  /*2a550*/  ULDC UR4, c[0x0][0x248] ;  /* 0x0000920000047ab9 */ /* 0x000fc60000000800 */
[----:B------:R-:W-:Y:S01]  /*2a560*/  VIADD R136, R85, UR4 ;  /* 0x0000000455887c36 */ /* 0x000fe20008000000 */
[----:B------:R-:W-:Y:S02]  /*2a570*/  ULDC UR4, c[0x0][0x244] ;  /* 0x0000910000047ab9 */ /* 0x000fe40000000800 */
[----:B------:R-:W-:Y:S01]  /*2a580*/  IMAD R0, R2, UR4, RZ ;  /* 0x0000000402007c24 */ /* 0x000fe2000f8e02ff */
[----:B------:R-:W-:Y:S01]  /*2a590*/  @P1 LOP3.LUT R3, R3, 0x40, RZ, 0xfc, !PT ;  /* 0x0000004003031812 */ /* 0x000fe200078efcff */
[----:B------:R-:W-:Y:S01]  /*2a5a0*/  VIADD R108, R136, UR6 ;  /* 0x00000006886c7c36 */ /* 0x000fe20008000000 */
[----:B------:R-:W-:Y:S01]  /*2a5b0*/  ULDC.64 UR6, c[0x0][0x220] ;  /* 0x0000880000067ab9 */ /* 0x000fe20000000a00 */
[----:B------:R-:W-:Y:S01]  /*2a5c0*/  IMAD.MOV.U32 R55, RZ, RZ, R48 ;  /* 0x000000ffff377224 */ /* 0x000fe200078e0030 */
[----:B------:R-:W-:Y:S01]  /*2a5d0*/  LOP3.LUT R3, R3, 0xffffffdf, RZ, 0xc0, !PT ;  /* 0xffffffdf03037812 */ /* 0x000fe200078ec0ff */
[----:B------:R-:W-:Y:S01]  /*2a5e0*/  IMAD.MOV.U32 R16, RZ, RZ, R49 ;  /* 0x000000ffff107224 */ /* 0x000fe200078e0031 */
[C---:B------:R-:W-:Y:S01]  /*2a5f0*/  LEA R2, P1, R0.reuse, UR6, 0x2 ;  /* 0x0000000600027c11 */ /* 0x040fe2000f8210ff */
[----:B------:R-:W-:Y:S01]  /*2a600*/  IMAD.MOV.U32 R151, RZ, RZ, R54 ;  /* 0x000000ffff977224 */ /* 0x000fe200078e0036 */
[----:B------:R-:W-:Y:S01]  /*2a610*/  @P2 LOP3.LUT R3, R3, 0x20, RZ, 0xfc, !PT ;  /* 0x0000002003032812 */ /* 0x000fe200078efcff */
[----:B------:R-:W-:Y:S01]  /*2a620*/  ULDC UR4, c[0x0][0x248] ;  /* 0x0000920000047ab9 */ /* 0x000fe20000000800 */
[----:B------:R-:W-:Y:S01]  /*2a630*/  LEA.HI.X.SX32 R0, R0, UR7, 0x2, P1 ;  /* 0x0000000700007c11 */ /* 0x000fe200088f16ff */
[----:B------:R-:W-:Y:S01]  /*2a640*/  ULDC UR6, c[0x0][0x248] ;  /* 0x0000920000067ab9 */ /* 0x000fe20000000800 */
[CC--:B------:R-:W-:Y:S01]  /*2a650*/  LEA R50, P2, R23.reuse, R2.reuse, 0x2 ;  /* 0x0000000217327211 */ /* 0x0c0fe200078410ff */
[----:B------:R-:W-:Y:S01]  /*2a660*/  VIADD R79, R108, UR4 ;  /* 0x000000046c4f7c36 */ /* 0x000fe20008000000 */
[C---:B------:R-:W-:Y:S01]  /*2a670*/  LEA R48, P1, R52.reuse, R2, 0x2 ;  /* 0x0000000234307211 */ /* 0x040fe200078210ff */
[----:B------:R-:W-:Y:S01]  /*2a680*/  ULDC UR4, c[0x0][0x248] ;  /* 0x0000920000047ab9 */ /* 0x000fe20000000800 */
[-C--:B------:R-:W-:Y:S01]  /*2a690*/  LEA.HI.X.SX32 R51, R23, R0.reuse, 0x2, P2 ;  /* 0x0000000017337211 */ /* 0x080fe200010f16ff */
[----:B------:R-:W-:Y:S01]  /*2a6a0*/  ULDC UR7, c[0x0][0x248] ;  /* 0x0000920000077ab9 */ /* 0x000fe20000000800 */
[----:B------:R-:W-:-:S03]  /*2a6b0*/  LEA.HI.X.SX32 R49, R52, R0, 0x2, P1 ;  /* 0x0000000034317211 */ /* 0x000fc600008f16ff */
[----:B------:R1:W-:Y:S04]  /*2a6c0*/  STL.64 [R1+0x17e0], R50 ;  /* 0x0017e03201007387 */ /* 0x0003e80000100a00 */
[----:B------:R2:W-:Y:S01]  /*2a6d0*/  STL.64 [R1+0x17e8], R48 ;  /* 0x0017e83001007387 */ /* 0x0005e20000100a00 */
[----:B-1----:R-:W-:-:S04]  /*2a6e0*/  LEA R50, P2, R53, R2, 0x2 ;  /* 0x0000000235327211 */ /* 0x002fc800078410ff */
[----:B------:R-:W-:Y:S01]  /*2a6f0*/  LEA.HI.X.SX32 R51, R53, R0, 0x2, P2 ;  /* 0x0000000035337211 */ /* 0x000fe200010f16ff */
[----:B--2---:R-:W2:Y:S01]  /*2a700*/  LDL.LU.64 R48, [R1+0x1a40] ;  /* 0x001a400001307983 */ /* 0x004ea20000300a00 */
[----:B------:R-:W-:-:S03]  /*2a710*/  LEA R52, P2, R206, R2, 0x2 ;  /* 0x00000002ce347211 */ /* 0x000fc600078410ff */
[----:B------:R1:W-:Y:S01]  /*2a720*/  STL.64 [R1+0x17d8], R50 ;  /* 0x0017d83201007387 */ /* 0x0003e20000100a00 */
[----:B------:R-:W-:Y:S02]  /*2a730*/  LEA.HI.X.SX32 R53, R206, R0, 0x2, P2 ;  /* 0x00000000ce357211 */ /* 0x000fe400010f16ff */
[-C--:B------:R-:W-:Y:S01]  /*2a740*/  LEA R206, P2, R204, R2.reuse, 0x2 ;  /* 0x00000002ccce7211 */ /* 0x080fe200078410ff */
[----:B------:R-:W-:Y:S01]  /*2a750*/  IMAD.MOV.U32 R23, RZ, RZ, R55 ;  /* 0x000000ffff177224 */ /* 0x000fe200078e0037 */
[----:B-1----:R-:W-:-:S04]  /*2a760*/  LEA R50, P1, R207, R2, 0x2 ;  /* 0x00000002cf327211 */ /* 0x002fc800078210ff */
[----:B------:R-:W-:Y:S02]  /*2a770*/  LEA.HI.X.SX32 R51, R207, R0, 0x2, P1 ;  /* 0x00000000cf337211 */ /* 0x000fe400008f16ff */
[C---:B------:R-:W-:Y:S02]  /*2a780*/  LEA R54, P1, R205.reuse, R2, 0x2 ;  /* 0x00000002cd367211 */ /* 0x040fe400078210ff */
[-C--:B------:R-:W-:Y:S02]  /*2a790*/  LEA.HI.X.SX32 R207, R204, R0.reuse, 0x2, P2 ;  /* 0x00000000cccf7211 */ /* 0x080fe400010f16ff */
[----:B------:R-:W-:Y:S02]  /*2a7a0*/  LEA.HI.X.SX32 R55, R205, R0, 0x2, P1 ;  /* 0x00000000cd377211 */ /* 0x000fe400008f16ff */
[-C--:B------:R-:W-:Y:S01]  /*2a7b0*/  LEA R204, P1, R203, R2.reuse, 0x2 ;  /* 0x00000002cbcc7211 */ /* 0x080fe200078210ff */
[----:B------:R1:W-:Y:S01]  /*2a7c0*/  STL.64 [R1+0x17d0], R50 ;  /* 0x0017d03201007387 */ /* 0x0003e20000100a00 */
[----:B------:R-:W-:-:S02]  /*2a7d0*/  LEA R116, P2, R202, R2, 0x2 ;  /* 0x00000002ca747211 */ /* 0x000fc400078410ff */
[-C--:B------:R-:W-:Y:S01]  /*2a7e0*/  LEA.HI.X.SX32 R205, R203, R0.reuse, 0x2, P1 ;  /* 0x00000000cbcd7211 */ /* 0x080fe200008f16ff */
[----:B-1----:R-:W3:Y:S04]  /*2a7f0*/  LDL.LU.64 R50, [R1+0x1a38] ;  /* 0x001a380001327983 */ /* 0x002ee80000300a00 */
[----:B------:R1:W-:Y:S04]  /*2a800*/  STL.64 [R1+0x17c8], R52 ;  /* 0x0017c83401007387 */ /* 0x0003e80000100a00 */
[----:B-1----:R-:W4:Y:S04]  /*2a810*/  LDL.LU.64 R52, [R1+0x1a30] ;  /* 0x001a300001347983 */ /* 0x002f280000300a00 */
[----:B------:R1:W-:Y:S04]  /*2a820*/  STL.64 [R1+0x17c0], R54 ;  /* 0x0017c03601007387 */ /* 0x0003e80000100a00 */
[----:B-1----:R-:W4:Y:S04]  /*2a830*/  LDL.LU.64 R54, [R1+0x1a28] ;  /* 0x001a280001367983 */ /* 0x002f280000300a00 */
[----:B------:R1:W-:Y:S04]  /*2a840*/  STL.64 [R1+0x17b8], R206 ;  /* 0x0017b8ce01007387 */ /* 0x0003e80000100a00 */
[----:B------:R1:W-:Y:S02]  /*2a850*/  STL.64 [R1+0x17b0], R204 ;  /* 0x0017b0cc01007387 */ /* 0x0003e40000100a00 */
[----:B-1----:R-:W-:Y:S01]  /*2a860*/  IMAD.MOV.U32 R206, RZ, RZ, R117 ;  /* 0x000000ffffce7224 */ /* 0x002fe200078e0075 */
[----:B------:R-:W-:-:S02]  /*2a870*/  LEA.HI.X.SX32 R117, R202, R0, 0x2, P2 ;  /* 0x00000000ca757211 */ /* 0x000fc400010f16ff */
[CC--:B------:R-:W-:Y:S02]  /*2a880*/  LEA R202, P2, R200.reuse, R2.reuse, 0x2 ;  /* 0x00000002c8ca7211 */ /* 0x0c0fe400078410ff */
[C---:B------:R-:W-:Y:S02]  /*2a890*/  LEA R204, P1, R201.reuse, R2, 0x2 ;  /* 0x00000002c9cc7211 */ /* 0x040fe400078210ff */
[-C--:B------:R-:W-:Y:S02]  /*2a8a0*/  LEA.HI.X.SX32 R203, R200, R0.reuse, 0x2, P2 ;  /* 0x00000000c8cb7211 */ /* 0x080fe400010f16ff */
[----:B------:R-:W-:Y:S01]  /*2a8b0*/  LEA.HI.X.SX32 R205, R201, R0, 0x2, P1 ;  /* 0x00000000c9cd7211 */ /* 0x000fe200008f16ff */
[----:B------:R-:W-:Y:S04]  /*2a8c0*/  STL.64 [R1+0x17a8], R116 ;  /* 0x0017a87401007387 */ /* 0x000fe80000100a00 */
[----:B------:R1:W-:Y:S04]  /*2a8d0*/  STL.64 [R1+0x17a0], R204 ;  /* 0x0017a0cc01007387 */ /* 0x0003e80000100a00 */
[----:B------:R1:W-:Y:S02]  /*2a8e0*/  STL.64 [R1+0x1798], R202 ;  /* 0x001798ca01007387 */ /* 0x0003e40000100a00 */
[----:B-1----:R-:W-:-:S02]  /*2a8f0*/  LEA R204, P1, R199, R2, 0x2 ;  /* 0x00000002c7cc7211 */ /* 0x002fc400078210ff */
[C---:B------:R-:W-:Y:S02]  /*2a900*/  LEA R202, P2, R198.reuse, R2, 0x2 ;  /* 0x00000002c6ca7211 */ /* 0x040fe400078410ff */
[-C--:B------:R-:W-:Y:S02]  /*2a910*/  LEA.HI.X.SX32 R205, R199, R0.reuse, 0x2, P1 ;  /* 0x00000000c7cd7211 */ /* 0x080fe400008f16ff */
[----:B------:R-:W-:Y:S02]  /*2a920*/  LEA.HI.X.SX32 R203, R198, R0, 0x2, P2 ;  /* 0x00000000c6cb7211 */ /* 0x000fe400010f16ff */
[CC--:B------:R-:W-:Y:S02]  /*2a930*/  LEA R200, P1, R197.reuse, R2.reuse, 0x2 ;  /* 0x00000002c5c87211 */ /* 0x0c0fe400078210ff */
[----:B------:R-:W-:Y:S02]  /*2a940*/  LEA R198, P2, R196, R2, 0x2 ;  /* 0x00000002c4c67211 */ /* 0x000fe400078410ff */
[----:B------:R-:W-:-:S02]  /*2a950*/  LEA.HI.X.SX32 R201, R197, R0, 0x2, P1 ;  /* 0x00000000c5c97211 */ /* 0x000fc400008f16ff */
[----:B------:R-:W-:Y:S02]  /*2a960*/  LEA.HI.X.SX32 R199, R196, R0, 0x2, P2 ;  /* 0x00000000c4c77211 */ /* 0x000fe400010f16ff */
[C---:B------:R-:W-:Y:S01]  /*2a970*/  LEA R196, P1, R195.reuse, R2, 0x2 ;  /* 0x00000002c3c47211 */ /* 0x040fe200078210ff */
[----:B------:R-:W-:Y:S01]  /*2a980*/  IMAD.MOV.U32 R207, RZ, RZ, R118 ;  /* 0x000000ffffcf7224 */ /* 0x000fe200078e0076 */
[----:B------:R1:W-:Y:S02]  /*2a990*/  STL.64 [R1+0x1790], R204 ;  /* 0x001790cc01007387 */ /* 0x0003e40000100a00 */
[----:B------:R-:W-:Y:S02]  /*2a9a0*/  LEA.HI.X.SX32 R197, R195, R0, 0x2, P1 ;  /* 0x00000000c3c57211 */ /* 0x000fe400008f16ff */
[----:B------:R1:W-:Y:S04]  /*2a9b0*/  STL.64 [R1+0x1788], R202 ;  /* 0x001788ca01007387 */ /* 0x0003e80000100a00 */
[----:B------:R-:W-:Y:S01]  /*2a9c0*/  STL.64 [R1+0x1780], R200 ;  /* 0x001780c801007387 */ /* 0x000fe20000100a00 */
[----:B-1----:R-:W-:Y:S01]  /*2a9d0*/  IMAD.MOV.U32 R204, RZ, RZ, R112 ;  /* 0x000000ffffcc7224 */ /* 0x002fe200078e0070 */
[----:B------:R-:W-:-:S02]  /*2a9e0*/  LEA R112, P2, R194, R2, 0x2 ;  /* 0x00000002c2707211 */ /* 0x000fc400078410ff */
[----:B------:R-:W-:Y:S01]  /*2a9f0*/  STL.64 [R1+0x1778], R198 ;  /* 0x001778c601007387 */ /* 0x000fe20000100a00 */
[----:B------:R-:W-:Y:S02]  /*2aa00*/  IMAD.MOV.U32 R203, RZ, RZ, R207 ;  /* 0x000000ffffcb7224 */ /* 0x000fe400078e00cf */
[----:B------:R-:W-:Y:S01]  /*2aa10*/  IMAD.MOV.U32 R207, RZ, RZ, R113 ;  /* 0x000000ffffcf7224 */ /* 0x000fe200078e0071 */
[----:B------:R1:W-:Y:S01]  /*2aa20*/  STL.64 [R1+0x1770], R196 ;  /* 0x001770c401007387 */ /* 0x0003e20000100a00 */
[----:B------:R-:W-:Y:S02]  /*2aa30*/  LEA.HI.X.SX32 R113, R194, R0, 0x2, P2 ;  /* 0x00000000c2717211 */ /* 0x000fe400010f16ff */
[----:B------:R-:W-:-:S04]  /*2aa40*/  LEA R194, P2, R192, R2, 0x2 ;  /* 0x00000002c0c27211 */ /* 0x000fc800078410ff */
[----:B------:R-:W-:Y:S02]  /*2aa50*/  LEA.HI.X.SX32 R195, R192, R0, 0x2, P2 ;  /* 0x00000000c0c37211 */ /* 0x000fe400010f16ff */
[----:B-1----:R-:W-:-:S04]  /*2aa60*/  LEA R196, P1, R193, R2, 0x2 ;  /* 0x00000002c1c47211 */ /* 0x002fc800078210ff */
        /* <DEDUP_REMOVED lines=9> */
[----:B------:R-:W-:Y:S01]  /*2ab00*/  LEA R190, P2, R188, R2, 0x2 ;  /* 0x00000002bcbe7211 */ /* 0x000fe200078410ff */
[----:B------:R-:W-:Y:S01]  /*2ab10*/  IMAD.MOV.U32 R202, RZ, RZ, R111 ;  /* 0x000000ffffca7224 */ /* 0x000fe200078e006f */
[----:B------:R-:W-:-:S02]  /*2ab20*/  LEA.HI.X.SX32 R193, R189, R0, 0x2, P1 ;  /* 0x00000000bdc17211 */ /* 0x000fc400008f16ff */
[----:B------:R-:W-:Y:S02]  /*2ab30*/  LEA.HI.X.SX32 R191, R188, R0, 0x2, P2 ;  /* 0x00000000bcbf7211 */ /* 0x000fe400010f16ff */
[C---:B------:R-:W-:Y:S01]  /*2ab40*/  LEA R188, P1, R187.reuse, R2, 0x2 ;  /* 0x00000002bbbc7211 */ /* 0x040fe200078210ff */
[----:B------:R-:W-:Y:S02]  /*2ab50*/  IMAD.MOV.U32 R201, RZ, RZ, R202 ;  /* 0x000000ffffc97224 */ /* 0x000fe400078e00ca */
[----:B------:R-:W-:Y:S01]  /*2ab60*/  IMAD.MOV.U32 R202, RZ, RZ, R206 ;  /* 0x000000ffffca7224 */ /* 0x000fe200078e00ce */
[----:B------:R-:W-:Y:S01]  /*2ab70*/  LEA.HI.X.SX32 R189, R187, R0, 0x2, P1 ;  /* 0x00000000bbbd7211 */ /* 0x000fe200008f16ff */
[----:B------:R-:W-:Y:S01]  /*2ab80*/  IMAD.MOV.U32 R206, RZ, RZ, R108 ;  /* 0x000000ffffce7224 */ /* 0x000fe200078e006c */
[----:B------:R-:W-:Y:S01]  /*2ab90*/  STL.64 [R1+0x1750], R196 ;  /* 0x001750c401007387 */ /* 0x000fe20000100a00 */
[----:B------:R-:W-:Y:S01]  /*2aba0*/  LEA R108, P2, R186, R2, 0x2 ;  /* 0x00000002ba6c7211 */ /* 0x000fe200078410ff */
[----:B------:R-:W-:-:S02]  /*2abb0*/  IMAD.MOV.U32 R199, RZ, RZ, R109 ;  /* 0x000000ffffc77224 */ /* 0x000fc400078e006d */
[----:B------:R-:W-:Y:S01]  /*2abc0*/  STL.64 [R1+0x1748], R194 ;  /* 0x001748c201007387 */ /* 0x000fe20000100a00 */
[----:B------:R-:W-:-:S03]  /*2abd0*/  LEA.HI.X.SX32 R109, R186, R0, 0x2, P2 ;  /* 0x00000000ba6d7211 */ /* 0x000fc600010f16ff */
        /* <DEDUP_REMOVED lines=8> */
[C---:B------:R-:W-:Y:S02]  /*2ac60*/  LEA R184, P2, R182.reuse, R2, 0x2 ;  /* 0x00000002b6b87211 */ /* 0x040fe400078410ff */
[-C--:B------:R-:W-:Y:S01]  /*2ac70*/  LEA.HI.X.SX32 R187, R183, R0.reuse, 0x2, P1 ;  /* 0x00000000b7bb7211 */ /* 0x080fe200008f16ff */
[----:B------:R-:W-:Y:S01]  /*2ac80*/  STL.64 [R1+0x1728], R108 ;  /* 0x0017286c01007387 */ /* 0x000fe20000100a00 */
[----:B------:R-:W-:-:S03]  /*2ac90*/  LEA.HI.X.SX32 R185, R182, R0, 0x2, P2 ;  /* 0x00000000b6b97211 */ /* 0x000fc600010f16ff */
[----:B------:R-:W-:Y:S04]  /*2aca0*/  STL.64 [R1+0x1720], R190 ;  /* 0x001720be01007387 */ /* 0x000fe80000100a00 */
[----:B------:R-:W-:Y:S01]  /*2acb0*/  STL.64 [R1+0x1718], R188 ;  /* 0x001718bc01007387 */ /* 0x000fe20000100a00 */
[----:B------:R-:W-:-:S03]  /*2acc0*/  LEA R182, P2, R180, R2, 0x2 ;  /* 0x00000002b4b67211 */ /* 0x000fc600078410ff */
[----:B------:R-:W-:Y:S04]  /*2acd0*/  STL.64 [R1+0x1710], R186 ;  /* 0x001710ba01007387 */ /* 0x000fe80000100a00 */
[----:B------:R1:W-:Y:S01]  /*2ace0*/  STL.64 [R1+0x1708], R184 ;  /* 0x001708b801007387 */ /* 0x0003e20000100a00 */
[----:B------:R-:W-:Y:S02]  /*2acf0*/  LEA.HI.X.SX32 R183, R180, R0, 0x2, P2 ;  /* 0x00000000b4b77211 */ /* 0x000fe400010f16ff */
[----:B-1----:R-:W-:-:S04]  /*2ad00*/  LEA R184, P1, R181, R2, 0x2 ;  /* 0x00000002b5b87211 */ /* 0x002fc800078210ff */
[----:B------:R-:W-:-:S05]  /*2ad10*/  LEA.HI.X.SX32 R185, R181, R0, 0x2, P1 ;  /* 0x00000000b5b97211 */ /* 0x000fca00008f16ff */
[----:B------:R1:W-:Y:S04]  /*2ad20*/  STL.64 [R1+0x1700], R184 ;  /* 0x001700b801007387 */ /* 0x0003e80000100a00 */
[----:B------:R2:W-:Y:S01]  /*2ad30*/  STL.64 [R1+0x16f8], R182 ;  /* 0x0016f8b601007387 */ /* 0x0005e20000100a00 */
[CC--:B-1----:R-:W-:Y:S02]  /*2ad40*/  LEA R184, P1, R179.reuse, R2.reuse, 0x2 ;  /* 0x00000002b3b87211 */ /* 0x0c2fe400078210ff */
[C---:B--2---:R-:W-:Y:S02]  /*2ad50*/  LEA R182, P2, R178.reuse, R2, 0x2 ;  /* 0x00000002b2b67211 */ /* 0x044fe400078410ff */
[-C--:B------:R-:W-:Y:S02]  /*2ad60*/  LEA.HI.X.SX32 R185, R179, R0.reuse, 0x2, P1 ;  /* 0x00000000b3b97211 */ /* 0x080fe400008f16ff */
[----:B------:R-:W-:-:S02]  /*2ad70*/  LEA.HI.X.SX32 R183, R178, R0, 0x2, P2 ;  /* 0x00000000b2b77211 */ /* 0x000fc400010f16ff */
[CC--:B------:R-:W-:Y:S02]  /*2ad80*/  LEA R180, P1, R177.reuse, R2.reuse, 0x2 ;  /* 0x00000002b1b47211 */ /* 0x0c0fe400078210ff */
[C---:B------:R-:W-:Y:S02]  /*2ad90*/  LEA R178, P2, R176.reuse, R2, 0x2 ;  /* 0x00000002b0b27211 */ /* 0x040fe400078410ff */
[-C--:B------:R-:W-:Y:S02]  /*2ada0*/  LEA.HI.X.SX32 R181, R177, R0.reuse, 0x2, P1 ;  /* 0x00000000b1b57211 */ /* 0x080fe400008f16ff */
[----:B------:R-:W-:Y:S01]  /*2adb0*/  LEA.HI.X.SX32 R179, R176, R0, 0x2, P2 ;  /* 0x00000000b0b37211 */ /* 0x000fe200010f16ff */
[----:B------:R-:W-:Y:S04]  /*2adc0*/  STL.64 [R1+0x16f0], R184 ;  /* 0x0016f0b801007387 */ /* 0x000fe80000100a00 */
[----:B------:R-:W-:Y:S01]  /*2add0*/  STL.64 [R1+0x16e8], R182 ;  /* 0x0016e8b601007387 */ /* 0x000fe20000100a00 */
[----:B------:R-:W-:-:S03]  /*2ade0*/  LEA R176, P2, R174, R2, 0x2 ;  /* 0x00000002aeb07211 */ /* 0x000fc600078410ff */
[----:B------:R-:W-:Y:S04]  /*2adf0*/  STL.64 [R1+0x16e0], R180 ;  /* 0x0016e0b401007387 */ /* 0x000fe80000100a00 */
[----:B------:R1:W-:Y:S01]  /*2ae00*/  STL.64 [R1+0x16d8], R178 ;  /* 0x0016d8b201007387 */ /* 0x0003e20000100a00 */
[----:B------:R-:W-:Y:S02]  /*2ae10*/  LEA.HI.X.SX32 R177, R174, R0, 0x2, P2 ;  /* 0x00000000aeb17211 */ /* 0x000fe400010f16ff */
[----:B-1----:R-:W-:-:S04]  /*2ae20*/  LEA R178, P1, R175, R2, 0x2 ;  /* 0x00000002afb27211 */ /* 0x002fc800078210ff */
[----:B------:R-:W-:Y:S02]  /*2ae30*/  LEA.HI.X.SX32 R179, R175, R0, 0x2, P1 ;  /* 0x00000000afb37211 */ /* 0x000fe400008f16ff */
        /* <DEDUP_REMOVED lines=72> */
[C---:B------:R-:W-:Y:S01]  /*2b2c0*/  LEA R14, P1, R13.reuse, R2, 0x2 ;  /* 0x000000020d0e7211 */ /* 0x040fe200078210ff */
[----:B------:R1:W-:Y:S03]  /*2b2d0*/  STL.64 [R1+0x1610], R152 ;  /* 0x0016109801007387 */ /* 0x0003e60000100a00 */
[----:B------:R-:W-:Y:S01]  /*2b2e0*/  LEA.HI.X.SX32 R15, R13, R0, 0x2, P1 ;  /* 0x000000000d0f7211 */ /* 0x000fe200008f16ff */
[----:B------:R-:W-:Y:S01]  /*2b2f0*/  STL.64 [R1+0x1608], R154 ;  /* 0x0016089a01007387 */ /* 0x000fe20000100a00 */
[----:B-1----:R-:W-:-:S03]  /*2b300*/  LEA R152, P2, R12, R2, 0x2 ;  /* 0x000000020c987211 */ /* 0x002fc600078410ff */
[----:B------:R1:W-:Y:S01]  /*2b310*/  STL.64 [R1+0x1600], R14 ;  /* 0x0016000e01007387 */ /* 0x0003e20000100a00 */
[----:B------:R-:W-:Y:S02]  /*2b320*/  LEA.HI.X.SX32 R153, R12, R0, 0x2, P2 ;  /* 0x000000000c997211 */ /* 0x000fe400010f16ff */
[----:B------:R-:W-:-:S04]  /*2b330*/  LEA R12, P1, R11, R2, 0x2 ;  /* 0x000000020b0c7211 */ /* 0x000fc800078210ff */
[----:B------:R-:W-:Y:S02]  /*2b340*/  LEA.HI.X.SX32 R13, R11, R0, 0x2, P1 ;  /* 0x000000000b0d7211 */ /* 0x000fe400008f16ff */
[C---:B-1----:R-:W-:Y:S01]  /*2b350*/  LEA R14, P2, R10.reuse, R2, 0x2 ;  /* 0x000000020a0e7211 */ /* 0x042fe200078410ff */
[----:B------:R-:W-:Y:S03]  /*2b360*/  STL.64 [R1+0x15f8], R152 ;  /* 0x0015f89801007387 */ /* 0x000fe60000100a00 */
        /* <DEDUP_REMOVED lines=12> */
[----:B------:R-:W-:Y:S01]  /*2b430*/  LEA.HI.X.SX32 R11, R208, R0, 0x2, P2 ;  /* 0x00000000d00b7211 */ /* 0x000fe200010f16ff */
[----:B------:R1:W-:Y:S04]  /*2b440*/  STL.64 [R1+0x15d0], R8 ;  /* 0x0015d00801007387 */ /* 0x0003e80000100a00 */
[----:B------:R2:W-:Y:S01]  /*2b450*/  STL.64 [R1+0x15c8], R10 ;  /* 0x0015c80a01007387 */ /* 0x0005e20000100a00 */
[----:B-1----:R-:W-:-:S02]  /*2b460*/  LEA R8, P2, R210, R2, 0x2 ;  /* 0x00000002d2087211 */ /* 0x002fc400078410ff */
[C---:B--2---:R-:W-:Y:S02]  /*2b470*/  LEA R10, P1, R211.reuse, R2, 0x2 ;  /* 0x00000002d30a7211 */ /* 0x044fe400078210ff */
[-C--:B------:R-:W-:Y:S02]  /*2b480*/  LEA.HI.X.SX32 R9, R210, R0.reuse, 0x2, P2 ;  /* 0x00000000d2097211 */ /* 0x080fe400010f16ff */
[----:B------:R-:W-:-:S05]  /*2b490*/  LEA.HI.X.SX32 R11, R211, R0, 0x2, P1 ;  /* 0x00000000d30b7211 */ /* 0x000fca00008f16ff */
[----:B------:R1:W-:Y:S04]  /*2b4a0*/  STL.64 [R1+0x15c0], R10 ;  /* 0x0015c00a01007387 */ /* 0x0003e80000100a00 */
[----:B------:R2:W-:Y:S01]  /*2b4b0*/  STL.64 [R1+0x15b8], R8 ;  /* 0x0015b80801007387 */ /* 0x0005e20000100a00 */
[CC--:B-1----:R-:W-:Y:S02]  /*2b4c0*/  LEA R10, P1, R213.reuse, R2.reuse, 0x2 ;  /* 0x00000002d50a7211 */ /* 0x0c2fe400078210ff */
[C---:B--2---:R-:W-:Y:S02]  /*2b4d0*/  LEA R8, P2, R212.reuse, R2, 0x2 ;  /* 0x00000002d4087211 */ /* 0x044fe400078410ff */
[-C--:B------:R-:W-:Y:S02]  /*2b4e0*/  LEA.HI.X.SX32 R11, R213, R0.reuse, 0x2, P1 ;  /* 0x00000000d50b7211 */ /* 0x080fe400008f16ff */
[----:B------:R-:W-:-:S03]  /*2b4f0*/  LEA.HI.X.SX32 R9, R212, R0, 0x2, P2 ;  /* 0x00000000d4097211 */ /* 0x000fc600010f16ff */
        /* <DEDUP_REMOVED lines=65> */
[----:B------:R-:W-:Y:S01]  /*2b910*/  LEA.HI.X.SX32 R9, R234, R0, 0x2, P2 ;  /* 0x00000000ea097211 */ /* 0x000fe200010f16ff */
[----:B------:R-:W-:-:S02]  /*2b920*/  IMAD.MOV.U32 R194, RZ, RZ, R204 ;  /* 0x000000ffffc27224 */ /* 0x000fc400078e00cc */
[----:B------:R1:W-:Y:S01]  /*2b930*/  STL.64 [R1+0x1500], R10 ;  /* 0x0015000a01007387 */ /* 0x0003e20000100a00 */
[----:B------:R-:W-:-:S03]  /*2b940*/  IMAD.MOV.U32 R204, RZ, RZ, R103 ;  /* 0x000000ffffcc7224 */ /* 0x000fc600078e0067 */
[----:B------:R2:W-:Y:S01]  /*2b950*/  STL.64 [R1+0x14f8], R8 ;  /* 0x0014f80801007387 */ /* 0x0005e20000100a00 */
[----:B------:R-:W-:Y:S02]  /*2b960*/  IMAD.MOV.U32 R192, RZ, RZ, R194 ;  /* 0x000000ffffc07224 */ /* 0x000fe400078e00c2 */
[----:B------:R-:W-:Y:S01]  /*2b970*/  IMAD.MOV.U32 R193, RZ, RZ, R204 ;  /* 0x000000ffffc17224 */ /* 0x000fe200078e00cc */
[CC--:B-1----:R-:W-:Y:S02]  /*2b980*/  LEA R10, P1, R237.reuse, R2.reuse, 0x2 ;  /* 0x00000002ed0a7211 */ /* 0x0c2fe400078210ff */
[C---:B--2---:R-:W-:Y:S02]  /*2b990*/  LEA R8, P2, R236.reuse, R2, 0x2 ;  /* 0x00000002ec087211 */ /* 0x044fe400078410ff */
[-C--:B------:R-:W-:Y:S02]  /*2b9a0*/  LEA.HI.X.SX32 R11, R237, R0.reuse, 0x2, P1 ;  /* 0x00000000ed0b7211 */ /* 0x080fe400008f16ff */
[----:B------:R-:W-:Y:S01]  /*2b9b0*/  LEA.HI.X.SX32 R9, R236, R0, 0x2, P2 ;  /* 0x00000000ec097211 */ /* 0x000fe200010f16ff */
[----:B------:R-:W-:-:S02]  /*2b9c0*/  IMAD.MOV.U32 R190, RZ, RZ, R192 ;  /* 0x000000ffffbe7224 */ /* 0x000fc400078e00c0 */
[----:B------:R-:W-:Y:S01]  /*2b9d0*/  IMAD.MOV.U32 R191, RZ, RZ, R193 ;  /* 0x000000ffffbf7224 */ /* 0x000fe200078e00c1 */
[----:B------:R1:W-:Y:S01]  /*2b9e0*/  STL.64 [R1+0x14f0], R10 ;  /* 0x0014f00a01007387 */ /* 0x0003e20000100a00 */
[----:B------:R-:W-:-:S03]  /*2b9f0*/  IMAD.MOV.U32 R189, RZ, RZ, R190 ;  /* 0x000000ffffbd7224 */ /* 0x000fc600078e00be */
[----:B------:R2:W-:Y:S01]  /*2ba00*/  STL.64 [R1+0x14e8], R8 ;  /* 0x0014e80801007387 */ /* 0x0005e20000100a00 */
[----:B------:R-:W-:Y:S02]  /*2ba10*/  IMAD.MOV.U32 R194, RZ, RZ, R101 ;  /* 0x000000ffffc27224 */ /* 0x000fe400078e0065 */
[----:B------:R-:W-:Y:S01]  /*2ba20*/  IMAD.MOV.U32 R190, RZ, RZ, R191 ;  /* 0x000000ffffbe7224 */ /* 0x000fe200078e00bf */
[CC--:B-1----:R-:W-:Y:S01]  /*2ba30*/  LEA R10, P1, R239.reuse, R2.reuse, 0x2 ;  /* 0x00000002ef0a7211 */ /* 0x0c2fe200078210ff */
[----:B------:R-:W-:Y:S01]  /*2ba40*/  IMAD.MOV.U32 R196, RZ, RZ, R199 ;  /* 0x000000ffffc47224 */ /* 0x000fe200078e00c7 */
[C---:B--2---:R-:W-:Y:S02]  /*2ba50*/  LEA R8, P2, R238.reuse, R2, 0x2 ;  /* 0x00000002ee087211 */ /* 0x044fe400078410ff */
[-C--:B------:R-:W-:Y:S01]  /*2ba60*/  LEA.HI.X.SX32 R11, R239, R0.reuse, 0x2, P1 ;  /* 0x00000000ef0b7211 */ /* 0x080fe200008f16ff */
[----:B------:R-:W-:Y:S01]  /*2ba70*/  IMAD.MOV.U32 R188, RZ, RZ, R189 ;  /* 0x000000ffffbc7224 */ /* 0x000fe200078e00bd */
[----:B------:R-:W-:Y:S01]  /*2ba80*/  LEA.HI.X.SX32 R9, R238, R0, 0x2, P2 ;  /* 0x00000000ee097211 */ /* 0x000fe200010f16ff */
[----:B------:R-:W-:-:S02]  /*2ba90*/  IMAD.MOV.U32 R192, RZ, RZ, R194 ;  /* 0x000000ffffc07224 */ /* 0x000fc400078e00c2 */
[----:B------:R-:W-:Y:S01]  /*2baa0*/  IMAD.MOV.U32 R189, RZ, RZ, R190 ;  /* 0x000000ffffbd7224 */ /* 0x000fe200078e00be */
[----:B------:R1:W-:Y:S01]  /*2bab0*/  STL.64 [R1+0x14e0], R10 ;  /* 0x0014e00a01007387 */ /* 0x0003e20000100a00 */
[----:B------:R-:W-:Y:S02]  /*2bac0*/  IMAD.MOV.U32 R200, RZ, RZ, R110 ;  /* 0x000000ffffc87224 */ /* 0x000fe400078e006e */
[----:B------:R-:W-:Y:S01]  /*2bad0*/  IMAD.MOV.U32 R193, RZ, RZ, R196 ;  /* 0x000000ffffc17224 */ /* 0x000fe200078e00c4 */
[----:B------:R2:W-:Y:S01]  /*2bae0*/  STL.64 [R1+0x14d8], R8 ;  /* 0x0014d80801007387 */ /* 0x0005e20000100a00 */
[----:B------:R-:W-:Y:S02]  /*2baf0*/  IMAD.MOV.U32 R194, RZ, RZ, R99 ;  /* 0x000000ffffc27224 */ /* 0x000fe400078e0063 */
[----:B------:R-:W-:Y:S02]  /*2bb00*/  IMAD.MOV.U32 R196, RZ, RZ, R100 ;  /* 0x000000ffffc47224 */ /* 0x000fe400078e0064 */
[----:B------:R-:W-:-:S02]  /*2bb10*/  IMAD.MOV.U32 R187, RZ, RZ, R188 ;  /* 0x000000ffffbb7224 */ /* 0x000fc400078e00bc */
[----:B------:R-:W-:Y:S01]  /*2bb20*/  IMAD.MOV.U32 R197, RZ, RZ, R207 ;  /* 0x000000ffffc57224 */ /* 0x000fe200078e00cf */
[CC--:B-1----:R-:W-:Y:S01]  /*2bb30*/  LEA R10, P1, R241.reuse, R2.reuse, 0x2 ;  /* 0x00000002f10a7211 */ /* 0x0c2fe200078210ff */
[----:B------:R-:W-:Y:S02]  /*2bb40*/  IMAD.MOV.U32 R191, RZ, RZ, R192 ;  /* 0x000000ffffbf7224 */ /* 0x000fe400078e00c0 */
[----:B------:R-:W-:Y:S01]  /*2bb50*/  IMAD.MOV.U32 R188, RZ, RZ, R189 ;  /* 0x000000ffffbc7224 */ /* 0x000fe200078e00bd */
[C---:B--2---:R-:W-:Y:S01]  /*2bb60*/  LEA R8, P2, R240.reuse, R2, 0x2 ;  /* 0x00000002f0087211 */ /* 0x044fe200078410ff */
[----:B------:R-:W-:Y:S02]  /*2bb70*/  IMAD.MOV.U32 R198, RZ, RZ, R200 ;  /* 0x000000ffffc67224 */ /* 0x000fe400078e00c8 */
[----:B------:R-:W-:Y:S01]  /*2bb80*/  IMAD.MOV.U32 R192, RZ, RZ, R193 ;  /* 0x000000ffffc07224 */ /* 0x000fe200078e00c1 */
[-C--:B------:R-:W-:Y:S01]  /*2bb90*/  LEA.HI.X.SX32 R11, R241, R0.reuse, 0x2, P1 ;  /* 0x00000000f10b7211 */ /* 0x080fe200008f16ff */
[----:B------:R-:W-:Y:S01]  /*2bba0*/  IMAD.MOV.U32 R193, RZ, RZ, R194 ;  /* 0x000000ffffc17224 */ /* 0x000fe200078e00c2 */
[----:B------:R-:W-:Y:S01]  /*2bbb0*/  LEA.HI.X.SX32 R9, R240, R0, 0x2, P2 ;  /* 0x00000000f0097211 */ /* 0x000fe200010f16ff */
[----:B------:R-:W-:-:S02]  /*2bbc0*/  IMAD.MOV.U32 R194, RZ, RZ, R196 ;  /* 0x000000ffffc27224 */ /* 0x000fc400078e00c4 */
[----:B------:R-:W-:Y:S02]  /*2bbd0*/  IMAD.MOV.U32 R186, RZ, RZ, R187 ;  /* 0x000000ffffba7224 */ /* 0x000fe400078e00bb */
[----:B------:R-:W-:Y:S02]  /*2bbe0*/  IMAD.MOV.U32 R196, RZ, RZ, R197 ;  /* 0x000000ffffc47224 */ /* 0x000fe400078e00c5 */
[----:B------:R-:W-:Y:S02]  /*2bbf0*/  IMAD.MOV.U32 R187, RZ, RZ, R188 ;  /* 0x000000ffffbb7224 */ /* 0x000fe400078e00bc */
[----:B------:R-:W-:Y:S02]  /*2bc00*/  IMAD.MOV.U32 R197, RZ, RZ, R198 ;  /* 0x000000ffffc57224 */ /* 0x000fe400078e00c6 */
[----:B------:R-:W-:Y:S01]  /*2bc10*/  IMAD.MOV.U32 R198, RZ, RZ, R98 ;  /* 0x000000ffffc67224 */ /* 0x000fe200078e0062 */
[----:B------:R1:W-:Y:S01]  /*2bc20*/  STL.64 [R1+0x14d0], R10 ;  /* 0x0014d00a01007387 */ /* 0x0003e20000100a00 */
[----:B------:R-:W-:-:S02]  /*2bc30*/  IMAD.MOV.U32 R190, RZ, RZ, R192 ;  /* 0x000000ffffbe7224 */ /* 0x000fc400078e00c0 */
[----:B------:R-:W-:Y:S01]  /*2bc40*/  IMAD.MOV.U32 R192, RZ, RZ, R194 ;  /* 0x000000ffffc07224 */ /* 0x000fe200078e00c2 */
[----:B------:R2:W-:Y:S01]  /*2bc50*/  STL.64 [R1+0x14c8], R8 ;  /* 0x0014c80801007387 */ /* 0x0005e20000100a00 */
[----:B------:R-:W-:Y:S02]  /*2bc60*/  IMAD.MOV.U32 R185, RZ, RZ, R187 ;  /* 0x000000ffffb97224 */ /* 0x000fe400078e00bb */
[----:B------:R-:W-:Y:S02]  /*2bc70*/  IMAD.MOV.U32 R194, RZ, RZ, R196 ;  /* 0x000000ffffc27224 */ /* 0x000fe400078e00c4 */
[----:B------:R-:W-:Y:S02]  /*2bc80*/  IMAD.MOV.U32 R205, RZ, RZ, R114 ;  /* 0x000000ffffcd7224 */ /* 0x000fe400078e0072 */
[----:B------:R-:W-:Y:S01]  /*2bc90*/  IMAD.MOV.U32 R196, RZ, RZ, R198 ;  /* 0x000000ffffc47224 */ /* 0x000fe200078e00c6 */
[CC--:B-1----:R-:W-:Y:S01]  /*2bca0*/  LEA R10, P1, R243.reuse, R2.reuse, 0x2 ;  /* 0x00000002f30a7211 */ /* 0x0c2fe200078210ff */
[----:B------:R-:W-:Y:S01]  /*2bcb0*/  IMAD.MOV.U32 R198, RZ, RZ, R97 ;  /* 0x000000ffffc67224 */ /* 0x000fe200078e0061 */
[C---:B--2---:R-:W-:Y:S01]  /*2bcc0*/  LEA R8, P2, R242.reuse, R2, 0x2 ;  /* 0x00000002f2087211 */ /* 0x044fe200078410ff */
        /* <DEDUP_REMOVED lines=9> */
[----:B------:R-:W-:Y:S02]  /*2bd60*/  IMAD.MOV.U32 R205, RZ, RZ, R104 ;  /* 0x000000ffffcd7224 */ /* 0x000fe400078e0068 */
[----:B------:R-:W-:-:S02]  /*2bd70*/  IMAD.MOV.U32 R196, RZ, RZ, R198 ;  /* 0x000000ffffc47224 */ /* 0x000fc400078e00c6 */
[----:B------:R-:W-:Y:S02]  /*2bd80*/  IMAD.MOV.U32 R198, RZ, RZ, R96 ;  /* 0x000000ffffc67224 */ /* 0x000fe400078e0060 */
[----:B------:R-:W-:Y:S01]  /*2bd90*/  IMAD.MOV.U32 R182, RZ, RZ, R183 ;  /* 0x000000ffffb67224 */ /* 0x000fe200078e00b7 */
[----:B------:R1:W-:Y:S01]  /*2bda0*/  STL.64 [R1+0x14c0], R10 ;  /* 0x0014c00a01007387 */ /* 0x0003e20000100a00 */
[----:B------:R-:W-:Y:S02]  /*2bdb0*/  IMAD.MOV.U32 R207, RZ, RZ, R105 ;  /* 0x000000ffffcf7224 */ /* 0x000fe400078e0069 */
[----:B------:R-:W-:Y:S01]  /*2bdc0*/  IMAD.MOV.U32 R183, RZ, RZ, R185 ;  /* 0x000000ffffb77224 */ /* 0x000fe200078e00b9 */
[----:B------:R2:W-:Y:S01]  /*2bdd0*/  STL.64 [R1+0x14b8], R8 ;  /* 0x0014b80801007387 */ /* 0x0005e20000100a00 */
[----:B------:R-:W-:Y:S02]  /*2bde0*/  IMAD.MOV.U32 R185, RZ, RZ, R186 ;  /* 0x000000ffffb97224 */ /* 0x000fe400078e00ba */
[----:B------:R-:W-:-:S02]  /*2bdf0*/  IMAD.MOV.U32 R188, RZ, RZ, R189 ;  /* 0x000000ffffbc7224 */ /* 0x000fc400078e00bd */
        /* <DEDUP_REMOVED lines=33> */
[----:B------:R-:W2:Y:S01]  /*2c010*/  LDL.LU R57, [R1+0x1a24] ;  /* 0x001a240001397983 */ /* 0x000ea20000300800 */
[----:B------:R-:W-:Y:S02]  /*2c020*/  IMAD.MOV.U32 R177, RZ, RZ, R180 ;  /* 0x000000ffffb17224 */ /* 0x000fe400078e00b4 */
[----:B------:R-:W-:Y:S01]  /*2c030*/  IMAD.MOV.U32 R180, RZ, RZ, R181 ;  /* 0x000000ffffb47224 */ /* 0x000fe200078e00b5 */
[----:B------:R1:W-:Y:S01]  /*2c040*/  STL.64 [R1+0x14a0], R10 ;  /* 0x0014a00a01007387 */ /* 0x0003e20000100a00 */
[----:B------:R-:W-:-:S03]  /*2c050*/  IMAD.MOV.U32 R181, RZ, RZ, R182 ;  /* 0x000000ffffb57224 */ /* 0x000fc600078e00b6 */
[----:B------:R3:W-:Y:S01]  /*2c060*/  STL.64 [R1+0x1498], R8 ;  /* 0x0014980801007387 */ /* 0x0007e20000100a00 */
[----:B------:R-:W-:Y:S02]  /*2c070*/  IMAD.MOV.U32 R201, RZ, RZ, R89 ;  /* 0x000000ffffc97224 */ /* 0x000fe400078e0059 */
[----:B------:R-:W-:Y:S02]  /*2c080*/  IMAD.MOV.U32 R182, RZ, RZ, R183 ;  /* 0x000000ffffb67224 */ /* 0x000fe400078e00b7 */
[----:B------:R-:W-:Y:S01]  /*2c090*/  IMAD.MOV.U32 R183, RZ, RZ, R184 ;  /* 0x000000ffffb77224 */ /* 0x000fe200078e00b8 */
[CC--:B-1----:R-:W-:Y:S01]  /*2c0a0*/  LEA R10, P1, R249.reuse, R2.reuse, 0x2 ;  /* 0x00000002f90a7211 */ /* 0x0c2fe200078210ff */
[----:B------:R-:W-:Y:S01]  /*2c0b0*/  IMAD.MOV.U32 R186, RZ, RZ, R193 ;  /* 0x000000ffffba7224 */ /* 0x000fe200078e00c1 */
[C---:B---3--:R-:W-:Y:S01]  /*2c0c0*/  LEA R8, P2, R248.reuse, R2, 0x2 ;  /* 0x00000002f8087211 */ /* 0x048fe200078410ff */
[----:B------:R-:W-:Y:S01]  /*2c0d0*/  IMAD.MOV.U32 R184, RZ, RZ, R191 ;  /* 0x000000ffffb87224 */ /* 0x000fe200078e00bf */
[-C--:B------:R-:W-:Y:S01]  /*2c0e0*/  LEA.HI.X.SX32 R11, R249, R0.reuse, 0x2, P1 ;  /* 0x00000000f90b7211 */ /* 0x080fe200008f16ff */
[----:B------:R-:W-:Y:S01]  /*2c0f0*/  IMAD.MOV.U32 R193, RZ, RZ, R202 ;  /* 0x000000ffffc17224 */ /* 0x000fe200078e00ca */
[----:B------:R-:W-:Y:S01]  /*2c100*/  LEA.HI.X.SX32 R9, R248, R0, 0x2, P2 ;  /* 0x00000000f8097211 */ /* 0x000fe200010f16ff */
[----:B------:R-:W-:Y:S01]  /*2c110*/  IMAD.MOV.U32 R191, RZ, RZ, R196 ;  /* 0x000000ffffbf7224 */ /* 0x000fe200078e00c4 */
[----:B------:R-:W-:Y:S01]  /*2c120*/  LEA R170, P1, R251, R2, 0x2 ;  /* 0x00000002fbaa7211 */ /* 0x000fe200078210ff */
[----:B------:R-:W-:-:S02]  /*2c130*/  IMAD.MOV.U32 R178, RZ, RZ, R180 ;  /* 0x000000ffffb27224 */ /* 0x000fc400078e00b4 */
[----:B------:R-:W-:Y:S02]  /*2c140*/  IMAD.MOV.U32 R200, RZ, RZ, R94 ;  /* 0x000000ffffc87224 */ /* 0x000fe400078e005e */
[----:B------:R-:W-:Y:S02]  /*2c150*/  IMAD.MOV.U32 R196, RZ, RZ, R201 ;  /* 0x000000ffffc47224 */ /* 0x000fe400078e00c9 */
[----:B------:R-:W-:Y:S02]  /*2c160*/  IMAD.MOV.U32 R180, RZ, RZ, R181 ;  /* 0x000000ffffb47224 */ /* 0x000fe400078e00b5 */
[----:B------:R-:W-:Y:S02]  /*2c170*/  IMAD.MOV.U32 R201, RZ, RZ, R59 ;  /* 0x000000ffffc97224 */ /* 0x000fe400078e003b */
[----:B------:R-:W-:Y:S01]  /*2c180*/  IMAD.MOV.U32 R181, RZ, RZ, R182 ;  /* 0x000000ffffb57224 */ /* 0x000fe200078e00b6 */
[----:B------:R-:W3:Y:S01]  /*2c190*/  LDL.LU R59, [R1+0x1a20] ;  /* 0x001a2000013b7983 */ /* 0x000ee20000300800 */
[----:B------:R-:W-:Y:S01]  /*2c1a0*/  IMAD.MOV.U32 R185, RZ, RZ, R193 ;  /* 0x000000ffffb97224 */ /* 0x000fe200078e00c1 */
[----:B------:R-:W-:Y:S01]  /*2c1b0*/  LEA.HI.X.SX32 R171, R251, R0, 0x2, P1 ;  /* 0x00000000fbab7211 */ /* 0x000fe200008f16ff */
[----:B------:R-:W-:Y:S01]  /*2c1c0*/  IMAD.MOV.U32 R199, RZ, RZ, R200 ;  /* 0x000000ffffc77224 */ /* 0x000fe200078e00c8 */
[----:B------:R-:W-:Y:S01]  /*2c1d0*/  STL.64 [R1+0x1490], R10 ;  /* 0x0014900a01007387 */ /* 0x000fe20000100a00 */
[----:B------:R-:W-:-:S02]  /*2c1e0*/  IMAD.MOV.U32 R200, RZ, RZ, R203 ;  /* 0x000000ffffc87224 */ /* 0x000fc400078e00cb */
[----:B------:R-:W-:Y:S01]  /*2c1f0*/  IMAD.MOV.U32 R182, RZ, RZ, R183 ;  /* 0x000000ffffb67224 */ /* 0x000fe200078e00b7 */
[----:B------:R1:W-:Y:S01]  /*2c200*/  STL.64 [R1+0x1488], R8 ;  /* 0x0014880801007387 */ /* 0x0003e20000100a00 */
[----:B------:R-:W-:Y:S02]  /*2c210*/  IMAD.MOV.U32 R175, RZ, RZ, R181 ;  /* 0x000000ffffaf7224 */ /* 0x000fe400078e00b5 */
[----:B------:R-:W-:Y:S02]  /*2c220*/  IMAD.MOV.U32 R203, RZ, RZ, R91 ;  /* 0x000000ffffcb7224 */ /* 0x000fe400078e005b */
[----:B------:R-:W-:Y:S02]  /*2c230*/  IMAD.MOV.U32 R183, RZ, RZ, R184 ;  /* 0x000000ffffb77224 */ /* 0x000fe400078e00b8 */
[----:B------:R-:W-:Y:S01]  /*2c240*/  IMAD.MOV.U32 R184, RZ, RZ, R185 ;  /* 0x000000ffffb87224 */ /* 0x000fe200078e00b9 */
[----:B------:R4:W-:Y:S01]  /*2c250*/  STL.64 [R1+0x1480], R170 ;  /* 0x001480aa01007387 */ /* 0x0009e20000100a00 */
[----:B------:R-:W-:Y:S01]  /*2c260*/  IMAD.MOV.U32 R185, RZ, RZ, R186 ;  /* 0x000000ffffb97224 */ /* 0x000fe200078e00ba */
[----:B-1----:R-:W-:Y:S01]  /*2c270*/  LEA R8, P2, R250, R2, 0x2 ;  /* 0x00000002fa087211 */ /* 0x002fe200078410ff */
[----:B------:R-:W-:-:S02]  /*2c280*/  IMAD.MOV.U32 R186, RZ, RZ, R200 ;  /* 0x000000ffffba7224 */ /* 0x000fc400078e00c8 */
[----:B------:R-:W-:Y:S01]  /*2c290*/  IMAD.MOV.U32 R200, RZ, RZ, R203 ;  /* 0x000000ffffc87224 */ /* 0x000fe200078e00cb */
[----:B------:R-:W-:Y:S01]  /*2c2a0*/  LEA.HI.X.SX32 R9, R250, R0, 0x2, P2 ;  /* 0x00000000fa097211 */ /* 0x000fe200010f16ff */
[----:B------:R-:W-:Y:S02]  /*2c2b0*/  IMAD.MOV.U32 R203, RZ, RZ, R60 ;  /* 0x000000ffffcb7224 */ /* 0x000fe400078e003c */
[----:B------:R-:W-:Y:S01]  /*2c2c0*/  IMAD.MOV.U32 R176, RZ, RZ, R182 ;  /* 0x000000ffffb07224 */ /* 0x000fe200078e00b6 */
[C---:B----4-:R-:W-:Y:S01]  /*2c2d0*/  LEA R170, P1, R175.reuse, R2, 0x2 ;  /* 0x00000002afaa7211 */ /* 0x050fe200078210ff */
[----:B------:R-:W4:Y:S01]  /*2c2e0*/  LDL.LU R60, [R1+0x1a1c] ;  /* 0x001a1c00013c7983 */ /* 0x000f220000300800 */
[----:B------:R-:W-:Y:S02]  /*2c2f0*/  IMAD.MOV.U32 R182, RZ, RZ, R184 ;  /* 0x000000ffffb67224 */ /* 0x000fe400078e00b8 */
[----:B------:R-:W-:Y:S01]  /*2c300*/  IMAD.MOV.U32 R181, RZ, RZ, R183 ;  /* 0x000000ffffb57224 */ /* 0x000fe200078e00b7 */
[----:B------:R1:W-:Y:S01]  /*2c310*/  STL.64 [R1+0x1478], R8 ;  /* 0x0014780801007387 */ /* 0x0003e20000100a00 */
[----:B------:R-:W-:Y:S01]  /*2c320*/  IMAD.MOV.U32 R184, RZ, RZ, R186 ;  /* 0x000000ffffb87224 */ /* 0x000fe200078e00ba */
[----:B------:R-:W-:Y:S01]  /*2c330*/  LEA.HI.X.SX32 R171, R175, R0, 0x2, P1 ;  /* 0x00000000afab7211 */ /* 0x000fe200008f16ff */
[----:B------:R-:W-:-:S02]  /*2c340*/  IMAD.MOV.U32 R183, RZ, RZ, R185 ;  /* 0x000000ffffb77224 */ /* 0x000fc400078e00b9 */
[----:B------:R-:W-:Y:S02]  /*2c350*/  IMAD.MOV.U32 R186, RZ, RZ, R203 ;  /* 0x000000ffffba7224 */ /* 0x000fe400078e00cb */
[----:B------:R-:W-:Y:S02]  /*2c360*/  IMAD.MOV.U32 R185, RZ, RZ, R200 ;  /* 0x000000ffffb97224 */ /* 0x000fe400078e00c8 */
[----:B------:R-:W-:Y:S02]  /*2c370*/  IMAD.MOV.U32 R203, RZ, RZ, R62 ;  /* 0x000000ffffcb7224 */ /* 0x000fe400078e003e */
[----:B------:R-:W4:Y:S01]  /*2c380*/  LDL.LU R62, [R1+0x1a18] ;  /* 0x001a1800013e7983 */ /* 0x000f220000300800 */
[C---:B-1----:R-:W-:Y:S01]  /*2c390*/  LEA R8, P2, R252.reuse, R2, 0x2 ;  /* 0x00000002fc087211 */ /* 0x042fe200078410ff */
[----:B------:R-:W-:Y:S02]  /*2c3a0*/  IMAD.MOV.U32 R200, RZ, RZ, R61 ;  /* 0x000000ffffc87224 */ /* 0x000fe400078e003d */
[----:B------:R-:W4:Y:S01]  /*2c3b0*/  LDL.LU R61, [R1+0x1a14] ;  /* 0x001a1400013d7983 */ /* 0x000f220000300800 */
[----:B------:R-:W-:-:S03]  /*2c3c0*/  LEA.HI.X.SX32 R9, R252, R0, 0x2, P2 ;  /* 0x00000000fc097211 */ /* 0x000fc600010f16ff */
[----:B------:R1:W-:Y:S01]  /*2c3d0*/  STL.64 [R1+0x1470], R170 ;  /* 0x001470aa01007387 */ /* 0x0003e20000100a00 */
[----:B------:R-:W-:Y:S02]  /*2c3e0*/  IMAD.MOV.U32 R175, RZ, RZ, R63 ;  /* 0x000000ffffaf7224 */ /* 0x000fe400078e003f */
[----:B------:R-:W-:Y:S01]  /*2c3f0*/  IMAD.MOV.U32 R204, RZ, RZ, R102 ;  /* 0x000000ffffcc7224 */ /* 0x000fe200078e0066 */
[----:B------:R-:W4:Y:S01]  /*2c400*/  LDL.LU R63, [R1+0x1a10] ;  /* 0x001a1000013f7983 */ /* 0x000f220000300800 */
[----:B-1----:R-:W-:-:S04]  /*2c410*/  LEA R170, P2, R180, R2, 0x2 ;  /* 0x00000002b4aa7211 */ /* 0x002fc800078410ff */
[----:B------:R-:W-:Y:S01]  /*2c420*/  LEA.HI.X.SX32 R171, R180, R0, 0x2, P2 ;  /* 0x00000000b4ab7211 */ /* 0x000fe200010f16ff */
[----:B------:R-:W-:Y:S02]  /*2c430*/  IMAD.MOV.U32 R180, RZ, RZ, R181 ;  /* 0x000000ffffb47224 */ /* 0x000fe400078e00b5 */
[----:B------:R-:W-:Y:S02]  /*2c440*/  IMAD.MOV.U32 R181, RZ, RZ, R182 ;  /* 0x000000ffffb57224 */ /* 0x000fe400078e00b6 */
[----:B------:R-:W-:Y:S02]  /*2c450*/  IMAD.MOV.U32 R182, RZ, RZ, R183 ;  /* 0x000000ffffb67224 */ /* 0x000fe400078e00b7 */
[----:B------:R-:W-:Y:S01]  /*2c460*/  IMAD.MOV.U32 R183, RZ, RZ, R184 ;  /* 0x000000ffffb77224 */ /* 0x000fe200078e00b8 */
[----:B------:R-:W-:Y:S01]  /*2c470*/  LEA R172, P1, R175, R2, 0x2 ;  /* 0x00000002afac7211 */ /* 0x000fe200078210ff */
[----:B------:R-:W-:Y:S02]  /*2c480*/  IMAD.MOV.U32 R184, RZ, RZ, R185 ;  /* 0x000000ffffb87224 */ /* 0x000fe400078e00b9 */
[----:B------:R-:W-:-:S02]  /*2c490*/  IMAD.MOV.U32 R185, RZ, RZ, R186 ;  /* 0x000000ffffb97224 */ /* 0x000fc400078e00ba */
[----:B------:R-:W-:Y:S02]  /*2c4a0*/  IMAD.MOV.U32 R186, RZ, RZ, R187 ;  /* 0x000000ffffba7224 */ /* 0x000fe400078e00bb */
[----:B------:R-:W-:Y:S01]  /*2c4b0*/  IMAD.MOV.U32 R187, RZ, RZ, R188 ;  /* 0x000000ffffbb7224 */ /* 0x000fe200078e00bc */
[----:B------:R-:W-:Y:S01]  /*2c4c0*/  LEA.HI.X.SX32 R173, R175, R0, 0x2, P1 ;  /* 0x00000000afad7211 */ /* 0x000fe200008f16ff */
[----:B------:R-:W-:Y:S02]  /*2c4d0*/  IMAD.MOV.U32 R188, RZ, RZ, R189 ;  /* 0x000000ffffbc7224 */ /* 0x000fe400078e00bd */
[----:B------:R-:W-:Y:S02]  /*2c4e0*/  IMAD.MOV.U32 R189, RZ, RZ, R190 ;  /* 0x000000ffffbd7224 */ /* 0x000fe400078e00be */
[----:B------:R-:W-:Y:S02]  /*2c4f0*/  IMAD.MOV.U32 R190, RZ, RZ, R204 ;  /* 0x000000ffffbe7224 */ /* 0x000fe400078e00cc */
[----:B------:R-:W-:Y:S01]  /*2c500*/  IMAD.MOV.U32 R204, RZ, RZ, R150 ;  /* 0x000000ffffcc7224 */ /* 0x000fe200078e0096 */
[----:B------:R-:W-:Y:S01]  /*2c510*/  STL.64 [R1+0x1468], R8 ;  /* 0x0014680801007387 */ /* 0x000fe20000100a00 */
[----:B------:R-:W-:-:S02]  /*2c520*/  IMAD.MOV.U32 R150, RZ, RZ, R151 ;  /* 0x000000ffff967224 */ /* 0x000fc400078e0097 */
[----:B------:R-:W-:Y:S01]  /*2c530*/  IMAD.MOV.U32 R151, RZ, RZ, R23 ;  /* 0x000000ffff977224 */ /* 0x000fe200078e0017 */
[----:B------:R1:W-:Y:S01]  /*2c540*/  STL.64 [R1+0x1460], R172 ;  /* 0x001460ac01007387 */ /* 0x0003e20000100a00 */
[----:B------:R-:W-:Y:S02]  /*2c550*/  IMAD.MOV.U32 R23, RZ, RZ, R21 ;  /* 0x000000ffff177224 */ /* 0x000fe400078e0015 */
[----:B------:R-:W-:Y:S01]  /*2c560*/  IMAD.MOV.U32 R21, RZ, RZ, R16 ;  /* 0x000000ffff157224 */ /* 0x000fe200078e0010 */
[----:B------:R1:W-:Y:S04]  /*2c570*/  STL.64 [R1+0x1458], R170 ;  /* 0x001458aa01007387 */ /* 0x0003e80000100a00 */
[----:B------:R-:W2:Y:S01]  /*2c580*/  LDL.LU R16, [R1+0x41c] ;  /* 0x00041c0001107983 */ /* 0x000ea20000300800 */
[----:B-1----:R-:W-:-:S02]  /*2c590*/  LEA R172, P1, R180, R2, 0x2 ;  /* 0x00000002b4ac7211 */ /* 0x002fc400078210ff */
[C---:B------:R-:W-:Y:S02]  /*2c5a0*/  LEA R170, P2, R179.reuse, R2, 0x2 ;  /* 0x00000002b3aa7211 */ /* 0x040fe400078410ff */
[-C--:B------:R-:W-:Y:S01]  /*2c5b0*/  LEA.HI.X.SX32 R173, R180, R0.reuse, 0x2, P1 ;  /* 0x00000000b4ad7211 */ /* 0x080fe200008f16ff */
[----:B------:R-:W-:Y:S01]  /*2c5c0*/  IMAD.MOV.U32 R180, RZ, RZ, R182 ;  /* 0x000000ffffb47224 */ /* 0x000fe200078e00b6 */
[----:B------:R-:W-:Y:S01]  /*2c5d0*/  LEA.HI.X.SX32 R171, R179, R0, 0x2, P2 ;  /* 0x00000000b3ab7211 */ /* 0x000fe200010f16ff */
[----:B------:R-:W-:Y:S02]  /*2c5e0*/  IMAD.MOV.U32 R182, RZ, RZ, R183 ;  /* 0x000000ffffb67224 */ /* 0x000fe400078e00b7 */
[----:B------:R-:W-:Y:S02]  /*2c5f0*/  IMAD.MOV.U32 R179, RZ, RZ, R180 ;  /* 0x000000ffffb37224 */ /* 0x000fe400078e00b4 */
[----:B------:R-:W-:Y:S02]  /*2c600*/  IMAD.MOV.U32 R183, RZ, RZ, R184 ;  /* 0x000000ffffb77224 */ /* 0x000fe400078e00b8 */
[----:B------:R-:W-:-:S02]  /*2c610*/  IMAD.MOV.U32 R184, RZ, RZ, R185 ;  /* 0x000000ffffb87224 */ /* 0x000fc400078e00b9 */
[----:B------:R-:W-:Y:S01]  /*2c620*/  IMAD.MOV.U32 R185, RZ, RZ, R186 ;  /* 0x000000ffffb97224 */ /* 0x000fe200078e00ba */
[----:B------:R-:W-:Y:S01]  /*2c630*/  LEA R174, P1, R179, R2, 0x2 ;  /* 0x00000002b3ae7211 */ /* 0x000fe200078210ff */
[----:B------:R-:W-:Y:S02]  /*2c640*/  IMAD.MOV.U32 R186, RZ, RZ, R187 ;  /* 0x000000ffffba7224 */ /* 0x000fe400078e00bb */
[----:B------:R-:W-:Y:S02]  /*2c650*/  IMAD.MOV.U32 R180, RZ, RZ, R182 ;  /* 0x000000ffffb47224 */ /* 0x000fe400078e00b6 */
[----:B------:R-:W-:Y:S02]  /*2c660*/  IMAD.MOV.U32 R193, RZ, RZ, R194 ;  /* 0x000000ffffc17224 */ /* 0x000fe400078e00c2 */
[----:B------:R-:W-:Y:S02]  /*2c670*/  IMAD.MOV.U32 R187, RZ, RZ, R188 ;  /* 0x000000ffffbb7224 */ /* 0x000fe400078e00bc */
[----:B------:R-:W-:-:S02]  /*2c680*/  IMAD.MOV.U32 R182, RZ, RZ, R183 ;  /* 0x000000ffffb67224 */ /* 0x000fc400078e00b7 */
[----:B------:R-:W-:Y:S02]  /*2c690*/  IMAD.MOV.U32 R188, RZ, RZ, R189 ;  /* 0x000000ffffbc7224 */ /* 0x000fe400078e00bd */
[----:B------:R-:W-:Y:S02]  /*2c6a0*/  IMAD.MOV.U32 R183, RZ, RZ, R184 ;  /* 0x000000ffffb77224 */ /* 0x000fe400078e00b8 */
[----:B------:R-:W-:Y:S02]  /*2c6b0*/  IMAD.MOV.U32 R189, RZ, RZ, R190 ;  /* 0x000000ffffbd7224 */ /* 0x000fe400078e00be */
[----:B------:R-:W-:Y:S01]  /*2c6c0*/  IMAD.MOV.U32 R184, RZ, RZ, R185 ;  /* 0x000000ffffb87224 */ /* 0x000fe200078e00b9 */
[----:B------:R-:W-:Y:S01]  /*2c6d0*/  LEA.HI.X.SX32 R175, R179, R0, 0x2, P1 ;  /* 0x00000000b3af7211 */ /* 0x000fe200008f16ff */
[----:B------:R-:W-:Y:S02]  /*2c6e0*/  IMAD.MOV.U32 R190, RZ, RZ, R191 ;  /* 0x000000ffffbe7224 */ /* 0x000fe400078e00bf */
        /* <DEDUP_REMOVED lines=9> */
[----:B------:R-:W-:Y:S02]  /*2c780*/  IMAD.MOV.U32 R183, RZ, RZ, R184 ;  /* 0x000000ffffb77224 */ /* 0x000fe400078e00b8 */
[----:B------:R-:W-:Y:S02]  /*2c790*/  IMAD.MOV.U32 R190, RZ, RZ, R191 ;  /* 0x000000ffffbe7224 */ /* 0x000fe400078e00bf */
[----:B------:R-:W-:Y:S02]  /*2c7a0*/  IMAD.MOV.U32 R184, RZ, RZ, R185 ;  /* 0x000000ffffb87224 */ /* 0x000fe400078e00b9 */
[----:B------:R-:W-:Y:S02]  /*2c7b0*/  IMAD.MOV.U32 R194, RZ, RZ, R197 ;  /* 0x000000ffffc27224 */ /* 0x000fe400078e00c5 */
[----:B------:R-:W-:Y:S01]  /*2c7c0*/  IMAD.MOV.U32 R193, RZ, RZ, R64 ;  /* 0x000000ffffc17224 */ /* 0x000fe200078e0040 */
[----:B-1----:R-:W-:Y:S01]  /*2c7d0*/  LEA R172, P2, R177, R2, 0x2 ;  /* 0x00000002b1ac7211 */ /* 0x002fe200078410ff */
[----:B------:R-:W-:Y:S01]  /*2c7e0*/  IMAD.MOV.U32 R185, RZ, RZ, R186 ;  /* 0x000000ffffb97224 */ /* 0x000fe200078e00ba */
[----:B------:R-:W4:Y:S01]  /*2c7f0*/  LDL.LU R64, [R1+0x1a0c] ;  /* 0x001a0c0001407983 */ /* 0x000f220000300800 */
[----:B------:R-:W-:-:S02]  /*2c800*/  IMAD.MOV.U32 R186, RZ, RZ, R187 ;  /* 0x000000ffffba7224 */ /* 0x000fc400078e00bb */
[----:B------:R-:W-:Y:S01]  /*2c810*/  IMAD.MOV.U32 R207, RZ, RZ, R95 ;  /* 0x000000ffffcf7224 */ /* 0x000fe200078e005f */
[----:B------:R1:W-:Y:S01]  /*2c820*/  STL.64 [R1+0x1448], R170 ;  /* 0x001448aa01007387 */ /* 0x0003e20000100a00 */
[----:B------:R-:W-:Y:S01]  /*2c830*/  IMAD.MOV.U32 R187, RZ, RZ, R189 ;  /* 0x000000ffffbb7224 */ /* 0x000fe200078e00bd */
[----:B------:R-:W-:Y:S01]  /*2c840*/  LEA.HI.X.SX32 R173, R177, R0, 0x2, P2 ;  /* 0x00000000b1ad7211 */ /* 0x000fe200010f16ff */
[----:B------:R-:W-:Y:S02]  /*2c850*/  IMAD.MOV.U32 R189, RZ, RZ, R190 ;  /* 0x000000ffffbd7224 */ /* 0x000fe400078e00be */
[----:B------:R-:W-:Y:S02]  /*2c860*/  IMAD.MOV.U32 R191, RZ, RZ, R193 ;  /* 0x000000ffffbf7224 */ /* 0x000fe400078e00c1 */
[----:B------:R-:W-:Y:S02]  /*2c870*/  IMAD.MOV.U32 R190, RZ, RZ, R194 ;  /* 0x000000ffffbe7224 */ /* 0x000fe400078e00c2 */
[----:B------:R-:W-:-:S02]  /*2c880*/  IMAD.MOV.U32 R193, RZ, RZ, R66 ;  /* 0x000000ffffc17224 */ /* 0x000fc400078e0042 */
[----:B------:R-:W-:Y:S01]  /*2c890*/  IMAD.MOV.U32 R194, RZ, RZ, R198 ;  /* 0x000000ffffc27224 */ /* 0x000fe200078e00c6 */
[----:B------:R-:W4:Y:S01]  /*2c8a0*/  LDL.LU R66, [R1+0x1a08] ;  /* 0x001a080001427983 */ /* 0x000f220000300800 */
[----:B-1----:R-:W-:Y:S02]  /*2c8b0*/  IMAD.MOV.U32 R171, RZ, RZ, R182 ;  /* 0x000000ffffab7224 */ /* 0x002fe400078e00b6 */
[----:B------:R-:W-:Y:S01]  /*2c8c0*/  IMAD.MOV.U32 R198, RZ, RZ, R207 ;  /* 0x000000ffffc67224 */ /* 0x000fe200078e00cf */
[----:B------:R1:W-:Y:S01]  /*2c8d0*/  STL.64 [R1+0x1440], R174 ;  /* 0x001440ae01007387 */ /* 0x0003e20000100a00 */
[----:B------:R-:W-:-:S03]  /*2c8e0*/  IMAD.MOV.U32 R207, RZ, RZ, R65 ;  /* 0x000000ffffcf7224 */ /* 0x000fc600078e0041 */
[----:B------:R-:W4:Y:S01]  /*2c8f0*/  LDL.LU R65, [R1+0x1a04] ;  /* 0x001a040001417983 */ /* 0x000f220000300800 */
[----:B------:R-:W-:-:S03]  /*2c900*/  IMAD.MOV.U32 R177, RZ, RZ, R179 ;  /* 0x000000ffffb17224 */ /* 0x000fc600078e00b3 */
[----:B------:R1:W-:Y:S01]  /*2c910*/  STL.64 [R1+0x1438], R172 ;  /* 0x001438ac01007387 */ /* 0x0003e20000100a00 */
[----:B------:R-:W-:Y:S01]  /*2c920*/  IMAD.MOV.U32 R182, RZ, RZ, R183 ;  /* 0x000000ffffb67224 */ /* 0x000fe200078e00b7 */
[C---:B-1----:R-:W-:Y:S01]  /*2c930*/  LEA R174, P1, R171.reuse, R2, 0x2 ;  /* 0x00000002abae7211 */ /* 0x042fe200078210ff */
[----:B------:R-:W-:Y:S02]  /*2c940*/  IMAD.MOV.U32 R179, RZ, RZ, R184 ;  /* 0x000000ffffb37224 */ /* 0x000fe400078e00b8 */
[----:B------:R-:W-:Y:S01]  /*2c950*/  IMAD.MOV.U32 R183, RZ, RZ, R185 ;  /* 0x000000ffffb77224 */ /* 0x000fe200078e00b9 */
[----:B------:R-:W-:Y:S01]  /*2c960*/  LEA.HI.X.SX32 R175, R171, R0, 0x2, P1 ;  /* 0x00000000abaf7211 */ /* 0x000fe200008f16ff */
[----:B------:R-:W-:Y:S01]  /*2c970*/  IMAD.MOV.U32 R184, RZ, RZ, R186 ;  /* 0x000000ffffb87224 */ /* 0x000fe200078e00ba */
[C---:B------:R-:W-:Y:S01]  /*2c980*/  LEA R172, P2, R178.reuse, R2, 0x2 ;  /* 0x00000002b2ac7211 */ /* 0x040fe200078410ff */
[----:B------:R-:W-:Y:S02]  /*2c990*/  IMAD.MOV.U32 R185, RZ, RZ, R187 ;  /* 0x000000ffffb97224 */ /* 0x000fe400078e00bb */
[----:B------:R-:W-:Y:S01]  /*2c9a0*/  IMAD.MOV.U32 R186, RZ, RZ, R189 ;  /* 0x000000ffffba7224 */ /* 0x000fe200078e00bd */
[----:B------:R-:W-:Y:S01]  /*2c9b0*/  LEA.HI.X.SX32 R173, R178, R0, 0x2, P2 ;  /* 0x00000000b2ad7211 */ /* 0x000fe200010f16ff */
[----:B------:R-:W-:-:S02]  /*2c9c0*/  IMAD.MOV.U32 R187, RZ, RZ, R194 ;  /* 0x000000ffffbb7224 */ /* 0x000fc400078e00c2 */
[----:B------:R-:W-:Y:S02]  /*2c9d0*/  IMAD.MOV.U32 R189, RZ, RZ, R198 ;  /* 0x000000ffffbd7224 */ /* 0x000fe400078e00c6 */
[----:B------:R-:W-:Y:S02]  /*2c9e0*/  IMAD.MOV.U32 R194, RZ, RZ, R207 ;  /* 0x000000ffffc27224 */ /* 0x000fe400078e00cf */
[----:B------:R-:W-:Y:S02]  /*2c9f0*/  IMAD.MOV.U32 R198, RZ, RZ, R67 ;  /* 0x000000ffffc67224 */ /* 0x000fe400078e0043 */
[----:B------:R-:W4:Y:S01]  /*2ca00*/  LDL.LU R67, [R1+0x1a00] ;  /* 0x001a000001437983 */ /* 0x000f220000300800 */
[----:B------:R-:W-:-:S03]  /*2ca10*/  IMAD.MOV.U32 R207, RZ, RZ, R68 ;  /* 0x000000ffffcf7224 */ /* 0x000fc600078e0044 */
[----:B------:R-:W4:Y:S04]  /*2ca20*/  LDL.LU R68, [R1+0x19fc] ;  /* 0x0019fc0001447983 */ /* 0x000f280000300800 */
[----:B------:R-:W-:Y:S04]  /*2ca30*/  STL.64 [R1+0x1430], R174 ;  /* 0x001430ae01007387 */ /* 0x000fe80000100a00 */
[----:B------:R1:W-:Y:S01]  /*2ca40*/  STL.64 [R1+0x1428], R172 ;  /* 0x001428ac01007387 */ /* 0x0003e20000100a00 */
[----:B------:R-:W-:Y:S02]  /*2ca50*/  IMAD.MOV.U32 R178, RZ, RZ, R183 ;  /* 0x000000ffffb27224 */ /* 0x000fe400078e00b7 */
[----:B------:R-:W-:-:S02]  /*2ca60*/  IMAD.MOV.U32 R183, RZ, RZ, R186 ;  /* 0x000000ffffb77224 */ /* 0x000fc400078e00ba */
[----:B-1----:R-:W-:Y:S01]  /*2ca70*/  IMAD.MOV.U32 R173, RZ, RZ, R179 ;  /* 0x000000ffffad7224 */ /* 0x002fe200078e00b3 */
[----:B------:R-:W-:Y:S01]  /*2ca80*/  LEA R174, P2, R176, R2, 0x2 ;  /* 0x00000002b0ae7211 */ /* 0x000fe200078410ff */
[----:B------:R-:W-:-:S03]  /*2ca90*/  IMAD.MOV.U32 R179, RZ, RZ, R184 ;  /* 0x000000ffffb37224 */ /* 0x000fc600078e00b8 */
[C---:B------:R-:W-:Y:S01]  /*2caa0*/  LEA R208, P1, R173.reuse, R2, 0x2 ;  /* 0x00000002add07211 */ /* 0x040fe200078210ff */
[----:B------:R-:W-:Y:S02]  /*2cab0*/  IMAD.MOV.U32 R184, RZ, RZ, R185 ;  /* 0x000000ffffb87224 */ /* 0x000fe400078e00b9 */
[----:B------:R-:W-:Y:S01]  /*2cac0*/  IMAD.MOV.U32 R186, RZ, RZ, R189 ;  /* 0x000000ffffba7224 */ /* 0x000fe200078e00bd */
[-C--:B------:R-:W-:Y:S01]  /*2cad0*/  LEA.HI.X.SX32 R209, R173, R0.reuse, 0x2, P1 ;  /* 0x00000000add17211 */ /* 0x080fe200008f16ff */
[----:B------:R-:W-:Y:S01]  /*2cae0*/  IMAD.MOV.U32 R185, RZ, RZ, R187 ;  /* 0x000000ffffb97224 */ /* 0x000fe200078e00bb */
[----:B------:R-:W-:Y:S01]  /*2caf0*/  LEA.HI.X.SX32 R175, R176, R0, 0x2, P2 ;  /* 0x00000000b0af7211 */ /* 0x000fe200010f16ff */
[----:B------:R-:W-:Y:S02]  /*2cb00*/  IMAD.MOV.U32 R189, RZ, RZ, R195 ;  /* 0x000000ffffbd7224 */ /* 0x000fe400078e00c3 */
[----:B------:R-:W-:Y:S02]  /*2cb10*/  IMAD.MOV.U32 R187, RZ, RZ, R199 ;  /* 0x000000ffffbb7224 */ /* 0x000fe400078e00c7 */
[----:B------:R-:W-:-:S02]  /*2cb20*/  IMAD.MOV.U32 R195, RZ, RZ, R200 ;  /* 0x000000ffffc37224 */ /* 0x000fc400078e00c8 */
[----:B------:R-:W-:Y:S02]  /*2cb30*/  IMAD.MOV.U32 R199, RZ, RZ, R203 ;  /* 0x000000ffffc77224 */ /* 0x000fe400078e00cb */
[----:B------:R-:W-:Y:S02]  /*2cb40*/  IMAD.MOV.U32 R200, RZ, RZ, R70 ;  /* 0x000000ffffc87224 */ /* 0x000fe400078e0046 */
[----:B------:R-:W4:Y:S01]  /*2cb50*/  LDL.LU R70, [R1+0x19f8] ;  /* 0x0019f80001467983 */ /* 0x000f220000300800 */
[----:B------:R-:W-:-:S03]  /*2cb60*/  IMAD.MOV.U32 R203, RZ, RZ, R69 ;  /* 0x000000ffffcb7224 */ /* 0x000fc600078e0045 */
[----:B------:R-:W4:Y:S04]  /*2cb70*/  LDL.LU R69, [R1+0x19f4] ;  /* 0x0019f40001457983 */ /* 0x000f280000300800 */
[----:B------:R1:W-:Y:S04]  /*2cb80*/  STL.64 [R1+0x1420], R208 ;  /* 0x001420d001007387 */ /* 0x0003e80000100a00 */
[----:B------:R3:W-:Y:S01]  /*2cb90*/  STL.64 [R1+0x1418], R174 ;  /* 0x001418ae01007387 */ /* 0x0007e20000100a00 */
[-C--:B-1----:R-:W-:Y:S02]  /*2cba0*/  LEA R208, P1, R179, R2.reuse, 0x2 ;  /* 0x00000002b3d07211 */ /* 0x082fe400078210ff */
[----:B---3--:R-:W-:-:S02]  /*2cbb0*/  LEA R174, P2, R182, R2, 0x2 ;  /* 0x00000002b6ae7211 */ /* 0x008fc400078410ff */
[-C--:B------:R-:W-:Y:S01]  /*2cbc0*/  LEA.HI.X.SX32 R209, R179, R0.reuse, 0x2, P1 ;  /* 0x00000000b3d17211 */ /* 0x080fe200008f16ff */
[----:B------:R-:W-:Y:S01]  /*2cbd0*/  IMAD.MOV.U32 R179, RZ, RZ, R183 ;  /* 0x000000ffffb37224 */ /* 0x000fe200078e00b7 */
[----:B------:R-:W-:Y:S01]  /*2cbe0*/  LEA.HI.X.SX32 R175, R182, R0, 0x2, P2 ;  /* 0x00000000b6af7211 */ /* 0x000fe200010f16ff */
        /* <DEDUP_REMOVED lines=9> */
[----:B------:R1:W-:Y:S01]  /*2cc80*/  STL.64 [R1+0x1410], R208 ;  /* 0x001410d001007387 */ /* 0x0003e20000100a00 */
[----:B------:R-:W-:Y:S02]  /*2cc90*/  IMAD.MOV.U32 R204, RZ, RZ, R149 ;  /* 0x000000ffffcc7224 */ /* 0x000fe400078e0095 */
[----:B------:R-:W-:Y:S01]  /*2cca0*/  IMAD.MOV.U32 R148, RZ, RZ, R150 ;  /* 0x000000ffff947224 */ /* 0x000fe200078e0096 */
[----:B------:R-:W-:Y:S01]  /*2ccb0*/  STL.64 [R1+0x1408], R174 ;  /* 0x001408ae01007387 */ /* 0x000fe20000100a00 */
[----:B------:R-:W-:-:S02]  /*2ccc0*/  IMAD.MOV.U32 R149, RZ, RZ, R151 ;  /* 0x000000ffff957224 */ /* 0x000fc400078e0097 */
[----:B------:R-:W-:Y:S02]  /*2ccd0*/  IMAD.MOV.U32 R150, RZ, RZ, R23 ;  /* 0x000000ffff967224 */ /* 0x000fe400078e0017 */
[----:B------:R-:W-:Y:S02]  /*2cce0*/  IMAD.MOV.U32 R151, RZ, RZ, R22 ;  /* 0x000000ffff977224 */ /* 0x000fe400078e0016 */
[----:B------:R-:W-:Y:S02]  /*2ccf0*/  IMAD.MOV.U32 R23, RZ, RZ, R21 ;  /* 0x000000ffff177224 */ /* 0x000fe400078e0015 */
[----:B------:R-:W3:Y:S01]  /*2cd00*/  LDL.LU R21, [R1+0x14] ;  /* 0x0000140001157983 */ /* 0x000ee20000300800 */
[----:B--2---:R-:W-:-:S03]  /*2cd10*/  IMAD.MOV.U32 R22, RZ, RZ, R16 ;  /* 0x000000ffff167224 */ /* 0x004fc600078e0010 */
[----:B------:R-:W2:Y:S01]  /*2cd20*/  LDL.LU R16, [R1+0x1c] ;  /* 0x00001c0001107983 */ /* 0x000ea20000300800 */
[-C--:B------:R-:W-:Y:S02]  /*2cd30*/  LEA R210, P1, R179, R2.reuse, 0x2 ;  /* 0x00000002b3d27211 */ /* 0x080fe400078210ff */
[----:B-1----:R-:W-:Y:S02]  /*2cd40*/  LEA R208, P2, R181, R2, 0x2 ;  /* 0x00000002b5d07211 */ /* 0x002fe400078410ff */
[-C--:B------:R-:W-:Y:S01]  /*2cd50*/  LEA.HI.X.SX32 R211, R179, R0.reuse, 0x2, P1 ;  /* 0x00000000b3d37211 */ /* 0x080fe200008f16ff */
[----:B------:R-:W-:Y:S01]  /*2cd60*/  IMAD.MOV.U32 R179, RZ, RZ, R183 ;  /* 0x000000ffffb37224 */ /* 0x000fe200078e00b7 */
[----:B------:R-:W-:-:S03]  /*2cd70*/  LEA.HI.X.SX32 R209, R181, R0, 0x2, P2 ;  /* 0x00000000b5d17211 */ /* 0x000fc600010f16ff */
[----:B------:R1:W-:Y:S01]  /*2cd80*/  STL.64 [R1+0x1400], R210 ;  /* 0x001400d201007387 */ /* 0x0003e20000100a00 */
[----:B------:R-:W-:-:S03]  /*2cd90*/  IMAD.MOV.U32 R181, RZ, RZ, R185 ;  /* 0x000000ffffb57224 */ /* 0x000fc600078e00b9 */
[----:B------:R1:W-:Y:S01]  /*2cda0*/  STL.64 [R1+0x13f8], R208 ;  /* 0x0013f8d001007387 */ /* 0x0003e20000100a00 */
[----:B------:R-:W-:Y:S02]  /*2cdb0*/  IMAD.MOV.U32 R183, RZ, RZ, R186 ;  /* 0x000000ffffb77224 */ /* 0x000fe400078e00ba */
[----:B------:R-:W-:Y:S01]  /*2cdc0*/  IMAD.MOV.U32 R185, RZ, RZ, R187 ;  /* 0x000000ffffb97224 */ /* 0x000fe200078e00bb */
[CC--:B-1----:R-:W-:Y:S02]  /*2cdd0*/  LEA R210, P1, R179.reuse, R2.reuse, 0x2 ;  /* 0x00000002b3d27211 */ /* 0x0c2fe400078210ff */
[C---:B------:R-:W-:Y:S01]  /*2cde0*/  LEA R208, P2, R180.reuse, R2, 0x2 ;  /* 0x00000002b4d07211 */ /* 0x040fe200078410ff */
[----:B------:R-:W-:Y:S01]  /*2cdf0*/  IMAD.MOV.U32 R187, RZ, RZ, R190 ;  /* 0x000000ffffbb7224 */ /* 0x000fe200078e00be */
[-C--:B------:R-:W-:Y:S02]  /*2ce00*/  LEA.HI.X.SX32 R211, R179, R0.reuse, 0x2, P1 ;  /* 0x00000000b3d37211 */ /* 0x080fe400008f16ff */
[----:B------:R-:W-:Y:S01]  /*2ce10*/  LEA.HI.X.SX32 R209, R180, R0, 0x2, P2 ;  /* 0x00000000b4d17211 */ /* 0x000fe200010f16ff */
[----:B------:R-:W-:-:S02]  /*2ce20*/  IMAD.MOV.U32 R180, RZ, RZ, R181 ;  /* 0x000000ffffb47224 */ /* 0x000fc400078e00b5 */
[----:B------:R-:W-:Y:S02]  /*2ce30*/  IMAD.MOV.U32 R186, RZ, RZ, R188 ;  /* 0x000000ffffba7224 */ /* 0x000fe400078e00bc */
[----:B------:R-:W-:Y:S02]  /*2ce40*/  IMAD.MOV.U32 R190, RZ, RZ, R71 ;  /* 0x000000ffffbe7224 */ /* 0x000fe400078e0047 */
[----:B------:R-:W4:Y:S01]  /*2ce50*/  LDL.LU R71, [R1+0x19f0] ;  /* 0x0019f00001477983 */ /* 0x000f220000300800 */
[----:B------:R-:W-:Y:S02]  /*2ce60*/  IMAD.MOV.U32 R188, RZ, RZ, R72 ;  /* 0x000000ffffbc7224 */ /* 0x000fe400078e0048 */
[----:B------:R-:W-:Y:S01]  /*2ce70*/  IMAD.MOV.U32 R181, RZ, RZ, R183 ;  /* 0x000000ffffb57224 */ /* 0x000fe200078e00b7 */
[----:B------:R-:W4:Y:S01]  /*2ce80*/  LDL.LU R72, [R1+0x19ec] ;  /* 0x0019ec0001487983 */ /* 0x000f220000300800 */
[----:B------:R-:W-:Y:S02]  /*2ce90*/  IMAD.MOV.U32 R183, RZ, RZ, R185 ;  /* 0x000000ffffb77224 */ /* 0x000fe400078e00b9 */
[----:B------:R-:W-:Y:S01]  /*2cea0*/  IMAD.MOV.U32 R185, RZ, RZ, R186 ;  /* 0x000000ffffb97224 */ /* 0x000fe200078e00ba */
[----:B------:R1:W-:Y:S01]  /*2ceb0*/  STL.64 [R1+0x13f0], R210 ;  /* 0x0013f0d201007387 */ /* 0x0003e20000100a00 */
[----:B------:R-:W-:-:S02]  /*2cec0*/  IMAD.MOV.U32 R186, RZ, RZ, R187 ;  /* 0x000000ffffba7224 */ /* 0x000fc400078e00bb */
[----:B------:R-:W-:Y:S01]  /*2ced0*/  IMAD.MOV.U32 R187, RZ, RZ, R188 ;  /* 0x000000ffffbb7224 */ /* 0x000fe200078e00bc */
[----:B------:R1:W-:Y:S01]  /*2cee0*/  STL.64 [R1+0x13e8], R208 ;  /* 0x0013e8d001007387 */ /* 0x0003e20000100a00 */
[----:B------:R-:W-:Y:S02]  /*2cef0*/  IMAD.MOV.U32 R188, RZ, RZ, R189 ;  /* 0x000000ffffbc7224 */ /* 0x000fe400078e00bd */
[----:B------:R-:W-:Y:S01]  /*2cf00*/  IMAD.MOV.U32 R179, RZ, RZ, R185 ;  /* 0x000000ffffb37224 */ /* 0x000fe200078e00b9 */
[CC--:B-1----:R-:W-:Y:S01]  /*2cf10*/  LEA R210, P1, R180.reuse, R2.reuse, 0x2 ;  /* 0x00000002b4d27211 */ /* 0x0c2fe200078210ff */
[----:B------:R-:W-:Y:S02]  /*2cf20*/  IMAD.MOV.U32 R189, RZ, RZ, R74 ;  /* 0x000000ffffbd7224 */ /* 0x000fe400078e004a */
[----:B------:R-:W4:Y:S01]  /*2cf30*/  LDL.LU R74, [R1+0x19e8] ;  /* 0x0019e800014a7983 */ /* 0x000f220000300800 */
[C---:B------:R-:W-:Y:S02]  /*2cf40*/  LEA R208, P2, R177.reuse, R2, 0x2 ;  /* 0x00000002b1d07211 */ /* 0x040fe400078410ff */
[-C--:B------:R-:W-:Y:S01]  /*2cf50*/  LEA.HI.X.SX32 R211, R180, R0.reuse, 0x2, P1 ;  /* 0x00000000b4d37211 */ /* 0x080fe200008f16ff */
[----:B------:R-:W-:Y:S01]  /*2cf60*/  IMAD.MOV.U32 R180, RZ, RZ, R183 ;  /* 0x000000ffffb47224 */ /* 0x000fe200078e00b7 */
[----:B------:R-:W-:Y:S01]  /*2cf70*/  LEA.HI.X.SX32 R209, R177, R0, 0x2, P2 ;  /* 0x00000000b1d17211 */ /* 0x000fe200010f16ff */
[----:B------:R-:W-:-:S02]  /*2cf80*/  IMAD.MOV.U32 R183, RZ, RZ, R186 ;  /* 0x000000ffffb77224 */ /* 0x000fc400078e00ba */
[----:B------:R-:W-:Y:S01]  /*2cf90*/  IMAD.MOV.U32 R185, RZ, RZ, R187 ;  /* 0x000000ffffb97224 */ /* 0x000fe200078e00bb */
[----:B------:R1:W-:Y:S01]  /*2cfa0*/  STL.64 [R1+0x13e0], R210 ;  /* 0x0013e0d201007387 */ /* 0x0003e20000100a00 */
[----:B------:R-:W-:Y:S02]  /*2cfb0*/  IMAD.MOV.U32 R186, RZ, RZ, R188 ;  /* 0x000000ffffba7224 */ /* 0x000fe400078e00bc */
[----:B------:R-:W-:Y:S02]  /*2cfc0*/  IMAD.MOV.U32 R177, RZ, RZ, R179 ;  /* 0x000000ffffb17224 */ /* 0x000fe400078e00b3 */
[----:B------:R-:W-:Y:S02]  /*2cfd0*/  IMAD.MOV.U32 R187, RZ, RZ, R189 ;  /* 0x000000ffffbb7224 */ /* 0x000fe400078e00bd */
[----:B------:R-:W-:Y:S02]  /*2cfe0*/  IMAD.MOV.U32 R188, RZ, RZ, R73 ;  /* 0x000000ffffbc7224 */ /* 0x000fe400078e0049 */
[----:B------:R-:W4:Y:S01]  /*2cff0*/  LDL.LU R73, [R1+0x19e4] ;  /* 0x0019e40001497983 */ /* 0x000f220000300800 */
[----:B------:R-:W-:-:S03]  /*2d000*/  IMAD.MOV.U32 R189, RZ, RZ, R75 ;  /* 0x000000ffffbd7224 */ /* 0x000fc600078e004b */
[----:B------:R-:W4:Y:S01]  /*2d010*/  LDL.LU R75, [R1+0x19e0] ;  /* 0x0019e000014b7983 */ /* 0x000f220000300800 */
[----:B------:R-:W-:-:S03]  /*2d020*/  IMAD.MOV.U32 R179, RZ, RZ, R183 ;  /* 0x000000ffffb37224 */ /* 0x000fc600078e00b7 */
[----:B------:R1:W-:Y:S01]  /*2d030*/  STL.64 [R1+0x13d8], R208 ;  /* 0x0013d8d001007387 */ /* 0x0003e20000100a00 */
[----:B------:R-:W-:Y:S01]  /*2d040*/  IMAD.MOV.U32 R183, RZ, RZ, R185 ;  /* 0x000000ffffb77224 */ /* 0x000fe200078e00b9 */
[-C--:B-1----:R-:W-:Y:S01]  /*2d050*/  LEA R210, P2, R178, R2.reuse, 0x2 ;  /* 0x00000002b2d27211 */ /* 0x082fe200078410ff */
[----:B------:R-:W-:Y:S02]  /*2d060*/  IMAD.MOV.U32 R185, RZ, RZ, R186 ;  /* 0x000000ffffb97224 */ /* 0x000fe400078e00ba */
[----:B------:R-:W-:Y:S02]  /*2d070*/  IMAD.MOV.U32 R186, RZ, RZ, R187 ;  /* 0x000000ffffba7224 */ /* 0x000fe400078e00bb */
[----:B------:R-:W-:Y:S01]  /*2d080*/  IMAD.MOV.U32 R187, RZ, RZ, R188 ;  /* 0x000000ffffbb7224 */ /* 0x000fe200078e00bc */
[----:B------:R-:W-:Y:S01]  /*2d090*/  LEA R208, P1, R177, R2, 0x2 ;  /* 0x00000002b1d07211 */ /* 0x000fe200078210ff */
[----:B------:R-:W-:-:S03]  /*2d0a0*/  IMAD.MOV.U32 R188, RZ, RZ, R189 ;  /* 0x000000ffffbc7224 */ /* 0x000fc600078e00bd */
[-C--:B------:R-:W-:Y:S01]  /*2d0b0*/  LEA.HI.X.SX32 R209, R177, R0.reuse, 0x2, P1 ;  /* 0x00000000b1d17211 */ /* 0x080fe200008f16ff */
[----:B------:R-:W-:Y:S01]  /*2d0c0*/  IMAD.MOV.U32 R189, RZ, RZ, R76 ;  /* 0x000000ffffbd7224 */ /* 0x000fe200078e004c */
[----:B------:R-:W-:Y:S01]  /*2d0d0*/  LEA.HI.X.SX32 R211, R178, R0, 0x2, P2 ;  /* 0x00000000b2d37211 */ /* 0x000fe200010f16ff */
[----:B------:R-:W4:Y:S04]  /*2d0e0*/  LDL.LU R76, [R1+0x19dc] ;  /* 0x0019dc00014c7983 */ /* 0x000f280000300800 */
[----:B------:R1:W-:Y:S02]  /*2d0f0*/  STL.64 [R1+0x13d0], R208 ;  /* 0x0013d0d001007387 */ /* 0x0003e40000100a00 */
[----:B-1----:R-:W-:Y:S02]  /*2d100*/  IMAD.MOV.U32 R208, RZ, RZ, R179 ;  /* 0x000000ffffd07224 */ /* 0x002fe400078e00b3 */
[----:B------:R-:W-:-:S02]  /*2d110*/  IMAD.MOV.U32 R179, RZ, RZ, R78 ;  /* 0x000000ffffb37224 */ /* 0x000fc400078e004e */
[----:B------:R-:W4:Y:S04]  /*2d120*/  LDL.LU R78, [R1+0x19d8] ;  /* 0x0019d800014e7983 */ /* 0x000f280000300800 */
[----:B------:R1:W-:Y:S02]  /*2d130*/  STL.64 [R1+0x13c8], R210 ;  /* 0x0013c8d201007387 */ /* 0x0003e40000100a00 */
[----:B-1----:R-:W-:-:S04]  /*2d140*/  LEA R210, P2, R180, R2, 0x2 ;  /* 0x00000002b4d27211 */ /* 0x002fc800078410ff */
[----:B------:R-:W-:Y:S01]  /*2d150*/  LEA.HI.X.SX32 R211, R180, R0, 0x2, P2 ;  /* 0x00000000b4d37211 */ /* 0x000fe200010f16ff */
[----:B------:R-:W-:Y:S02]  /*2d160*/  IMAD.MOV.U32 R180, RZ, RZ, R183 ;  /* 0x000000ffffb47224 */ /* 0x000fe400078e00b7 */
[----:B------:R-:W-:Y:S02]  /*2d170*/  IMAD.MOV.U32 R183, RZ, RZ, R185 ;  /* 0x000000ffffb77224 */ /* 0x000fe400078e00b9 */
[----:B------:R-:W-:Y:S02]  /*2d180*/  IMAD.MOV.U32 R185, RZ, RZ, R186 ;  /* 0x000000ffffb97224 */ /* 0x000fe400078e00ba */
[----:B------:R-:W-:Y:S02]  /*2d190*/  IMAD.MOV.U32 R186, RZ, RZ, R187 ;  /* 0x000000ffffba7224 */ /* 0x000fe400078e00bb */
[----:B------:R-:W-:Y:S02]  /*2d1a0*/  IMAD.MOV.U32 R187, RZ, RZ, R188 ;  /* 0x000000ffffbb7224 */ /* 0x000fe400078e00bc */
[----:B------:R-:W-:Y:S01]  /*2d1b0*/  IMAD.MOV.U32 R188, RZ, RZ, R189 ;  /* 0x000000ffffbc7224 */ /* 0x000fe200078e00bd */
[----:B------:R-:W-:Y:S01]  /*2d1c0*/  LEA R212, P1, R179, R2, 0x2 ;  /* 0x00000002b3d47211 */ /* 0x000fe200078210ff */
[----:B------:R-:W-:-:S02]  /*2d1d0*/  IMAD.MOV.U32 R189, RZ, RZ, R190 ;  /* 0x000000ffffbd7224 */ /* 0x000fc400078e00be */
[----:B------:R-:W-:Y:S02]  /*2d1e0*/  IMAD.MOV.U32 R190, RZ, RZ, R191 ;  /* 0x000000ffffbe7224 */ /* 0x000fe400078e00bf */
[----:B------:R-:W-:Y:S02]  /*2d1f0*/  IMAD.MOV.U32 R191, RZ, RZ, R193 ;  /* 0x000000ffffbf7224 */ /* 0x000fe400078e00c1 */
[----:B------:R-:W-:Y:S01]  /*2d200*/  IMAD.MOV.U32 R193, RZ, RZ, R147 ;  /* 0x000000ffffc17224 */ /* 0x000fe200078e0093 */
[----:B------:R-:W-:Y:S01]  /*2d210*/  LEA.HI.X.SX32 R213, R179, R0, 0x2, P1 ;  /* 0x00000000b3d57211 */ /* 0x000fe200008f16ff */
[----:B------:R-:W-:Y:S02]  /*2d220*/  IMAD.MOV.U32 R147, RZ, RZ, R148 ;  /* 0x000000ffff937224 */ /* 0x000fe400078e0094 */
[----:B------:R-:W-:Y:S02]  /*2d230*/  IMAD.MOV.U32 R148, RZ, RZ, R149 ;  /* 0x000000ffff947224 */ /* 0x000fe400078e0095 */
[----:B------:R-:W-:-:S02]  /*2d240*/  IMAD.MOV.U32 R149, RZ, RZ, R150 ;  /* 0x000000ffff957224 */ /* 0x000fc400078e0096 */
[----:B------:R-:W-:Y:S02]  /*2d250*/  IMAD.MOV.U32 R150, RZ, RZ, R151 ;  /* 0x000000ffff967224 */ /* 0x000fe400078e0097 */
[----:B------:R-:W-:Y:S01]  /*2d260*/  IMAD.MOV.U32 R151, RZ, RZ, R23 ;  /* 0x000000ffff977224 */ /* 0x000fe200078e0017 */
[----:B------:R-:W-:Y:S01]  /*2d270*/  STL.64 [R1+0x13c0], R212 ;  /* 0x0013c0d401007387 */ /* 0x000fe20000100a00 */
[----:B------:R-:W-:-:S03]  /*2d280*/  IMAD.MOV.U32 R23, RZ, RZ, R22 ;  /* 0x000000ffff177224 */ /* 0x000fc600078e0016 */
[----:B------:R1:W-:Y:S01]  /*2d290*/  STL.64 [R1+0x13b8], R210 ;  /* 0x0013b8d201007387 */ /* 0x0003e20000100a00 */
[----:B---3--:R-:W-:Y:S02]  /*2d2a0*/  IMAD.MOV.U32 R22, RZ, RZ, R21 ;  /* 0x000000ffff167224 */ /* 0x008fe400078e0015 */
[----:B--2---:R-:W-:Y:S02]  /*2d2b0*/  IMAD.MOV.U32 R21, RZ, RZ, R16 ;  /* 0x000000ffff157224 */ /* 0x004fe400078e0010 */
[----:B------:R-:W2:Y:S01]  /*2d2c0*/  LDL.LU R16, [R1+0x420] ;  /* 0x0004200001107983 */ /* 0x000ea20000300800 */
[----:B-1----:R-:W-:-:S04]  /*2d2d0*/  LEA R210, P2, R184, R2, 0x2 ;  /* 0x00000002b8d27211 */ /* 0x002fc800078410ff */
[----:B------:R-:W-:Y:S01]  /*2d2e0*/  LEA.HI.X.SX32 R211, R184, R0, 0x2, P2 ;  /* 0x00000000b8d37211 */ /* 0x000fe200010f16ff */
[----:B------:R-:W-:Y:S02]  /*2d2f0*/  IMAD.MOV.U32 R184, RZ, RZ, R185 ;  /* 0x000000ffffb87224 */ /* 0x000fe400078e00b9 */
[----:B------:R-:W-:Y:S02]  /*2d300*/  IMAD.MOV.U32 R185, RZ, RZ, R186 ;  /* 0x000000ffffb97224 */ /* 0x000fe400078e00ba */
[----:B------:R-:W-:Y:S02]  /*2d310*/  IMAD.MOV.U32 R186, RZ, RZ, R187 ;  /* 0x000000ffffba7224 */ /* 0x000fe400078e00bb */
[----:B------:R-:W-:Y:S02]  /*2d320*/  IMAD.MOV.U32 R187, RZ, RZ, R188 ;  /* 0x000000ffffbb7224 */ /* 0x000fe400078e00bc */
[----:B------:R-:W-:Y:S02]  /*2d330*/  IMAD.MOV.U32 R188, RZ, RZ, R189 ;  /* 0x000000ffffbc7224 */ /* 0x000fe400078e00bd */
[----:B------:R-:W-:-:S02]  /*2d340*/  IMAD.MOV.U32 R189, RZ, RZ, R190 ;  /* 0x000000ffffbd7224 */ /* 0x000fc400078e00be */
[----:B------:R-:W-:Y:S01]  /*2d350*/  IMAD.MOV.U32 R190, RZ, RZ, R191 ;  /* 0x000000ffffbe7224 */ /* 0x000fe200078e00bf */
[C---:B------:R-:W-:Y:S01]  /*2d360*/  LEA R212, P1, R180.reuse, R2, 0x2 ;  /* 0x00000002b4d47211 */ /* 0x040fe200078210ff */
[----:B------:R-:W-:Y:S02]  /*2d370*/  IMAD.MOV.U32 R191, RZ, RZ, R194 ;  /* 0x000000ffffbf7224 */ /* 0x000fe400078e00c2 */
[----:B------:R-:W-:Y:S02]  /*2d380*/  IMAD.MOV.U32 R194, RZ, RZ, R198 ;  /* 0x000000ffffc27224 */ /* 0x000fe400078e00c6 */
[----:B------:R-:W-:Y:S02]  /*2d390*/  IMAD.MOV.U32 R198, RZ, RZ, R146 ;  /* 0x000000ffffc67224 */ /* 0x000fe400078e0092 */
[----:B------:R-:W-:Y:S01]  /*2d3a0*/  IMAD.MOV.U32 R146, RZ, RZ, R147 ;  /* 0x000000ffff927224 */ /* 0x000fe200078e0093 */
[----:B------:R-:W-:Y:S01]  /*2d3b0*/  LEA.HI.X.SX32 R213, R180, R0, 0x2, P1 ;  /* 0x00000000b4d57211 */ /* 0x000fe200008f16ff */
        /* <DEDUP_REMOVED lines=8> */
[----:B------:R3:W-:Y:S01]  /*2d440*/  STL.64 [R1+0x13a8], R210 ;  /* 0x0013a8d201007387 */ /* 0x0007e20000100a00 */
[----:B------:R-:W-:Y:S01]  /*2d450*/  VIADD R137, R79, UR4 ;  /* 0x000000044f897c36 */ /* 0x000fe20008000000 */
[----:B------:R-:W-:Y:S01]  /*2d460*/  ULDC UR4, c[0x0][0x248] ;  /* 0x0000920000047ab9 */ /* 0x000fe20000000800 */
[----:B-1----:R-:W-:Y:S01]  /*2d470*/  LEA R212, P1, R184, R2, 0x2 ;  /* 0x00000002b8d47211 */ /* 0x002fe200078210ff */
[----:B--2---:R-:W-:-:S02]  /*2d480*/  IMAD.MOV.U32 R21, RZ, RZ, R16 ;  /* 0x000000ffff157224 */ /* 0x004fc400078e0010 */
[----:B------:R-:W2:Y:S01]  /*2d490*/  LDL.LU R16, [R1+0x428] ;  /* 0x0004280001107983 */ /* 0x000ea20000300800 */
[----:B------:R-:W-:Y:S01]  /*2d4a0*/  LEA.HI.X.SX32 R213, R184, R0, 0x2, P1 ;  /* 0x00000000b8d57211 */ /* 0x000fe200008f16ff */
[----:B------:R-:W-:Y:S02]  /*2d4b0*/  IMAD.MOV.U32 R184, RZ, RZ, R187 ;  /* 0x000000ffffb87224 */ /* 0x000fe400078e00bb */
[----:B------:R-:W-:Y:S01]  /*2d4c0*/  VIADD R141, R137, UR4 ;  /* 0x00000004898d7c36 */ /* 0x000fe20008000000 */
[----:B---3--:R-:W-:Y:S01]  /*2d4d0*/  LEA R210, P2, R182, R2, 0x2 ;  /* 0x00000002b6d27211 */ /* 0x008fe200078410ff */
[----:B------:R-:W-:Y:S01]  /*2d4e0*/  IMAD.MOV.U32 R187, RZ, RZ, R188 ;  /* 0x000000ffffbb7224 */ /* 0x000fe200078e00bc */
[----:B------:R1:W-:Y:S01]  /*2d4f0*/  STL.64 [R1+0x13a0], R212 ;  /* 0x0013a0d401007387 */ /* 0x0003e20000100a00 */
[----:B------:R-:W-:Y:S01]  /*2d500*/  IMAD.MOV.U32 R209, RZ, RZ, R184 ;  /* 0x000000ffffd17224 */ /* 0x000fe200078e00b8 */
[----:B------:R-:W-:Y:S01]  /*2d510*/  ULDC UR4, c[0x0][0x248] ;  /* 0x0000920000047ab9 */ /* 0x000fe20000000800 */
[----:B------:R-:W-:-:S02]  /*2d520*/  IMAD.MOV.U32 R188, RZ, RZ, R189 ;  /* 0x000000ffffbc7224 */ /* 0x000fc400078e00bd */
[----:B------:R-:W-:Y:S02]  /*2d530*/  IMAD.MOV.U32 R189, RZ, RZ, R190 ;  /* 0x000000ffffbd7224 */ /* 0x000fe400078e00be */
[----:B------:R-:W-:Y:S01]  /*2d540*/  VIADD R139, R141, UR6 ;  /* 0x000000068d8b7c36 */ /* 0x000fe20008000000 */
[----:B------:R-:W-:Y:S01]  /*2d550*/  LEA.HI.X.SX32 R211, R182, R0, 0x2, P2 ;  /* 0x00000000b6d37211 */ /* 0x000fe200010f16ff */
[----:B------:R-:W-:Y:S01]  /*2d560*/  IMAD.MOV.U32 R190, RZ, RZ, R194 ;  /* 0x000000ffffbe7224 */ /* 0x000fe200078e00c2 */
[----:B------:R-:W-:Y:S01]  /*2d570*/  ULDC UR6, c[0x0][0x248] ;  /* 0x0000920000067ab9 */ /* 0x000fe20000000800 */
[----:B------:R-:W-:Y:S01]  /*2d580*/  IMAD.MOV.U32 R194, RZ, RZ, R195 ;  /* 0x000000ffffc27224 */ /* 0x000fe200078e00c3 */
[----:B-1----:R-:W-:Y:S01]  /*2d590*/  LEA R212, P1, R209, R2, 0x2 ;  /* 0x00000002d1d47211 */ /* 0x002fe200078210ff */
[----:B------:R-:W-:Y:S02]  /*2d5a0*/  IMAD.MOV.U32 R195, RZ, RZ, R199 ;  /* 0x000000ffffc37224 */ /* 0x000fe400078e00c7 */
[----:B------:R-:W-:-:S02]  /*2d5b0*/  IMAD.MOV.U32 R199, RZ, RZ, R200 ;  /* 0x000000ffffc77224 */ /* 0x000fc400078e00c8 */
[----:B------:R-:W-:Y:S02]  /*2d5c0*/  IMAD.MOV.U32 R182, RZ, RZ, R187 ;  /* 0x000000ffffb67224 */ /* 0x000fe400078e00bb */
[----:B------:R-:W-:Y:S02]  /*2d5d0*/  VIADD R134, R139, UR4 ;  /* 0x000000048b867c36 */ /* 0x000fe40008000000 */
[----:B------:R-:W-:Y:S01]  /*2d5e0*/  IMAD.MOV.U32 R184, RZ, RZ, R188 ;  /* 0x000000ffffb87224 */ /* 0x000fe200078e00bc */
[----:B------:R-:W-:Y:S01]  /*2d5f0*/  LEA.HI.X.SX32 R213, R209, R0, 0x2, P1 ;  /* 0x00000000d1d57211 */ /* 0x000fe200008f16ff */
[----:B------:R-:W-:Y:S01]  /*2d600*/  IMAD.MOV.U32 R200, RZ, RZ, R77 ;  /* 0x000000ffffc87224 */ /* 0x000fe200078e004d */
[----:B------:R-:W-:Y:S01]  /*2d610*/  ULDC UR4, c[0x0][0x248] ;  /* 0x0000920000047ab9 */ /* 0x000fe20000000800 */
[----:B------:R-:W-:Y:S01]  /*2d620*/  IMAD.MOV.U32 R187, RZ, RZ, R189 ;  /* 0x000000ffffbb7224 */ /* 0x000fe200078e00bd */
[----:B------:R-:W3:Y:S01]  /*2d630*/  LDL.LU R77, [R1+0x19d4] ;  /* 0x0019d400014d7983 */ /* 0x000ee20000300800 */
[----:B------:R-:W-:-:S02]  /*2d640*/  IMAD.MOV.U32 R188, RZ, RZ, R190 ;  /* 0x000000ffffbc7224 */ /* 0x000fc400078e00be */
[----:B------:R-:W-:Y:S01]  /*2d650*/  IMAD.MOV.U32 R189, RZ, RZ, R199 ;  /* 0x000000ffffbd7224 */ /* 0x000fe200078e00c7 */
[----:B------:R1:W-:Y:S01]  /*2d660*/  STL.64 [R1+0x1398], R210 ;  /* 0x001398d201007387 */ /* 0x0003e20000100a00 */
[----:B------:R-:W-:Y:S02]  /*2d670*/  IMAD.MOV.U32 R209, RZ, RZ, R182 ;  /* 0x000000ffffd17224 */ /* 0x000fe400078e00b6 */
[----:B------:R-:W-:Y:S01]  /*2d680*/  VIADD R80, R134, UR7 ;  /* 0x0000000786507c36 */ /* 0x000fe20008000000 */
[----:B------:R-:W-:Y:S01]  /*2d690*/  ULDC UR7, c[0x0][0x248] ;  /* 0x0000920000077ab9 */ /* 0x000fe20000000800 */
[----:B------:R-:W-:Y:S02]  /*2d6a0*/  IMAD.MOV.U32 R182, RZ, RZ, R184 ;  /* 0x000000ffffb67224 */ /* 0x000fe400078e00b8 */
[----:B------:R-:W-:Y:S02]  /*2d6b0*/  IMAD.MOV.U32 R184, RZ, RZ, R187 ;  /* 0x000000ffffb87224 */ /* 0x000fe400078e00bb */
[----:B------:R-:W-:Y:S01]  /*2d6c0*/  IMAD.MOV.U32 R190, RZ, RZ, R195 ;  /* 0x000000ffffbe7224 */ /* 0x000fe200078e00c3 */
[----:B-1----:R-:W-:Y:S01]  /*2d6d0*/  LEA R210, P2, R181, R2, 0x2 ;  /* 0x00000002b5d27211 */ /* 0x002fe200078410ff */
[----:B------:R-:W-:-:S02]  /*2d6e0*/  IMAD.MOV.U32 R187, RZ, RZ, R188 ;  /* 0x000000ffffbb7224 */ /* 0x000fc400078e00bc */
[----:B------:R-:W-:Y:S01]  /*2d6f0*/  IMAD.MOV.U32 R195, RZ, RZ, R200 ;  /* 0x000000ffffc37224 */ /* 0x000fe200078e00c8 */
[----:B------:R-:W-:Y:S01]  /*2d700*/  LEA.HI.X.SX32 R211, R181, R0, 0x2, P2 ;  /* 0x00000000b5d37211 */ /* 0x000fe200010f16ff */
[----:B------:R-:W-:Y:S02]  /*2d710*/  IMAD.MOV.U32 R188, RZ, RZ, R189 ;  /* 0x000000ffffbc7224 */ /* 0x000fe400078e00bd */
[----:B------:R-:W-:Y:S02]  /*2d720*/  IMAD.MOV.U32 R200, RZ, RZ, R79 ;  /* 0x000000ffffc87224 */ /* 0x000fe400078e004f */
[----:B------:R-:W-:Y:S01]  /*2d730*/  IMAD.MOV.U32 R189, RZ, RZ, R192 ;  /* 0x000000ffffbd7224 */ /* 0x000fe200078e00c0 */
[----:B------:R-:W3:Y:S01]  /*2d740*/  LDL.LU R79, [R1+0x19d0] ;  /* 0x0019d000014f7983 */ /* 0x000ee20000300800 */
[----:B------:R-:W-:Y:S02]  /*2d750*/  IMAD.MOV.U32 R215, RZ, RZ, R182 ;  /* 0x000000ffffd77224 */ /* 0x000fe400078e00b6 */
[----:B------:R-:W-:Y:S01]  /*2d760*/  VIADD R17, R80, UR8 ;  /* 0x0000000850117c36 */ /* 0x000fe20008000000 */
[----:B------:R-:W-:Y:S01]  /*2d770*/  ULDC UR8, c[0x0][0x248] ;  /* 0x0000920000087ab9 */ /* 0x000fe20000000800 */
[----:B------:R-:W-:-:S02]  /*2d780*/  IMAD.MOV.U32 R199, RZ, RZ, R80 ;  /* 0x000000ffffc77224 */ /* 0x000fc400078e0050 */
[----:B------:R-:W-:Y:S01]  /*2d790*/  IMAD.MOV.U32 R192, RZ, RZ, R196 ;  /* 0x000000ffffc07224 */ /* 0x000fe200078e00c4 */
[----:B------:R-:W3:Y:S01]  /*2d7a0*/  LDL.LU R80, [R1+0x19cc] ;  /* 0x0019cc0001507983 */ /* 0x000ee20000300800 */
[----:B------:R-:W-:Y:S02]  /*2d7b0*/  IMAD.MOV.U32 R196, RZ, RZ, R204 ;  /* 0x000000ffffc47224 */ /* 0x000fe400078e00cc */
[----:B------:R-:W-:Y:S01]  /*2d7c0*/  IMAD.MOV.U32 R204, RZ, RZ, R82 ;  /* 0x000000ffffcc7224 */ /* 0x000fe200078e0052 */
[----:B------:R1:W-:Y:S01]  /*2d7d0*/  STL.64 [R1+0x1390], R212 ;  /* 0x001390d401007387 */ /* 0x0003e20000100a00 */
[----:B------:R-:W-:-:S03]  /*2d7e0*/  IMAD.MOV.U32 R181, RZ, RZ, R187 ;  /* 0x000000ffffb57224 */ /* 0x000fc600078e00bb */
[----:B------:R-:W3:Y:S01]  /*2d7f0*/  LDL.LU R82, [R1+0x19c8] ;  /* 0x0019c80001527983 */ /* 0x000ee20000300800 */
[----:B------:R-:W-:-:S03]  /*2d800*/  IMAD.MOV.U32 R187, RZ, RZ, R188 ;  /* 0x000000ffffbb7224 */ /* 0x000fc600078e00bc */
[----:B------:R4:W-:Y:S01]  /*2d810*/  STL.64 [R1+0x1388], R210 ;  /* 0x001388d201007387 */ /* 0x0009e20000100a00 */
[C---:B-1----:R-:W-:Y:S01]  /*2d820*/  LEA R212, P1, R215.reuse, R2, 0x2 ;  /* 0x00000002d7d47211 */ /* 0x042fe200078210ff */
[----:B------:R-:W-:Y:S02]  /*2d830*/  IMAD.MOV.U32 R188, RZ, RZ, R189 ;  /* 0x000000ffffbc7224 */ /* 0x000fe400078e00bd */
[----:B------:R-:W-:Y:S01]  /*2d840*/  IMAD.MOV.U32 R189, RZ, RZ, R192 ;  /* 0x000000ffffbd7224 */ /* 0x000fe200078e00c0 */
[----:B------:R-:W-:Y:S02]  /*2d850*/  LEA.HI.X.SX32 R213, R215, R0, 0x2, P1 ;  /* 0x00000000d7d57211 */ /* 0x000fe400008f16ff */
[----:B----4-:R-:W-:Y:S01]  /*2d860*/  LEA R210, P2, R208, R2, 0x2 ;  /* 0x00000002d0d27211 */ /* 0x010fe200078410ff */
[----:B------:R-:W-:-:S03]  /*2d870*/  IMAD.MOV.U32 R192, RZ, RZ, R196 ;  /* 0x000000ffffc07224 */ /* 0x000fc600078e00c4 */
[----:B------:R-:W-:Y:S01]  /*2d880*/  LEA.HI.X.SX32 R211, R208, R0, 0x2, P2 ;  /* 0x00000000d0d37211 */ /* 0x000fe200010f16ff */
[----:B------:R-:W-:Y:S02]  /*2d890*/  IMAD.MOV.U32 R196, RZ, RZ, R81 ;  /* 0x000000ffffc47224 */ /* 0x000fe400078e0051 */
[----:B------:R-:W4:Y:S04]  /*2d8a0*/  LDL.LU R81, [R1+0x19c4] ;  /* 0x0019c40001517983 */ /* 0x000f280000300800 */
[----:B------:R1:W-:Y:S04]  /*2d8b0*/  STL.64 [R1+0x1380], R212 ;  /* 0x001380d401007387 */ /* 0x0003e80000100a00 */
[----:B------:R1:W-:Y:S01]  /*2d8c0*/  STL.64 [R1+0x1378], R210 ;  /* 0x001378d201007387 */ /* 0x0003e20000100a00 */
[----:B------:R-:W-:-:S02]  /*2d8d0*/  IMAD.MOV.U32 R215, RZ, RZ, R187 ;  /* 0x000000ffffd77224 */ /* 0x000fc400078e00bb */
[----:B------:R-:W-:Y:S01]  /*2d8e0*/  IMAD.MOV.U32 R187, RZ, RZ, R189 ;  /* 0x000000ffffbb7224 */ /* 0x000fe200078e00bd */
[-C--:B-1----:R-:W-:Y:S02]  /*2d8f0*/  LEA R212, P1, R184, R2.reuse, 0x2 ;  /* 0x00000002b8d47211 */ /* 0x082fe400078210ff */
[----:B------:R-:W-:Y:S01]  /*2d900*/  LEA R210, P2, R186, R2, 0x2 ;  /* 0x00000002bad27211 */ /* 0x000fe200078410ff */
[----:B------:R-:W-:-:S03]  /*2d910*/  IMAD.MOV.U32 R189, RZ, RZ, R191 ;  /* 0x000000ffffbd7224 */ /* 0x000fc600078e00bf */
        /* <DEDUP_REMOVED lines=10> */
[----:B------:R-:W-:Y:S01]  /*2d9c0*/  IMAD.MOV.U32 R146, RZ, RZ, R148 ;  /* 0x000000ffff927224 */ /* 0x000fe200078e0094 */
[----:B------:R1:W-:Y:S01]  /*2d9d0*/  STL.64 [R1+0x1370], R212 ;  /* 0x001370d401007387 */ /* 0x0003e20000100a00 */
[----:B------:R-:W-:Y:S02]  /*2d9e0*/  IMAD.MOV.U32 R147, RZ, RZ, R149 ;  /* 0x000000ffff937224 */ /* 0x000fe400078e0095 */
[----:B------:R-:W-:Y:S01]  /*2d9f0*/  IMAD.MOV.U32 R148, RZ, RZ, R150 ;  /* 0x000000ffff947224 */ /* 0x000fe200078e0096 */
[----:B------:R1:W-:Y:S01]  /*2da00*/  STL.64 [R1+0x1368], R210 ;  /* 0x001368d201007387 */ /* 0x0003e20000100a00 */
[----:B------:R-:W-:-:S02]  /*2da10*/  IMAD.MOV.U32 R149, RZ, RZ, R151 ;  /* 0x000000ffff957224 */ /* 0x000fc400078e0097 */
[----:B------:R-:W-:Y:S02]  /*2da20*/  IMAD.MOV.U32 R150, RZ, RZ, R23 ;  /* 0x000000ffff967224 */ /* 0x000fe400078e0017 */
[----:B------:R-:W-:Y:S02]  /*2da30*/  IMAD.MOV.U32 R151, RZ, RZ, R22 ;  /* 0x000000ffff977224 */ /* 0x000fe400078e0016 */
[----:B------:R-:W-:Y:S02]  /*2da40*/  IMAD.MOV.U32 R23, RZ, RZ, R21 ;  /* 0x000000ffff177224 */ /* 0x000fe400078e0015 */
[----:B------:R-:W3:Y:S01]  /*2da50*/  LDL.LU R21, [R1+0x20] ;  /* 0x0000200001157983 */ /* 0x000ee20000300800 */
[----:B--2---:R-:W-:-:S03]  /*2da60*/  IMAD.MOV.U32 R22, RZ, RZ, R16 ;  /* 0x000000ffff167224 */ /* 0x004fc600078e0010 */
[----:B------:R-:W2:Y:S01]  /*2da70*/  LDL.LU R16, [R1+0x28] ;  /* 0x0000280001107983 */ /* 0x000ea20000300800 */
[-C--:B-1----:R-:W-:Y:S02]  /*2da80*/  LEA R212, P1, R215, R2.reuse, 0x2 ;  /* 0x00000002d7d47211 */ /* 0x082fe400078210ff */
[----:B------:R-:W-:Y:S02]  /*2da90*/  LEA R210, P2, R183, R2, 0x2 ;  /* 0x00000002b7d27211 */ /* 0x000fe400078410ff */
[-C--:B------:R-:W-:Y:S02]  /*2daa0*/  LEA.HI.X.SX32 R213, R215, R0.reuse, 0x2, P1 ;  /* 0x00000000d7d57211 */ /* 0x080fe400008f16ff */
[----:B------:R-:W-:-:S03]  /*2dab0*/  LEA.HI.X.SX32 R211, R183, R0, 0x2, P2 ;  /* 0x00000000b7d37211 */ /* 0x000fc600010f16ff */
[----:B------:R-:W-:Y:S04]  /*2dac0*/  STL.64 [R1+0x1360], R212 ;  /* 0x001360d401007387 */ /* 0x000fe80000100a00 */
[----:B------:R1:W-:Y:S02]  /*2dad0*/  STL.64 [R1+0x1358], R210 ;  /* 0x001358d201007387 */ /* 0x0003e40000100a00 */
[----:B-1----:R-:W-:Y:S02]  /*2dae0*/  IMAD.MOV.U32 R211, RZ, RZ, R187 ;  /* 0x000000ffffd37224 */ /* 0x002fe400078e00bb */
[----:B------:R-:W-:Y:S01]  /*2daf0*/  IMAD.MOV.U32 R210, RZ, RZ, R186 ;  /* 0x000000ffffd27224 */ /* 0x000fe200078e00ba */
[-C--:B------:R-:W-:Y:S01]  /*2db00*/  LEA R212, P2, R185, R2.reuse, 0x2 ;  /* 0x00000002b9d47211 */ /* 0x080fe200078410ff */
[----:B------:R-:W-:Y:S01]  /*2db10*/  IMAD.MOV.U32 R186, RZ, RZ, R188 ;  /* 0x000000ffffba7224 */ /* 0x000fe200078e00bc */
[----:B------:R-:W-:Y:S01]  /*2db20*/  LEA R214, P1, R211, R2, 0x2 ;  /* 0x00000002d3d67211 */ /* 0x000fe200078210ff */
[----:B------:R-:W-:Y:S01]  /*2db30*/  IMAD.MOV.U32 R187, RZ, RZ, R191 ;  /* 0x000000ffffbb7224 */ /* 0x000fe200078e00bf */
[-C--:B------:R-:W-:Y:S01]  /*2db40*/  LEA.HI.X.SX32 R213, R185, R0.reuse, 0x2, P2 ;  /* 0x00000000b9d57211 */ /* 0x080fe200010f16ff */
[----:B------:R-:W-:Y:S01]  /*2db50*/  IMAD.MOV.U32 R217, RZ, RZ, R186 ;  /* 0x000000ffffd97224 */ /* 0x000fe200078e00ba */
[----:B------:R-:W-:Y:S01]  /*2db60*/  LEA.HI.X.SX32 R215, R211, R0, 0x2, P1 ;  /* 0x00000000d3d77211 */ /* 0x000fe200008f16ff */
[----:B------:R-:W-:-:S02]  /*2db70*/  IMAD.MOV.U32 R188, RZ, RZ, R203 ;  /* 0x000000ffffbc7224 */ /* 0x000fc400078e00cb */
[----:B------:R-:W-:Y:S02]  /*2db80*/  IMAD.MOV.U32 R191, RZ, RZ, R83 ;  /* 0x000000ffffbf7224 */ /* 0x000fe400078e0053 */
[----:B------:R-:W4:Y:S01]  /*2db90*/  LDL.LU R83, [R1+0x19c0] ;  /* 0x0019c00001537983 */ /* 0x000f220000300800 */
[----:B------:R-:W-:-:S03]  /*2dba0*/  IMAD.MOV.U32 R203, RZ, RZ, R84 ;  /* 0x000000ffffcb7224 */ /* 0x000fc600078e0054 */
[----:B------:R-:W4:Y:S04]  /*2dbb0*/  LDL.LU R84, [R1+0x19bc] ;  /* 0x0019bc0001547983 */ /* 0x000f280000300800 */
[----:B------:R1:W-:Y:S01]  /*2dbc0*/  STL.64 [R1+0x1350], R214 ;  /* 0x001350d601007387 */ /* 0x0003e20000100a00 */
[----:B------:R-:W-:-:S03]  /*2dbd0*/  IMAD.MOV.U32 R211, RZ, RZ, R187 ;  /* 0x000000ffffd37224 */ /* 0x000fc600078e00bb */
[----:B------:R1:W-:Y:S01]  /*2dbe0*/  STL.64 [R1+0x1348], R212 ;  /* 0x001348d401007387 */ /* 0x0003e20000100a00 */
[----:B------:R-:W-:Y:S02]  /*2dbf0*/  IMAD.MOV.U32 R185, RZ, RZ, R188 ;  /* 0x000000ffffb97224 */ /* 0x000fe400078e00bc */
[----:B------:R-:W-:Y:S01]  /*2dc00*/  IMAD.MOV.U32 R187, RZ, RZ, R191 ;  /* 0x000000ffffbb7224 */ /* 0x000fe200078e00bf */
[-C--:B-1----:R-:W-:Y:S01]  /*2dc10*/  LEA R214, P1, R217, R2.reuse, 0x2 ;  /* 0x00000002d9d67211 */ /* 0x082fe200078210ff */
[----:B------:R-:W-:Y:S01]  /*2dc20*/  IMAD.MOV.U32 R188, RZ, RZ, R192 ;  /* 0x000000ffffbc7224 */ /* 0x000fe200078e00c0 */
[----:B------:R-:W-:Y:S02]  /*2dc30*/  LEA R212, P2, R209, R2, 0x2 ;  /* 0x00000002d1d47211 */ /* 0x000fe400078410ff */
[-C--:B------:R-:W-:Y:S01]  /*2dc40*/  LEA.HI.X.SX32 R215, R217, R0.reuse, 0x2, P1 ;  /* 0x00000000d9d77211 */ /* 0x080fe200008f16ff */
[----:B------:R-:W-:Y:S01]  /*2dc50*/  IMAD.MOV.U32 R191, RZ, RZ, R201 ;  /* 0x000000ffffbf7224 */ /* 0x000fe200078e00c9 */
[----:B------:R-:W-:Y:S01]  /*2dc60*/  LEA.HI.X.SX32 R213, R209, R0, 0x2, P2 ;  /* 0x00000000d1d57211 */ /* 0x000fe200010f16ff */
[----:B------:R-:W-:-:S02]  /*2dc70*/  IMAD.MOV.U32 R192, RZ, RZ, R86 ;  /* 0x000000ffffc07224 */ /* 0x000fc400078e0056 */
[----:B------:R-:W4:Y:S01]  /*2dc80*/  LDL.LU R86, [R1+0x19b8] ;  /* 0x0019b80001567983 */ /* 0x000f220000300800 */
[----:B------:R-:W-:Y:S02]  /*2dc90*/  IMAD.MOV.U32 R201, RZ, RZ, R85 ;  /* 0x000000ffffc97224 */ /* 0x000fe400078e0055 */
[----:B------:R-:W-:Y:S01]  /*2dca0*/  IMAD.MOV.U32 R217, RZ, RZ, R87 ;  /* 0x000000ffffd97224 */ /* 0x000fe200078e0057 */
[----:B------:R-:W4:Y:S04]  /*2dcb0*/  LDL.LU R85, [R1+0x19b4] ;  /* 0x0019b40001557983 */ /* 0x000f280000300800 */
[----:B------:R-:W-:Y:S04]  /*2dcc0*/  STL.64 [R1+0x1340], R214 ;  /* 0x001340d601007387 */ /* 0x000fe80000100a00 */
        /* <DEDUP_REMOVED lines=23> */
[----:B------:R-:W-:-:S03]  /*2de40*/  IMAD.MOV.U32 R23, RZ, RZ, R22 ;  /* 0x000000ffff177224 */ /* 0x000fc600078e0016 */
[----:B------:R1:W-:Y:S01]  /*2de50*/  STL.64 [R1+0x1328], R212 ;  /* 0x001328d401007387 */ /* 0x0003e20000100a00 */
[----:B---3--:R-:W-:Y:S02]  /*2de60*/  IMAD.MOV.U32 R22, RZ, RZ, R21 ;  /* 0x000000ffff167224 */ /* 0x008fe400078e0015 */
[----:B--2---:R-:W-:Y:S02]  /*2de70*/  IMAD.MOV.U32 R21, RZ, RZ, R16 ;  /* 0x000000ffff157224 */ /* 0x004fe400078e0010 */
[----:B------:R-:W2:Y:S01]  /*2de80*/  LDL.LU R16, [R1+0x424] ;  /* 0x0004240001107983 */ /* 0x000ea20000300800 */
[----:B------:R-:W-:Y:S02]  /*2de90*/  IMAD.MOV.U32 R208, RZ, RZ, R181 ;  /* 0x000000ffffd07224 */ /* 0x000fe400078e00b5 */
[----:B------:R-:W-:-:S03]  /*2dea0*/  IMAD.MOV.U32 R209, RZ, RZ, R185 ;  /* 0x000000ffffd17224 */ /* 0x000fc600078e00b9 */
[----:B-1----:R-:W-:Y:S01]  /*2deb0*/  LEA R214, P2, R208, R2, 0x2 ;  /* 0x00000002d0d67211 */ /* 0x002fe200078410ff */
[----:B------:R-:W-:-:S03]  /*2dec0*/  IMAD.MOV.U32 R217, RZ, RZ, R209 ;  /* 0x000000ffffd97224 */ /* 0x000fc600078e00d1 */
        /* <DEDUP_REMOVED lines=22> */
[----:B--2---:R-:W-:-:S03]  /*2e030*/  IMAD.MOV.U32 R21, RZ, RZ, R16 ;  /* 0x000000ffff157224 */ /* 0x004fc600078e0010 */
[----:B------:R-:W2:Y:S01]  /*2e040*/  LDL.LU R16, [R1+0x42c] ;  /* 0x00042c0001107983 */ /* 0x000ea20000300800 */
[----:B------:R-:W-:Y:S02]  /*2e050*/  IMAD.MOV.U32 R209, RZ, RZ, R188 ;  /* 0x000000ffffd17224 */ /* 0x000fe400078e00bc */
[----:B-1----:R-:W-:Y:S02]  /*2e060*/  IMAD.MOV.U32 R212, RZ, RZ, R210 ;  /* 0x000000ffffd47224 */ /* 0x002fe400078e00d2 */
[----:B------:R-:W-:Y:S02]  /*2e070*/  IMAD.MOV.U32 R210, RZ, RZ, R209 ;  /* 0x000000ffffd27224 */ /* 0x000fe400078e00d1 */
[----:B------:R-:W-:-:S03]  /*2e080*/  IMAD.MOV.U32 R209, RZ, RZ, R187 ;  /* 0x000000ffffd17224 */ /* 0x000fc600078e00bb */
[-C--:B------:R-:W-:Y:S01]  /*2e090*/  LEA R216, P1, R210, R2.reuse, 0x2 ;  /* 0x00000002d2d87211 */ /* 0x080fe200078210ff */
[----:B------:R-:W-:Y:S01]  /*2e0a0*/  VIADD R140, R17, UR6 ;  /* 0x00000006118c7c36 */ /* 0x000fe20008000000 */
[----:B---3--:R-:W-:Y:S01]  /*2e0b0*/  LEA R214, P2, R190, R2, 0x2 ;  /* 0x00000002bed67211 */ /* 0x008fe200078410ff */
[----:B------:R-:W-:Y:S01]  /*2e0c0*/  IMAD.MOV.U32 R213, RZ, RZ, R209 ;  /* 0x000000ffffd57224 */ /* 0x000fe200078e00d1 */
[----:B------:R-:W-:Y:S01]  /*2e0d0*/  LEA.HI.X.SX32 R217, R210, R0, 0x2, P1 ;  /* 0x00000000d2d97211 */ /* 0x000fe200008f16ff */
[----:B------:R-:W-:Y:S01]  /*2e0e0*/  IMAD.MOV.U32 R210, RZ, RZ, R191 ;  /* 0x000000ffffd27224 */ /* 0x000fe200078e00bf */
[----:B------:R-:W-:Y:S01]  /*2e0f0*/  ULDC UR6, c[0x0][0x248] ;  /* 0x0000920000067ab9 */ /* 0x000fe20000000800 */
[----:B------:R-:W-:Y:S02]  /*2e100*/  IMAD.MOV.U32 R209, RZ, RZ, R192 ;  /* 0x000000ffffd17224 */ /* 0x000fe400078e00c0 */
[----:B------:R-:W-:Y:S02]  /*2e110*/  IMAD.MOV.U32 R191, RZ, RZ, R193 ;  /* 0x000000ffffbf7224 */ /* 0x000fe400078e00c1 */
[----:B------:R-:W-:-:S02]  /*2e120*/  IMAD.MOV.U32 R192, RZ, RZ, R194 ;  /* 0x000000ffffc07224 */ /* 0x000fc400078e00c2 */
[----:B------:R-:W-:Y:S02]  /*2e130*/  IMAD.MOV.U32 R193, RZ, RZ, R198 ;  /* 0x000000ffffc17224 */ /* 0x000fe400078e00c6 */
[----:B------:R-:W-:Y:S01]  /*2e140*/  VIADD R19, R140, UR9 ;  /* 0x000000098c137c36 */ /* 0x000fe20008000000 */
[----:B------:R-:W-:Y:S01]  /*2e150*/  LEA.HI.X.SX32 R215, R190, R0, 0x2, P2 ;  /* 0x00000000bed77211 */ /* 0x000fe200010f16ff */
[----:B------:R-:W-:Y:S01]  /*2e160*/  IMAD.MOV.U32 R194, RZ, RZ, R201 ;  /* 0x000000ffffc27224 */ /* 0x000fe200078e00c9 */
[----:B------:R1:W-:Y:S01]  /*2e170*/  STL.64 [R1+0x1310], R216 ;  /* 0x001310d801007387 */ /* 0x0003e20000100a00 */
[----:B------:R-:W-:Y:S01]  /*2e180*/  IMAD.MOV.U32 R198, RZ, RZ, R140 ;  /* 0x000000ffffc67224 */ /* 0x000fe200078e008c */
[----:B------:R-:W-:Y:S01]  /*2e190*/  ULDC UR9, c[0x0][0x248] ;  /* 0x0000920000097ab9 */ /* 0x000fe20000000800 */
[----:B------:R-:W-:Y:S02]  /*2e1a0*/  IMAD.MOV.U32 R201, RZ, RZ, R141 ;  /* 0x000000ffffc97224 */ /* 0x000fe400078e008d */
        /* <DEDUP_REMOVED lines=11> */
[----:B------:R-:W-:Y:S02]  /*2e260*/  IMAD.MOV.U32 R150, RZ, RZ, R23 ;  /* 0x000000ffff967224 */ /* 0x000fe400078e0017 */
[----:B------:R-:W-:Y:S02]  /*2e270*/  IMAD.MOV.U32 R151, RZ, RZ, R22 ;  /* 0x000000ffff977224 */ /* 0x000fe400078e0016 */
[----:B------:R-:W-:-:S02]  /*2e280*/  IMAD.MOV.U32 R23, RZ, RZ, R21 ;  /* 0x000000ffff177224 */ /* 0x000fc400078e0015 */
[----:B------:R-:W4:Y:S01]  /*2e290*/  LDL.LU R21, [R1+0x24] ;  /* 0x0000240001157983 */ /* 0x000f220000300800 */
[----:B--2---:R-:W-:-:S03]  /*2e2a0*/  IMAD.MOV.U32 R22, RZ, RZ, R16 ;  /* 0x000000ffff167224 */ /* 0x004fc600078e0010 */
[----:B------:R-:W2:Y:S01]  /*2e2b0*/  LDL.LU R16, [R1+0x2c] ;  /* 0x00002c0001107983 */ /* 0x000ea20000300800 */
[-C--:B-1----:R-:W-:Y:S02]  /*2e2c0*/  LEA R216, P1, R209, R2.reuse, 0x2 ;  /* 0x00000002d1d87211 */ /* 0x082fe400078210ff */
[----:B---3--:R-:W-:Y:S02]  /*2e2d0*/  LEA R214, P2, R189, R2, 0x2 ;  /* 0x00000002bdd67211 */ /* 0x008fe400078410ff */
[-C--:B------:R-:W-:Y:S01]  /*2e2e0*/  LEA.HI.X.SX32 R217, R209, R0.reuse, 0x2, P1 ;  /* 0x00000000d1d97211 */ /* 0x080fe200008f16ff */
[----:B------:R-:W-:Y:S01]  /*2e2f0*/  IMAD.MOV.U32 R209, RZ, RZ, R191 ;  /* 0x000000ffffd17224 */ /* 0x000fe200078e00bf */
[----:B------:R-:W-:Y:S01]  /*2e300*/  LEA.HI.X.SX32 R215, R189, R0, 0x2, P2 ;  /* 0x00000000bdd77211 */ /* 0x000fe200010f16ff */
[----:B------:R-:W-:Y:S01]  /*2e310*/  VIADD R90, R19, UR13 ;  /* 0x0000000d135a7c36 */ /* 0x000fe20008000000 */
[----:B------:R-:W-:Y:S01]  /*2e320*/  ULDC UR13, c[0x0][0x248] ;  /* 0x00009200000d7ab9 */ /* 0x000fe20000000800 */
[----:B------:R1:W-:Y:S01]  /*2e330*/  STL.64 [R1+0x1300], R216 ;  /* 0x001300d801007387 */ /* 0x0003e20000100a00 */
[----:B------:R-:W-:-:S02]  /*2e340*/  IMAD.MOV.U32 R191, RZ, RZ, R192 ;  /* 0x000000ffffbf7224 */ /* 0x000fc400078e00c0 */
[----:B------:R-:W-:Y:S01]  /*2e350*/  IMAD.MOV.U32 R192, RZ, RZ, R193 ;  /* 0x000000ffffc07224 */ /* 0x000fe200078e00c1 */
[----:B------:R3:W-:Y:S01]  /*2e360*/  STL.64 [R1+0x12f8], R214 ;  /* 0x0012f8d601007387 */ /* 0x0007e20000100a00 */
[----:B------:R-:W-:Y:S02]  /*2e370*/  IMAD.MOV.U32 R193, RZ, RZ, R194 ;  /* 0x000000ffffc17224 */ /* 0x000fe400078e00c2 */
[----:B------:R-:W-:Y:S01]  /*2e380*/  IMAD.MOV.U32 R194, RZ, RZ, R195 ;  /* 0x000000ffffc27224 */ /* 0x000fe200078e00c3 */
[C---:B-1----:R-:W-:Y:S01]  /*2e390*/  LEA R216, P1, R209.reuse, R2, 0x2 ;  /* 0x00000002d1d87211 */ /* 0x042fe200078210ff */
[----:B------:R-:W-:Y:S01]  /*2e3a0*/  VIADD R88, R90, UR4 ;  /* 0x000000045a587c36 */ /* 0x000fe20008000000 */
[----:B------:R-:W-:Y:S01]  /*2e3b0*/  ULDC UR4, c[0x0][0x248] ;  /* 0x0000920000047ab9 */ /* 0x000fe20000000800 */
[----:B------:R-:W-:Y:S01]  /*2e3c0*/  IMAD.MOV.U32 R195, RZ, RZ, R206 ;  /* 0x000000ffffc37224 */ /* 0x000fe200078e00ce */
[----:B------:R-:W-:Y:S01]  /*2e3d0*/  LEA.HI.X.SX32 R217, R209, R0, 0x2, P1 ;  /* 0x00000000d1d97211 */ /* 0x000fe200008f16ff */
[----:B------:R-:W-:Y:S01]  /*2e3e0*/  IMAD.MOV.U32 R209, RZ, RZ, R191 ;  /* 0x000000ffffd17224 */ /* 0x000fe200078e00bf */
[----:B---3--:R-:W-:Y:S01]  /*2e3f0*/  LEA R214, P2, R211, R2, 0x2 ;  /* 0x00000002d3d67211 */ /* 0x008fe200078410ff */
[----:B------:R-:W-:-:S02]  /*2e400*/  IMAD.MOV.U32 R191, RZ, RZ, R192 ;  /* 0x000000ffffbf7224 */ /* 0x000fc400078e00c0 */
[----:B------:R-:W-:Y:S01]  /*2e410*/  IMAD.MOV.U32 R192, RZ, RZ, R193 ;  /* 0x000000ffffc07224 */ /* 0x000fe200078e00c1 */
[----:B------:R-:W-:Y:S01]  /*2e420*/  LEA.HI.X.SX32 R215, R211, R0, 0x2, P2 ;  /* 0x00000000d3d77211 */ /* 0x000fe200010f16ff */
[----:B------:R-:W-:Y:S02]  /*2e430*/  IMAD.MOV.U32 R193, RZ, RZ, R194 ;  /* 0x000000ffffc17224 */ /* 0x000fe400078e00c2 */
[----:B------:R-:W-:Y:S02]  /*2e440*/  IMAD.MOV.U32 R194, RZ, RZ, R195 ;  /* 0x000000ffffc27224 */ /* 0x000fe400078e00c3 */
[----:B------:R-:W-:Y:S01]  /*2e450*/  VIADD R18, R88, UR14 ;  /* 0x0000000e58127c36 */ /* 0x000fe20008000000 */
[----:B------:R-:W-:Y:S01]  /*2e460*/  ULDC UR14, c[0x0][0x248] ;  /* 0x00009200000e7ab9 */ /* 0x000fe20000000800 */
[----:B------:R-:W-:Y:S02]  /*2e470*/  IMAD.MOV.U32 R206, RZ, RZ, R88 ;  /* 0x000000ffffce7224 */ /* 0x000fe400078e0058 */
[----:B------:R-:W-:Y:S01]  /*2e480*/  IMAD.MOV.U32 R195, RZ, RZ, R204 ;  /* 0x000000ffffc37224 */ /* 0x000fe200078e00cc */
[----:B------:R-:W3:Y:S01]  /*2e490*/  LDL.LU R88, [R1+0x19ac] ;  /* 0x0019ac0001587983 */ /* 0x000ee20000300800 */
[----:B------:R-:W-:-:S02]  /*2e4a0*/  IMAD.MOV.U32 R204, RZ, RZ, R207 ;  /* 0x000000ffffcc7224 */ /* 0x000fc400078e00cf */
[----:B------:R-:W-:Y:S01]  /*2e4b0*/  IMAD.MOV.U32 R207, RZ, RZ, R90 ;  /* 0x000000ffffcf7224 */ /* 0x000fe200078e005a */
[----:B------:R1:W-:Y:S01]  /*2e4c0*/  STL.64 [R1+0x12f0], R216 ;  /* 0x0012f0d801007387 */ /* 0x0003e20000100a00 */
[----:B------:R-:W-:-:S03]  /*2e4d0*/  IMAD.MOV.U32 R219, RZ, RZ, R191 ;  /* 0x000000ffffdb7224 */ /* 0x000fc600078e00bf */
[----:B------:R-:W3:Y:S01]  /*2e4e0*/  LDL.LU R90, [R1+0x19a8] ;  /* 0x0019a800015a7983 */ /* 0x000ee20000300800 */
[----:B------:R-:W-:-:S03]  /*2e4f0*/  IMAD.MOV.U32 R191, RZ, RZ, R193 ;  /* 0x000000ffffbf7224 */ /* 0x000fc600078e00c1 */
[----:B------:R4:W-:Y:S01]  /*2e500*/  STL.64 [R1+0x12e8], R214 ;  /* 0x0012e8d601007387 */ /* 0x0009e20000100a00 */
[----:B------:R-:W-:Y:S02]  /*2e510*/  IMAD.MOV.U32 R193, RZ, RZ, R194 ;  /* 0x000000ffffc17224 */ /* 0x000fe400078e00c2 */
[----:B------:R-:W-:Y:S02]  /*2e520*/  IMAD.MOV.U32 R194, RZ, RZ, R195 ;  /* 0x000000ffffc27224 */ /* 0x000fe400078e00c3 */
[----:B------:R-:W-:Y:S02]  /*2e530*/  IMAD.MOV.U32 R195, RZ, RZ, R204 ;  /* 0x000000ffffc37224 */ /* 0x000fe400078e00cc */
[----:B------:R-:W-:Y:S01]  /*2e540*/  VIADD R138, R18, UR16 ;  /* 0x00000010128a7c36 */ /* 0x000fe20008000000 */
[-C--:B-1----:R-:W-:Y:S02]  /*2e550*/  LEA R216, P1, R219, R2.reuse, 0x2 ;  /* 0x00000002dbd87211 */ /* 0x082fe400078210ff */
[----:B----4-:R-:W-:Y:S01]  /*2e560*/  LEA R214, P2, R213, R2, 0x2 ;  /* 0x00000002d5d67211 */ /* 0x010fe200078410ff */
[----:B------:R-:W-:Y:S01]  /*2e570*/  IMAD.MOV.U32 R204, RZ, RZ, R207 ;  /* 0x000000ffffcc7224 */ /* 0x000fe200078e00cf */
[----:B------:R-:W-:-:S02]  /*2e580*/  ULDC UR16, c[0x0][0x248] ;  /* 0x0000920000107ab9 */ /* 0x000fc40000000800 */
[-C--:B------:R-:W-:Y:S01]  /*2e590*/  LEA.HI.X.SX32 R215, R213, R0.reuse, 0x2, P2 ;  /* 0x00000000d5d77211 */ /* 0x080fe200010f16ff */
[----:B------:R-:W-:Y:S02]  /*2e5a0*/  IMAD.MOV.U32 R213, RZ, RZ, R193 ;  /* 0x000000ffffd57224 */ /* 0x000fe400078e00c1 */
[----:B------:R-:W-:Y:S02]  /*2e5b0*/  IMAD.MOV.U32 R193, RZ, RZ, R194 ;  /* 0x000000ffffc17224 */ /* 0x000fe400078e00c2 */
[----:B------:R-:W-:Y:S02]  /*2e5c0*/  IMAD.MOV.U32 R194, RZ, RZ, R195 ;  /* 0x000000ffffc27224 */ /* 0x000fe400078e00c3 */
[----:B------:R-:W-:Y:S01]  /*2e5d0*/  VIADD R133, R138, UR7 ;  /* 0x000000078a857c36 */ /* 0x000fe20008000000 */
[----:B------:R-:W-:Y:S01]  /*2e5e0*/  LEA.HI.X.SX32 R217, R219, R0, 0x2, P1 ;  /* 0x00000000dbd97211 */ /* 0x000fe200008f16ff */
[----:B------:R-:W-:Y:S01]  /*2e5f0*/  IMAD.MOV.U32 R195, RZ, RZ, R139 ;  /* 0x000000ffffc37224 */ /* 0x000fe200078e008b */
[----:B------:R-:W-:Y:S01]  /*2e600*/  ULDC UR7, c[0x0][0x248] ;  /* 0x0000920000077ab9 */ /* 0x000fe20000000800 */
[----:B------:R-:W-:-:S02]  /*2e610*/  IMAD.MOV.U32 R139, RZ, RZ, R140 ;  /* 0x000000ffff8b7224 */ /* 0x000fc400078e008c */
[----:B------:R-:W-:Y:S02]  /*2e620*/  IMAD.MOV.U32 R140, RZ, RZ, R141 ;  /* 0x000000ffff8c7224 */ /* 0x000fe400078e008d */
[----:B------:R-:W-:Y:S02]  /*2e630*/  IMAD.MOV.U32 R141, RZ, RZ, R142 ;  /* 0x000000ffff8d7224 */ /* 0x000fe400078e008e */
[----:B------:R-:W-:Y:S01]  /*2e640*/  VIADD R20, R133, UR17 ;  /* 0x0000001185147c36 */ /* 0x000fe20008000000 */
[----:B------:R-:W-:Y:S01]  /*2e650*/  ULDC UR17, c[0x0][0x248] ;  /* 0x0000920000117ab9 */ /* 0x000fe20000000800 */
[----:B------:R-:W-:Y:S02]  /*2e660*/  IMAD.MOV.U32 R142, RZ, RZ, R143 ;  /* 0x000000ffff8e7224 */ /* 0x000fe400078e008f */
[----:B------:R-:W-:Y:S02]  /*2e670*/  IMAD.MOV.U32 R143, RZ, RZ, R144 ;  /* 0x000000ffff8f7224 */ /* 0x000fe400078e0090 */
[----:B------:R-:W-:-:S02]  /*2e680*/  IMAD.MOV.U32 R144, RZ, RZ, R145 ;  /* 0x000000ffff907224 */ /* 0x000fc400078e0091 */
[----:B------:R-:W-:Y:S02]  /*2e690*/  IMAD.MOV.U32 R145, RZ, RZ, R146 ;  /* 0x000000ffff917224 */ /* 0x000fe400078e0092 */
[----:B------:R-:W-:Y:S01]  /*2e6a0*/  VIADD R6, R20, UR19 ;  /* 0x0000001314067c36 */ /* 0x000fe20008000000 */
[----:B------:R-:W-:Y:S01]  /*2e6b0*/  ULDC UR19, c[0x0][0x248] ;  /* 0x0000920000137ab9 */ /* 0x000fe20000000800 */
[----:B------:R-:W-:Y:S02]  /*2e6c0*/  IMAD.MOV.U32 R146, RZ, RZ, R147 ;  /* 0x000000ffff927224 */ /* 0x000fe400078e0093 */
[----:B------:R-:W-:Y:S02]  /*2e6d0*/  IMAD.MOV.U32 R147, RZ, RZ, R148 ;  /* 0x000000ffff937224 */ /* 0x000fe400078e0094 */
[----:B------:R-:W-:Y:S02]  /*2e6e0*/  IMAD.MOV.U32 R148, RZ, RZ, R149 ;  /* 0x000000ffff947224 */ /* 0x000fe400078e0095 */
[----:B------:R-:W-:-:S02]  /*2e6f0*/  IMAD.MOV.U32 R149, RZ, RZ, R150 ;  /* 0x000000ffff957224 */ /* 0x000fc400078e0096 */
[----:B------:R-:W-:Y:S02]  /*2e700*/  IMAD.MOV.U32 R150, RZ, RZ, R151 ;  /* 0x000000ffff967224 */ /* 0x000fe400078e0097 */
[----:B------:R-:W-:Y:S01]  /*2e710*/  VIADD R131, R6, UR8 ;  /* 0x0000000806837c36 */ /* 0x000fe20008000000 */
[----:B------:R-:W-:Y:S01]  /*2e720*/  ULDC UR8, c[0x0][0x248] ;  /* 0x0000920000087ab9 */ /* 0x000fe20000000800 */
[----:B------:R-:W-:Y:S02]  /*2e730*/  IMAD.MOV.U32 R207, RZ, RZ, R6 ;  /* 0x000000ffffcf7224 */ /* 0x000fe400078e0006 */
[----:B------:R-:W-:Y:S01]  /*2e740*/  IMAD.MOV.U32 R151, RZ, RZ, R23 ;  /* 0x000000ffff977224 */ /* 0x000fe200078e0017 */
[----:B------:R-:W4:Y:S01]  /*2e750*/  LDL.LU R6, [R1+0x19a4] ;  /* 0x0019a40001067983 */ /* 0x000f220000300800 */
[----:B------:R-:W-:Y:S02]  /*2e760*/  IMAD.MOV.U32 R23, RZ, RZ, R22 ;  /* 0x000000ffff177224 */ /* 0x000fe400078e0016 */
[----:B------:R-:W-:Y:S01]  /*2e770*/  IMAD.MOV.U32 R22, RZ, RZ, R21 ;  /* 0x000000ffff167224 */ /* 0x000fe200078e0015 */
[----:B------:R1:W-:Y:S04]  /*2e780*/  STL.64 [R1+0x12e0], R216 ;  /* 0x0012e0d801007387 */ /* 0x0003e80000100a00 */
[----:B------:R1:W-:Y:S01]  /*2e790*/  STL.64 [R1+0x12d8], R214 ;  /* 0x0012d8d601007387 */ /* 0x0003e20000100a00 */
[----:B--2---:R-:W-:-:S03]  /*2e7a0*/  IMAD.MOV.U32 R21, RZ, RZ, R16 ;  /* 0x000000ffff157224 */ /* 0x004fc600078e0010 */
[----:B------:R-:W2:Y:S01]  /*2e7b0*/  LDL.LU R16, [R1+0x430] ;  /* 0x0004300001107983 */ /* 0x000ea20000300800 */
[----:B------:R-:W-:-:S05]  /*2e7c0*/  IMAD.MOV.U32 R219, RZ, RZ, R191 ;  /* 0x000000ffffdb7224 */ /* 0x000fca00078e00bf */
        /* <DEDUP_REMOVED lines=23> */
[----:B------:R-:W-:Y:S01]  /*2e940*/  IMAD.MOV.U32 R151, RZ, RZ, R23 ;  /* 0x000000ffff977224 */ /* 0x000fe200078e0017 */
[----:B------:R1:W-:Y:S01]  /*2e950*/  STL.64 [R1+0x12d0], R216 ;  /* 0x0012d0d801007387 */ /* 0x0003e20000100a00 */
[----:B------:R-:W-:Y:S02]  /*2e960*/  IMAD.MOV.U32 R23, RZ, RZ, R22 ;  /* 0x000000ffff177224 */ /* 0x000fe400078e0016 */
[----:B------:R-:W-:Y:S01]  /*2e970*/  IMAD.MOV.U32 R22, RZ, RZ, R21 ;  /* 0x000000ffff167224 */ /* 0x000fe200078e0015 */
[----:B------:R3:W-:Y:S01]  /*2e980*/  STL.64 [R1+0x12c8], R214 ;  /* 0x0012c8d601007387 */ /* 0x0007e20000100a00 */
[----:B--2---:R-:W-:-:S03]  /*2e990*/  IMAD.MOV.U32 R21, RZ, RZ, R16 ;  /* 0x000000ffff157224 */ /* 0x004fc600078e0010 */
[----:B------:R-:W2:Y:S01]  /*2e9a0*/  LDL.LU R16, [R1+0x438] ;  /* 0x0004380001107983 */ /* 0x000ea20000300800 */
[CC--:B-1----:R-:W-:Y:S01]  /*2e9b0*/  LEA R216, P1, R219.reuse, R2.reuse, 0x2 ;  /* 0x00000002dbd87211 */ /* 0x0c2fe200078210ff */
[----:B------:R-:W-:Y:S01]  /*2e9c0*/  IMAD.MOV.U32 R212, RZ, RZ, R194 ;  /* 0x000000ffffd47224 */ /* 0x000fe200078e00c2 */
[C---:B---3--:R-:W-:Y:S02]  /*2e9d0*/  LEA R214, P2, R208.reuse, R2, 0x2 ;  /* 0x00000002d0d67211 */ /* 0x048fe400078410ff */
[-C--:B------:R-:W-:Y:S02]  /*2e9e0*/  LEA.HI.X.SX32 R217, R219, R0.reuse, 0x2, P1 ;  /* 0x00000000dbd97211 */ /* 0x080fe400008f16ff */
[----:B------:R-:W-:Y:S01]  /*2e9f0*/  LEA.HI.X.SX32 R215, R208, R0, 0x2, P2 ;  /* 0x00000000d0d77211 */ /* 0x000fe200010f16ff */
[----:B------:R-:W-:Y:S02]  /*2ea00*/  IMAD.MOV.U32 R208, RZ, RZ, R193 ;  /* 0x000000ffffd07224 */ /* 0x000fe400078e00c1 */
        /* <DEDUP_REMOVED lines=24> */
[----:B--2---:R-:W-:-:S03]  /*2eb90*/  IMAD.MOV.U32 R21, RZ, RZ, R16 ;  /* 0x000000ffff157224 */ /* 0x004fc600078e0010 */
[----:B------:R-:W2:Y:S01]  /*2eba0*/  LDL.LU R16, [R1+0x30] ;  /* 0x0000300001107983 */ /* 0x000ea20000300800 */
        /* <DEDUP_REMOVED lines=12> */
[----:B-1----:R-:W-:Y:S01]  /*2ec70*/  LEA R214, P2, R210, R2, 0x2 ;  /* 0x00000002d2d67211 */ /* 0x002fe200078410ff */
        /* <DEDUP_REMOVED lines=12> */
[----:B--2---:R-:W-:Y:S02]  /*2ed40*/  IMAD.MOV.U32 R21, RZ, RZ, R16 ;  /* 0x000000ffff157224 */ /* 0x004fe400078e0010 */
[----:B------:R-:W2:Y:S01]  /*2ed50*/  LDL.LU R16, [R1+0x38] ;  /* 0x0000380001107983 */ /* 0x000ea20000300800 */
[-C--:B---3--:R-:W-:Y:S01]  /*2ed60*/  LEA R216, P1, R219, R2.reuse, 0x2 ;  /* 0x00000002dbd87211 */ /* 0x088fe200078210ff */
[----:B------:R-:W-:Y:S01]  /*2ed70*/  IMAD.MOV.U32 R210, RZ, RZ, R196 ;  /* 0x000000ffffd27224 */ /* 0x000fe200078e00c4 */
[----:B-1----:R-:W-:-:S02]  /*2ed80*/  LEA R214, P2, R209, R2, 0x2 ;  /* 0x00000002d1d67211 */ /* 0x002fc400078410ff */
[-C--:B------:R-:W-:Y:S02]  /*2ed90*/  LEA.HI.X.SX32 R217, R219, R0.reuse, 0x2, P1 ;  /* 0x00000000dbd97211 */ /* 0x080fe400008f16ff */
[----:B------:R-:W-:Y:S01]  /*2eda0*/  LEA.HI.X.SX32 R215, R209, R0, 0x2, P2 ;  /* 0x00000000d1d77211 */ /* 0x000fe200010f16ff */
[----:B------:R-:W-:Y:S02]  /*2edb0*/  IMAD.MOV.U32 R209, RZ, RZ, R195 ;  /* 0x000000ffffd17224 */ /* 0x000fe400078e00c3 */
[----:B------:R1:W-:Y:S01]  /*2edc0*/  STL.64 [R1+0x12a0], R216 ;  /* 0x0012a0d801007387 */ /* 0x0003e20000100a00 */
[----:B------:R-:W-:Y:S01]  /*2edd0*/  VIADD R135, R131, UR20 ;  /* 0x0000001483877c36 */ /* 0x000fe20008000000 */
[----:B------:R-:W-:Y:S01]  /*2ede0*/  ULDC UR20, c[0x0][0x248] ;  /* 0x0000920000147ab9 */ /* 0x000fe20000000800 */
[----:B-1----:R-:W-:-:S04]  /*2edf0*/  LEA R216, P1, R210, R2, 0x2 ;  /* 0x00000002d2d87211 */ /* 0x002fc800078210ff */
[----:B------:R-:W-:Y:S01]  /*2ee00*/  LEA.HI.X.SX32 R217, R210, R0, 0x2, P1 ;  /* 0x00000000d2d97211 */ /* 0x000fe200008f16ff */
[----:B------:R-:W-:Y:S02]  /*2ee10*/  IMAD.MOV.U32 R210, RZ, RZ, R209 ;  /* 0x000000ffffd27224 */ /* 0x000fe400078e00d1 */
[----:B------:R-:W-:Y:S02]  /*2ee20*/  IMAD.MOV.U32 R209, RZ, RZ, R199 ;  /* 0x000000ffffd17224 */ /* 0x000fe400078e00c7 */
[----:B------:R-:W-:Y:S02]  /*2ee30*/  IMAD.MOV.U32 R199, RZ, RZ, R204 ;  /* 0x000000ffffc77224 */ /* 0x000fe400078e00cc */
[----:B------:R-:W-:Y:S01]  /*2ee40*/  VIADD R130, R135, UR22 ;  /* 0x0000001687827c36 */ /* 0x000fe20008000000 */
[----:B------:R-:W-:Y:S01]  /*2ee50*/  STL.64 [R1+0x1298], R214 ;  /* 0x001298d601007387 */ /* 0x000fe20000100a00 */
[----:B------:R-:W-:Y:S01]  /*2ee60*/  IMAD.MOV.U32 R204, RZ, RZ, R135 ;  /* 0x000000ffffcc7224 */ /* 0x000fe200078e0087 */
[----:B------:R-:W-:Y:S01]  /*2ee70*/  ULDC UR22, c[0x0][0x248] ;  /* 0x0000920000167ab9 */ /* 0x000fe20000000800 */
        /* <DEDUP_REMOVED lines=20> */
[----:B--2---:R-:W-:Y:S02]  /*2efc0*/  IMAD.MOV.U32 R21, RZ, RZ, R16 ;  /* 0x000000ffff157224 */ /* 0x004fe400078e0010 */
[----:B------:R-:W2:Y:S01]  /*2efd0*/  LDL.LU R16, [R1+0x434] ;  /* 0x0004340001107983 */ /* 0x000ea20000300800 */
[----:B------:R-:W-:Y:S02]  /*2efe0*/  IMAD.MOV.U32 R211, RZ, RZ, R192 ;  /* 0x000000ffffd37224 */ /* 0x000fe400078e00c0 */
[----:B-1----:R-:W-:-:S03]  /*2eff0*/  IMAD.MOV.U32 R216, RZ, RZ, R209 ;  /* 0x000000ffffd87224 */ /* 0x002fc600078e00d1 */
[CC--:B------:R-:W-:Y:S01]  /*2f000*/  LEA R214, P2, R211.reuse, R2.reuse, 0x2 ;  /* 0x00000002d3d67211 */ /* 0x0c0fe200078410ff */
[----:B------:R-:W-:Y:S01]  /*2f010*/  IMAD.MOV.U32 R217, RZ, RZ, R198 ;  /* 0x000000ffffd97224 */ /* 0x000fe200078e00c6 */
[C---:B------:R-:W-:Y:S01]  /*2f020*/  LEA R218, P1, R216.reuse, R2, 0x2 ;  /* 0x00000002d8da7211 */ /* 0x040fe200078210ff */
[----:B------:R-:W-:Y:S01]  /*2f030*/  IMAD.MOV.U32 R198, RZ, RZ, R200 ;  /* 0x000000ffffc67224 */ /* 0x000fe200078e00c8 */
[-C--:B------:R-:W-:Y:S01]  /*2f040*/  LEA.HI.X.SX32 R215, R211, R0.reuse, 0x2, P2 ;  /* 0x00000000d3d77211 */ /* 0x080fe200010f16ff */
[----:B------:R-:W-:Y:S02]  /*2f050*/  IMAD.MOV.U32 R200, RZ, RZ, R201 ;  /* 0x000000ffffc87224 */ /* 0x000fe400078e00c9 */
[----:B------:R-:W-:Y:S02]  /*2f060*/  IMAD.MOV.U32 R201, RZ, RZ, R207 ;  /* 0x000000ffffc97224 */ /* 0x000fe400078e00cf */
[----:B------:R-:W-:Y:S01]  /*2f070*/  IMAD.MOV.U32 R207, RZ, RZ, R20 ;  /* 0x000000ffffcf7224 */ /* 0x000fe200078e0014 */
[----:B------:R-:W-:Y:S01]  /*2f080*/  LEA.HI.X.SX32 R219, R216, R0, 0x2, P1 ;  /* 0x00000000d8db7211 */ /* 0x000fe200008f16ff */
[----:B------:R-:W3:Y:S01]  /*2f090*/  LDL.LU R20, [R1+0x19a0] ;  /* 0x0019a00001147983 */ /* 0x000ee20000300800 */
[----:B------:R-:W-:-:S03]  /*2f0a0*/  IMAD.MOV.U32 R211, RZ, RZ, R198 ;  /* 0x000000ffffd37224 */ /* 0x000fc600078e00c6 */
[----:B------:R1:W-:Y:S01]  /*2f0b0*/  STL.64 [R1+0x1288], R214 ;  /* 0x001288d601007387 */ /* 0x0003e20000100a00 */
[----:B------:R-:W-:Y:S02]  /*2f0c0*/  IMAD.MOV.U32 R209, RZ, RZ, R199 ;  /* 0x000000ffffd17224 */ /* 0x000fe400078e00c7 */
[----:B------:R-:W-:Y:S02]  /*2f0d0*/  IMAD.MOV.U32 R198, RZ, RZ, R18 ;  /* 0x000000ffffc67224 */ /* 0x000fe400078e0012 */
[----:B------:R-:W3:Y:S01]  /*2f0e0*/  LDL.LU R18, [R1+0x199c] ;  /* 0x00199c0001127983 */ /* 0x000ee20000300800 */
[----:B-1----:R-:W-:-:S03]  /*2f0f0*/  LEA R214, P2, R213, R2, 0x2 ;  /* 0x00000002d5d67211 */ /* 0x002fc600078410ff */
[----:B------:R1:W-:Y:S01]  /*2f100*/  STL.64 [R1+0x1280], R218 ;  /* 0x001280da01007387 */ /* 0x0003e20000100a00 */
[----:B------:R-:W-:Y:S01]  /*2f110*/  LEA.HI.X.SX32 R215, R213, R0, 0x2, P2 ;  /* 0x00000000d5d77211 */ /* 0x000fe200010f16ff */
[----:B------:R-:W-:Y:S02]  /*2f120*/  IMAD.MOV.U32 R213, RZ, RZ, R209 ;  /* 0x000000ffffd57224 */ /* 0x000fe400078e00d1 */
[----:B------:R-:W-:Y:S01]  /*2f130*/  IMAD.MOV.U32 R209, RZ, RZ, R198 ;  /* 0x000000ffffd17224 */ /* 0x000fe200078e00c6 */
[C---:B-1----:R-:W-:Y:S01]  /*2f140*/  LEA R218, P1, R211.reuse, R2, 0x2 ;  /* 0x00000002d3da7211 */ /* 0x042fe200078210ff */
[----:B------:R-:W-:Y:S01]  /*2f150*/  IMAD.MOV.U32 R216, RZ, RZ, R200 ;  /* 0x000000ffffd87224 */ /* 0x000fe200078e00c8 */
[----:B------:R1:W-:Y:S02]  /*2f160*/  STL.64 [R1+0x1278], R214 ;  /* 0x001278d601007387 */ /* 0x0003e40000100a00 */
[----:B------:R-:W-:Y:S01]  /*2f170*/  LEA.HI.X.SX32 R219, R211, R0, 0x2, P1 ;  /* 0x00000000d3db7211 */ /* 0x000fe200008f16ff */
[----:B------:R-:W-:-:S02]  /*2f180*/  IMAD.MOV.U32 R211, RZ, RZ, R209 ;  /* 0x000000ffffd37224 */ /* 0x000fc400078e00d1 */
[----:B------:R-:W-:Y:S02]  /*2f190*/  IMAD.MOV.U32 R209, RZ, RZ, R134 ;  /* 0x000000ffffd17224 */ /* 0x000fe400078e0086 */
[----:B------:R-:W-:Y:S02]  /*2f1a0*/  IMAD.MOV.U32 R200, RZ, RZ, R133 ;  /* 0x000000ffffc87224 */ /* 0x000fe400078e0085 */
[----:B------:R-:W-:Y:S02]  /*2f1b0*/  IMAD.MOV.U32 R133, RZ, RZ, R135 ;  /* 0x000000ffff857224 */ /* 0x000fe400078e0087 */
[----:B------:R-:W-:Y:S01]  /*2f1c0*/  IMAD.MOV.U32 R134, RZ, RZ, R136 ;  /* 0x000000ffff867224 */ /* 0x000fe200078e0088 */
[----:B-1----:R-:W-:Y:S01]  /*2f1d0*/  LEA R214, P2, R208, R2, 0x2 ;  /* 0x00000002d0d67211 */ /* 0x002fe200078410ff */
        /* <DEDUP_REMOVED lines=24> */
[-C--:B-1----:R-:W-:Y:S01]  /*2f360*/  LEA R218, P1, R216, R2.reuse, 0x2 ;  /* 0x00000002d8da7211 */ /* 0x082fe200078210ff */
[----:B------:R-:W-:Y:S01]  /*2f370*/  IMAD.MOV.U32 R221, RZ, RZ, R209 ;  /* 0x000000ffffdd7224 */ /* 0x000fe200078e00d1 */
[----:B----4-:R-:W-:Y:S02]  /*2f380*/  LEA R214, P2, R212, R2, 0x2 ;  /* 0x00000002d4d67211 */ /* 0x010fe400078410ff */
[-C--:B------:R-:W-:Y:S01]  /*2f390*/  LEA.HI.X.SX32 R219, R216, R0.reuse, 0x2, P1 ;  /* 0x00000000d8db7211 */ /* 0x080fe200008f16ff */
[----:B------:R-:W-:Y:S01]  /*2f3a0*/  IMAD.MOV.U32 R208, RZ, RZ, R201 ;  /* 0x000000ffffd07224 */ /* 0x000fe200078e00c9 */
[----:B------:R-:W-:-:S03]  /*2f3b0*/  LEA.HI.X.SX32 R215, R212, R0, 0x2, P2 ;  /* 0x00000000d4d77211 */ /* 0x000fc600010f16ff */
[----:B------:R1:W-:Y:S01]  /*2f3c0*/  STL.64 [R1+0x1260], R218 ;  /* 0x001260da01007387 */ /* 0x0003e20000100a00 */
[----:B------:R-:W-:Y:S02]  /*2f3d0*/  IMAD.MOV.U32 R212, RZ, RZ, R208 ;  /* 0x000000ffffd47224 */ /* 0x000fe400078e00d0 */
[----:B------:R-:W-:Y:S02]  /*2f3e0*/  IMAD.MOV.U32 R208, RZ, RZ, R17 ;  /* 0x000000ffffd07224 */ /* 0x000fe400078e0011 */
[----:B------:R-:W-:Y:S01]  /*2f3f0*/  VIADD R132, R130, UR6 ;  /* 0x0000000682847c36 */ /* 0x000fe20008000000 */
[----:B-1----:R-:W-:-:S03]  /*2f400*/  LEA R218, P1, R221, R2, 0x2 ;  /* 0x00000002ddda7211 */ /* 0x002fc600078210ff */
[----:B------:R-:W-:Y:S01]  /*2f410*/  VIADD R129, R132, UR23 ;  /* 0x0000001784817c36 */ /* 0x000fe20008000000 */
[----:B------:R1:W-:Y:S01]  /*2f420*/  STL.64 [R1+0x1258], R214 ;  /* 0x001258d601007387 */ /* 0x0003e20000100a00 */
[----:B------:R-:W-:Y:S01]  /*2f430*/  IMAD.MOV.U32 R209, RZ, RZ, R203 ;  /* 0x000000ffffd17224 */ /* 0x000fe200078e00cb */
[----:B------:R-:W-:Y:S01]  /*2f440*/  LEA.HI.X.SX32 R219, R221, R0, 0x2, P1 ;  /* 0x00000000dddb7211 */ /* 0x000fe200008f16ff */
[----:B------:R-:W-:Y:S01]  /*2f450*/  IMAD.MOV.U32 R221, RZ, RZ, R208 ;  /* 0x000000ffffdd7224 */ /* 0x000fe200078e00d0 */
[----:B------:R-:W4:Y:S01]  /*2f460*/  LDL.LU R17, [R1+0x1998] ;  /* 0x0019980001117983 */ /* 0x000f220000300800 */
[----:B------:R-:W-:Y:S01]  /*2f470*/  IMAD.MOV.U32 R208, RZ, RZ, R132 ;  /* 0x000000ffffd07224 */ /* 0x000fe200078e0084 */
[----:B------:R-:W-:Y:S01]  /*2f480*/  ULDC UR6, c[0x0][0x248] ;  /* 0x0000920000067ab9 */ /* 0x000fe20000000800 */
        /* <DEDUP_REMOVED lines=16> */
[----:B------:R-:W-:Y:S01]  /*2f590*/  VIADD R7, R129, UR25 ;  /* 0x0000001981077c36 */ /* 0x000fe20008000000 */
[----:B------:R-:W-:Y:S01]  /*2f5a0*/  LEA.HI.X.SX32 R215, R217, R0, 0x2, P2 ;  /* 0x00000000d9d77211 */ /* 0x000fe200010f16ff */
[----:B------:R-:W-:Y:S01]  /*2f5b0*/  IMAD.MOV.U32 R146, RZ, RZ, R147 ;  /* 0x000000ffff927224 */ /* 0x000fe200078e0093 */
[----:B------:R-:W-:Y:S01]  /*2f5c0*/  ULDC UR25, c[0x0][0x248] ;  /* 0x0000920000197ab9 */ /* 0x000fe20000000800 */
[----:B------:R-:W-:Y:S02]  /*2f5d0*/  IMAD.MOV.U32 R147, RZ, RZ, R148 ;  /* 0x000000ffff937224 */ /* 0x000fe400078e0094 */
[----:B------:R-:W-:Y:S02]  /*2f5e0*/  IMAD.MOV.U32 R148, RZ, RZ, R149 ;  /* 0x000000ffff947224 */ /* 0x000fe400078e0095 */
[----:B------:R-:W-:Y:S02]  /*2f5f0*/  IMAD.MOV.U32 R149, RZ, RZ, R150 ;  /* 0x000000ffff957224 */ /* 0x000fe400078e0096 */
[----:B------:R-:W-:-:S02]  /*2f600*/  IMAD.MOV.U32 R150, RZ, RZ, R151 ;  /* 0x000000ffff967224 */ /* 0x000fc400078e0097 */
[----:B------:R-:W-:Y:S01]  /*2f610*/  VIADD R128, R7, UR9 ;  /* 0x0000000907807c36 */ /* 0x000fe20008000000 */
[----:B------:R-:W-:Y:S01]  /*2f620*/  ULDC UR9, c[0x0][0x248] ;  /* 0x0000920000097ab9 */ /* 0x000fe20000000800 */
[----:B------:R-:W-:Y:S02]  /*2f630*/  IMAD.MOV.U32 R203, RZ, RZ, R7 ;  /* 0x000000ffffcb7224 */ /* 0x000fe400078e0007 */
[----:B------:R-:W-:Y:S01]  /*2f640*/  IMAD.MOV.U32 R151, RZ, RZ, R23 ;  /* 0x000000ffff977224 */ /* 0x000fe200078e0017 */
[----:B------:R-:W4:Y:S01]  /*2f650*/  LDL.LU R7, [R1+0x1994] ;  /* 0x0019940001077983 */ /* 0x000f220000300800 */
[----:B------:R-:W-:-:S03]  /*2f660*/  IMAD.MOV.U32 R23, RZ, RZ, R22 ;  /* 0x000000ffff177224 */ /* 0x000fc600078e0016 */
[----:B------:R1:W-:Y:S04]  /*2f670*/  STL.64 [R1+0x1250], R218 ;  /* 0x001250da01007387 */ /* 0x0003e80000100a00 */
[----:B------:R1:W-:Y:S01]  /*2f680*/  STL.64 [R1+0x1248], R214 ;  /* 0x001248d601007387 */ /* 0x0003e20000100a00 */
[----:B---3--:R-:W-:Y:S02]  /*2f690*/  IMAD.MOV.U32 R22, RZ, RZ, R21 ;  /* 0x000000ffff167224 */ /* 0x008fe400078e0015 */
[----:B--2---:R-:W-:Y:S02]  /*2f6a0*/  IMAD.MOV.U32 R21, RZ, RZ, R16 ;  /* 0x000000ffff157224 */ /* 0x004fe400078e0010 */
[----:B------:R-:W2:Y:S01]  /*2f6b0*/  LDL.LU R16, [R1+0x3c] ;  /* 0x00003c0001107983 */ /* 0x000ea20000300800 */
[----:B-1----:R-:W-:-:S02]  /*2f6c0*/  LEA R218, P1, R221, R2, 0x2 ;  /* 0x00000002ddda7211 */ /* 0x002fc400078210ff */
[C---:B------:R-:W-:Y:S02]  /*2f6d0*/  LEA R214, P2, R210.reuse, R2, 0x2 ;  /* 0x00000002d2d67211 */ /* 0x040fe400078410ff */
[-C--:B------:R-:W-:Y:S01]  /*2f6e0*/  LEA.HI.X.SX32 R219, R221, R0.reuse, 0x2, P1 ;  /* 0x00000000dddb7211 */ /* 0x080fe200008f16ff */
[----:B------:R-:W-:Y:S01]  /*2f6f0*/  IMAD.MOV.U32 R221, RZ, RZ, R19 ;  /* 0x000000ffffdd7224 */ /* 0x000fe200078e0013 */
[----:B------:R-:W-:-:S03]  /*2f700*/  LEA.HI.X.SX32 R215, R210, R0, 0x2, P2 ;  /* 0x00000000d2d77211 */ /* 0x000fc600010f16ff */
[----:B------:R1:W-:Y:S01]  /*2f710*/  STL.64 [R1+0x1240], R218 ;  /* 0x001240da01007387 */ /* 0x0003e20000100a00 */
[----:B------:R-:W-:-:S03]  /*2f720*/  IMAD.MOV.U32 R210, RZ, RZ, R208 ;  /* 0x000000ffffd27224 */ /* 0x000fc600078e00d0 */
[----:B------:R-:W3:Y:S01]  /*2f730*/  LDL.LU R19, [R1+0x1990] ;  /* 0x0019900001137983 */ /* 0x000ee20000300800 */
[----:B------:R-:W-:Y:S01]  /*2f740*/  IMAD.MOV.U32 R208, RZ, RZ, R203 ;  /* 0x000000ffffd07224 */ /* 0x000fe200078e00cb */
[C---:B-1----:R-:W-:Y:S02]  /*2f750*/  LEA R218, P1, R221.reuse, R2, 0x2 ;  /* 0x00000002ddda7211 */ /* 0x042fe400078210ff */
[----:B------:R1:W-:Y:S02]  /*2f760*/  STL.64 [R1+0x1238], R214 ;  /* 0x001238d601007387 */ /* 0x0003e40000100a00 */
[----:B------:R-:W-:-:S05]  /*2f770*/  LEA.HI.X.SX32 R219, R221, R0, 0x2, P1 ;  /* 0x00000000dddb7211 */ /* 0x000fca00008f16ff */
        /* <DEDUP_REMOVED lines=31> */
[----:B------:R-:W4:Y:S01]  /*2f970*/  LDL.LU R21, [R1+0x440] ;  /* 0x0004400001157983 */ /* 0x000f220000300800 */
[----:B--2---:R-:W-:-:S03]  /*2f980*/  IMAD.MOV.U32 R22, RZ, RZ, R16 ;  /* 0x000000ffff167224 */ /* 0x004fc600078e0010 */
[----:B------:R-:W2:Y:S01]  /*2f990*/  LDL.LU R16, [R1+0x448] ;  /* 0x0004480001107983 */ /* 0x000ea20000300800 */
[----:B------:R-:W-:Y:S01]  /*2f9a0*/  LEA R220, P1, R218, R2, 0x2 ;  /* 0x00000002dadc7211 */ /* 0x000fe200078210ff */
[----:B------:R-:W-:-:S03]  /*2f9b0*/  IMAD.MOV.U32 R219, RZ, RZ, R206 ;  /* 0x000000ffffdb7224 */ /* 0x000fc600078e00ce */
[----:B------:R-:W-:Y:S01]  /*2f9c0*/  LEA.HI.X.SX32 R221, R218, R0, 0x2, P1 ;  /* 0x00000000dadd7211 */ /* 0x000fe200008f16ff */
[----:B------:R-:W-:Y:S01]  /*2f9d0*/  IMAD.MOV.U32 R206, RZ, RZ, R207 ;  /* 0x000000ffffce7224 */ /* 0x000fe200078e00cf */
[----:B-1----:R-:W-:-:S03]  /*2f9e0*/  LEA R214, P2, R211, R2, 0x2 ;  /* 0x00000002d3d67211 */ /* 0x002fc600078410ff */
[----:B------:R1:W-:Y:S01]  /*2f9f0*/  STL.64 [R1+0x1220], R220 ;  /* 0x001220dc01007387 */ /* 0x0003e20000100a00 */
[----:B------:R-:W-:Y:S01]  /*2fa00*/  LEA.HI.X.SX32 R215, R211, R0, 0x2, P2 ;  /* 0x00000000d3d77211 */ /* 0x000fe200010f16ff */
[----:B------:R-:W-:Y:S02]  /*2fa10*/  IMAD.MOV.U32 R211, RZ, RZ, R206 ;  /* 0x000000ffffd37224 */ /* 0x000fe400078e00ce */
[----:B-1----:R-:W-:-:S05]  /*2fa20*/  IMAD.MOV.U32 R221, RZ, RZ, R219 ;  /* 0x000000ffffdd7224 */ /* 0x002fca00078e00db */
[----:B------:R-:W-:-:S04]  /*2fa30*/  LEA R218, P1, R221, R2, 0x2 ;  /* 0x00000002ddda7211 */ /* 0x000fc800078210ff */
        /* <DEDUP_REMOVED lines=23> */
[----:B------:R-:W-:Y:S01]  /*2fbb0*/  IMAD.MOV.U32 R147, RZ, RZ, R148 ;  /* 0x000000ffff937224 */ /* 0x000fe200078e0094 */
[C---:B-1----:R-:W-:Y:S01]  /*2fbc0*/  LEA R214, P2, R216.reuse, R2, 0x2 ;  /* 0x00000002d8d67211 */ /* 0x042fe200078410ff */
[----:B------:R-:W-:Y:S02]  /*2fbd0*/  IMAD.MOV.U32 R148, RZ, RZ, R149 ;  /* 0x000000ffff947224 */ /* 0x000fe400078e0095 */
[----:B------:R-:W-:Y:S01]  /*2fbe0*/  IMAD.MOV.U32 R149, RZ, RZ, R150 ;  /* 0x000000ffff957224 */ /* 0x000fe200078e0096 */
[----:B------:R-:W-:Y:S01]  /*2fbf0*/  LEA.HI.X.SX32 R215, R216, R0, 0x2, P2 ;  /* 0x00000000d8d77211 */ /* 0x000fe200010f16ff */
[----:B------:R-:W-:-:S02]  /*2fc00*/  IMAD.MOV.U32 R150, RZ, RZ, R151 ;  /* 0x000000ffff967224 */ /* 0x000fc400078e0097 */
[----:B------:R-:W-:Y:S01]  /*2fc10*/  IMAD.MOV.U32 R151, RZ, RZ, R23 ;  /* 0x000000ffff977224 */ /* 0x000fe200078e0017 */
[----:B------:R1:W-:Y:S01]  /*2fc20*/  STL.64 [R1+0x1210], R218 ;  /* 0x001210da01007387 */ /* 0x0003e20000100a00 */
[----:B------:R-:W-:-:S03]  /*2fc30*/  IMAD.MOV.U32 R23, RZ, RZ, R22 ;  /* 0x000000ffff177224 */ /* 0x000fc600078e0016 */
[----:B------:R3:W-:Y:S01]  /*2fc40*/  STL.64 [R1+0x1208], R214 ;  /* 0x001208d601007387 */ /* 0x0007e20000100a00 */
[----:B----4-:R-:W-:Y:S02]  /*2fc50*/  IMAD.MOV.U32 R22, RZ, RZ, R21 ;  /* 0x000000ffff167224 */ /* 0x010fe400078e0015 */
[----:B--2---:R-:W-:Y:S02]  /*2fc60*/  IMAD.MOV.U32 R21, RZ, RZ, R16 ;  /* 0x000000ffff157224 */ /* 0x004fe400078e0010 */
[----:B------:R-:W2:Y:S01]  /*2fc70*/  LDL.LU R16, [R1+0x40] ;  /* 0x0000400001107983 */ /* 0x000ea20000300800 */
[CC--:B-1----:R-:W-:Y:S02]  /*2fc80*/  LEA R218, P1, R221.reuse, R2.reuse, 0x2 ;  /* 0x00000002ddda7211 */ /* 0x0c2fe400078210ff */
[C---:B---3--:R-:W-:Y:S02]  /*2fc90*/  LEA R214, P2, R212.reuse, R2, 0x2 ;  /* 0x00000002d4d67211 */ /* 0x048fe400078410ff */
[-C--:B------:R-:W-:Y:S01]  /*2fca0*/  LEA.HI.X.SX32 R219, R221, R0.reuse, 0x2, P1 ;  /* 0x00000000dddb7211 */ /* 0x080fe200008f16ff */
[----:B------:R-:W-:Y:S01]  /*2fcb0*/  IMAD.MOV.U32 R217, RZ, RZ, R204 ;  /* 0x000000ffffd97224 */ /* 0x000fe200078e00cc */
[----:B------:R-:W-:-:S03]  /*2fcc0*/  LEA.HI.X.SX32 R215, R212, R0, 0x2, P2 ;  /* 0x00000000d4d77211 */ /* 0x000fc600010f16ff */
[----:B------:R-:W-:Y:S04]  /*2fcd0*/  STL.64 [R1+0x1200], R218 ;  /* 0x001200da01007387 */ /* 0x000fe80000100a00 */
        /* <DEDUP_REMOVED lines=35> */
[----:B------:R-:W-:Y:S02]  /*2ff10*/  IMAD.MOV.U32 R23, RZ, RZ, R22 ;  /* 0x000000ffff177224 */ /* 0x000fe400078e0016 */
[----:B------:R-:W-:Y:S01]  /*2ff20*/  IMAD.MOV.U32 R22, RZ, RZ, R21 ;  /* 0x000000ffff167224 */ /* 0x000fe200078e0015 */
[----:B------:R1:W-:Y:S01]  /*2ff30*/  STL.64 [R1+0x11e8], R214 ;  /* 0x0011e8d601007387 */ /* 0x0003e20000100a00 */
[----:B--2---:R-:W-:-:S03]  /*2ff40*/  IMAD.MOV.U32 R21, RZ, RZ, R16 ;  /* 0x000000ffff157224 */ /* 0x004fc600078e0010 */
[----:B------:R-:W2:Y:S01]  /*2ff50*/  LDL.LU R16, [R1+0x48] ;  /* 0x0000480001107983 */ /* 0x000ea20000300800 */
[----:B------:R-:W-:-:S04]  /*2ff60*/  IMAD.MOV.U32 R208, RZ, RZ, R209 ;  /* 0x000000ffffd07224 */ /* 0x000fc800078e00d1 */
[----:B------:R-:W-:-:S04]  /*2ff70*/  IMAD.MOV.U32 R212, RZ, RZ, R208 ;  /* 0x000000ffffd47224 */ /* 0x000fc800078e00d0 */
[----:B------:R-:W-:Y:S01]  /*2ff80*/  IMAD.MOV.U32 R216, RZ, RZ, R212 ;  /* 0x000000ffffd87224 */ /* 0x000fe200078e00d4 */
[----:B-1----:R-:W-:-:S04]  /*2ff90*/  LEA R214, P2, R210, R2, 0x2 ;  /* 0x00000002d2d67211 */ /* 0x002fc800078410ff */
[----:B------:R-:W-:Y:S02]  /*2ffa0*/  LEA R218, P1, R216, R2, 0x2 ;  /* 0x00000002d8da7211 */ /* 0x000fe400078210ff */
[-C--:B------:R-:W-:Y:S02]  /*2ffb0*/  LEA.HI.X.SX32 R215, R210, R0.reuse, 0x2, P2 ;  /* 0x00000000d2d77211 */ /* 0x080fe400010f16ff */
[----:B------:R-:W-:Y:S01]  /*2ffc0*/  LEA.HI.X.SX32 R219, R216, R0, 0x2, P1 ;  /* 0x00000000d8db7211 */ /* 0x000fe200008f16ff */
[----:B------:R-:W-:-:S04]  /*2ffd0*/  IMAD.MOV.U32 R210, RZ, RZ, R211 ;  /* 0x000000ffffd27224 */ /* 0x000fc800078e00d3 */
        /* <DEDUP_REMOVED lines=40> */
[----:B--2---:R-:W-:-:S03]  /*30260*/  IMAD.MOV.U32 R21, RZ, RZ, R16 ;  /* 0x000000ffff157224 */ /* 0x004fc600078e0010 */
[----:B------:R-:W2:Y:S01]  /*30270*/  LDL.LU R16, [R1+0x454] ;  /* 0x0004540001107983 */ /* 0x000ea20000300800 */
[----:B------:R-:W-:-:S04]  /*30280*/  LEA R218, P1, R213, R2, 0x2 ;  /* 0x00000002d5da7211 */ /* 0x000fc800078210ff */
[----:B------:R-:W-:-:S05]  /*30290*/  LEA.HI.X.SX32 R219, R213, R0, 0x2, P1 ;  /* 0x00000000d5db7211 */ /* 0x000fca00008f16ff */
[----:B------:R3:W-:Y:S01]  /*302a0*/  STL.64 [R1+0x11c0], R218 ;  /* 0x0011c0da01007387 */ /* 0x0007e20000100a00 */
[----:B------:R-:W-:Y:S01]  /*302b0*/  VIADD R93, R126, UR18 ;  /* 0x000000127e5d7c36 */ /* 0x000fe20008000000 */
[-C--:B-1----:R-:W-:Y:S01]  /*302c0*/  LEA R216, P2, R210, R2.reuse, 0x2 ;  /* 0x00000002d2d87211 */ /* 0x082fe200078410ff */
[----:B------:R-:W-:Y:S01]  /*302d0*/  ULDC UR18, c[0x0][0x248] ;  /* 0x0000920000127ab9 */ /* 0x000fe20000000800 */
[----:B---3--:R-:W-:-:S04]  /*302e0*/  LEA R218, P1, R126, R2, 0x2 ;  /* 0x000000027eda7211 */ /* 0x008fc800078210ff */
        /* <DEDUP_REMOVED lines=14> */
[----:B------:R-:W-:Y:S01]  /*303d0*/  VIADD R92, R93, UR21 ;  /* 0x000000155d5c7c36 */ /* 0x000fe20008000000 */
[----:B------:R1:W-:Y:S01]  /*303e0*/  STL.64 [R1+0x11b8], R216 ;  /* 0x0011b8d801007387 */ /* 0x0003e20000100a00 */
[----:B------:R-:W-:Y:S01]  /*303f0*/  IMAD.MOV.U32 R138, RZ, RZ, R139 ;  /* 0x000000ffff8a7224 */ /* 0x000fe200078e008b */
[----:B------:R-:W-:Y:S01]  /*30400*/  ULDC UR21, c[0x0][0x248] ;  /* 0x0000920000157ab9 */ /* 0x000fe20000000800 */
[----:B------:R-:W-:Y:S02]  /*30410*/  IMAD.MOV.U32 R139, RZ, RZ, R140 ;  /* 0x000000ffff8b7224 */ /* 0x000fe400078e008c */
[----:B------:R-:W-:Y:S02]  /*30420*/  IMAD.MOV.U32 R140, RZ, RZ, R141 ;  /* 0x000000ffff8c7224 */ /* 0x000fe400078e008d */
[----:B------:R-:W-:Y:S02]  /*30430*/  IMAD.MOV.U32 R141, RZ, RZ, R142 ;  /* 0x000000ffff8d7224 */ /* 0x000fe400078e008e */
[----:B------:R-:W-:-:S02]  /*30440*/  IMAD.MOV.U32 R210, RZ, RZ, R92 ;  /* 0x000000ffffd27224 */ /* 0x000fc400078e005c */
[----:B------:R-:W-:Y:S01]  /*30450*/  IMAD.MOV.U32 R142, RZ, RZ, R143 ;  /* 0x000000ffff8e7224 */ /* 0x000fe200078e008f */
[C---:B-1----:R-:W-:Y:S01]  /*30460*/  LEA R216, P2, R93.reuse, R2, 0x2 ;  /* 0x000000025dd87211 */ /* 0x042fe200078410ff */
[----:B------:R-:W-:Y:S01]  /*30470*/  VIADD R124, R92, UR24 ;  /* 0x000000185c7c7c36 */ /* 0x000fe20008000000 */
[----:B------:R1:W-:Y:S01]  /*30480*/  STL.64 [R1+0x11b0], R218 ;  /* 0x0011b0da01007387 */ /* 0x0003e20000100a00 */
[----:B------:R-:W-:Y:S01]  /*30490*/  IMAD.MOV.U32 R143, RZ, RZ, R144 ;  /* 0x000000ffff8f7224 */ /* 0x000fe200078e0090 */
[----:B------:R-:W-:Y:S01]  /*304a0*/  LEA.HI.X.SX32 R217, R93, R0, 0x2, P2 ;  /* 0x000000005dd97211 */ /* 0x000fe200010f16ff */
[----:B------:R-:W-:Y:S01]  /*304b0*/  IMAD.MOV.U32 R144, RZ, RZ, R145 ;  /* 0x000000ffff907224 */ /* 0x000fe200078e0091 */
[----:B------:R-:W-:Y:S01]  /*304c0*/  ULDC UR24, c[0x0][0x248] ;  /* 0x0000920000187ab9 */ /* 0x000fe20000000800 */
[----:B------:R-:W-:Y:S02]  /*304d0*/  IMAD.MOV.U32 R145, RZ, RZ, R146 ;  /* 0x000000ffff917224 */ /* 0x000fe400078e0092 */
[----:B------:R-:W-:Y:S01]  /*304e0*/  IMAD.MOV.U32 R146, RZ, RZ, R147 ;  /* 0x000000ffff927224 */ /* 0x000fe200078e0093 */
[----:B------:R-:W-:Y:S01]  /*304f0*/  LEA R92, P2, R124, R2, 0x2 ;  /* 0x000000027c5c7211 */ /* 0x000fe200078410ff */
[----:B------:R-:W-:-:S02]  /*30500*/  IMAD.MOV.U32 R147, RZ, RZ, R148 ;  /* 0x000000ffff937224 */ /* 0x000fc400078e0094 */
[----:B------:R-:W-:Y:S01]  /*30510*/  IMAD.MOV.U32 R148, RZ, RZ, R149 ;  /* 0x000000ffff947224 */ /* 0x000fe200078e0095 */
[----:B-1----:R-:W-:Y:S01]  /*30520*/  LEA R218, P1, R210, R2, 0x2 ;  /* 0x00000002d2da7211 */ /* 0x002fe200078210ff */
[C---:B------:R-:W-:Y:S01]  /*30530*/  VIADD R123, R124.reuse, UR27 ;  /* 0x0000001b7c7b7c36 */ /* 0x040fe20008000000 */
[-C--:B------:R-:W-:Y:S01]  /*30540*/  LEA.HI.X.SX32 R93, R124, R0.reuse, 0x2, P2 ;  /* 0x000000007c5d7211 */ /* 0x080fe200010f16ff */
[----:B------:R-:W-:Y:S01]  /*30550*/  IMAD.MOV.U32 R149, RZ, RZ, R150 ;  /* 0x000000ffff957224 */ /* 0x000fe200078e0096 */
[----:B------:R-:W-:Y:S01]  /*30560*/  LEA.HI.X.SX32 R219, R210, R0, 0x2, P1 ;  /* 0x00000000d2db7211 */ /* 0x000fe200008f16ff */
[----:B------:R-:W-:Y:S01]  /*30570*/  IMAD.MOV.U32 R150, RZ, RZ, R151 ;  /* 0x000000ffff967224 */ /* 0x000fe200078e0097 */
[----:B------:R-:W-:Y:S01]  /*30580*/  STL.64 [R1+0x11a8], R216 ;  /* 0x0011a8d801007387 */ /* 0x000fe20000100a00 */
[----:B------:R-:W-:Y:S01]  /*30590*/  IMAD.MOV.U32 R151, RZ, RZ, R23 ;  /* 0x000000ffff977224 */ /* 0x000fe200078e0017 */
        /* <DEDUP_REMOVED lines=52> */
[----:B------:R-:W2:Y:S04]  /*308e0*/  LDL.LU R16, [R1+0x45c] ;  /* 0x00045c0001107983 */ /* 0x000ea80000300800 */
[----:B------:R1:W-:Y:S04]  /*308f0*/  STL.64 [R1+0x11a0], R218 ;  /* 0x0011a0da01007387 */ /* 0x0003e80000100a00 */
[----:B------:R3:W-:Y:S01]  /*30900*/  STL.64 [R1+0x1198], R92 ;  /* 0x0011985c01007387 */ /* 0x0007e20000100a00 */
[----:B-1----:R-:W-:-:S02]  /*30910*/  LEA R218, P1, R123, R2, 0x2 ;  /* 0x000000027bda7211 */ /* 0x002fc400078210ff */
[C---:B---3--:R-:W-:Y:S02]  /*30920*/  LEA R92, P2, R122.reuse, R2, 0x2 ;  /* 0x000000027a5c7211 */ /* 0x048fe400078410ff */
[-C--:B------:R-:W-:Y:S02]  /*30930*/  LEA.HI.X.SX32 R219, R123, R0.reuse, 0x2, P1 ;  /* 0x000000007bdb7211 */ /* 0x080fe400008f16ff */
[----:B------:R-:W-:Y:S02]  /*30940*/  LEA.HI.X.SX32 R93, R122, R0, 0x2, P2 ;  /* 0x000000007a5d7211 */ /* 0x000fe400010f16ff */
[C---:B------:R-:W-:Y:S01]  /*30950*/  LEA R122, P1, R121.reuse, R2, 0x2 ;  /* 0x00000002797a7211 */ /* 0x040fe200078210ff */
[----:B------:R-:W-:Y:S04]  /*30960*/  STL.64 [R1+0x1190], R218 ;  /* 0x001190da01007387 */ /* 0x000fe80000100a00 */
[----:B------:R1:W-:Y:S01]  /*30970*/  STL.64 [R1+0x1188], R92 ;  /* 0x0011885c01007387 */ /* 0x0003e20000100a00 */
[----:B------:R-:W-:-:S02]  /*30980*/  LEA.HI.X.SX32 R123, R121, R0, 0x2, P1 ;  /* 0x00000000797b7211 */ /* 0x000fc400008f16ff */
[----:B-1----:R-:W-:-:S04]  /*30990*/  LEA R92, P2, R120, R2, 0x2 ;  /* 0x00000002785c7211 */ /* 0x002fc800078410ff */
[----:B------:R-:W-:Y:S01]  /*309a0*/  LEA.HI.X.SX32 R93, R120, R0, 0x2, P2 ;  /* 0x00000000785d7211 */ /* 0x000fe200010f16ff */
[----:B------:R-:W-:Y:S01]  /*309b0*/  STL.64 [R1+0x1180], R122 ;  /* 0x0011807a01007387 */ /* 0x000fe20000100a00 */
[----:B------:R-:W-:-:S03]  /*309c0*/  LEA R120, P1, R119, R2, 0x2 ;  /* 0x0000000277787211 */ /* 0x000fc600078210ff */
[----:B------:R1:W-:Y:S01]  /*309d0*/  STL.64 [R1+0x1178], R92 ;  /* 0x0011785c01007387 */ /* 0x0003e20000100a00 */
[----:B------:R-:W-:Y:S02]  /*309e0*/  LEA.HI.X.SX32 R121, R119, R0, 0x2, P1 ;  /* 0x0000000077797211 */ /* 0x000fe400008f16ff */
        /* <DEDUP_REMOVED lines=53> */
[----:B------:R-:W-:Y:S01]  /*30d40*/  LEA.HI.X.SX32 R103, R101, R0, 0x2, P1 ;  /* 0x0000000065677211 */ /* 0x000fe200008f16ff */
[----:B------:R-:W-:Y:S01]  /*30d50*/  VIADD R98, R99, UR53 ;  /* 0x0000003563627c36 */ /* 0x000fe20008000000 */
[----:B------:R-:W-:Y:S01]  /*30d60*/  ULDC UR53, c[0x0][0x248] ;  /* 0x0000920000357ab9 */ /* 0x000fe20000000800 */
[----:B-1----:R-:W-:-:S04]  /*30d70*/  LEA R92, P2, R100, R2, 0x2 ;  /* 0x00000002645c7211 */ /* 0x002fc800078410ff */
[----:B------:R-:W-:Y:S01]  /*30d80*/  LEA.HI.X.SX32 R93, R100, R0, 0x2, P2 ;  /* 0x00000000645d7211 */ /* 0x000fe200010f16ff */
[----:B------:R-:W-:Y:S01]  /*30d90*/  STL.64 [R1+0x10e0], R102 ;  /* 0x0010e06601007387 */ /* 0x000fe20000100a00 */
[C---:B------:R-:W-:Y:S01]  /*30da0*/  LEA R100, P1, R99.reuse, R2, 0x2 ;  /* 0x0000000263647211 */ /* 0x040fe200078210ff */
[C---:B------:R-:W-:Y:S01]  /*30db0*/  VIADD R97, R98.reuse, UR54 ;  /* 0x0000003662617c36 */ /* 0x040fe20008000000 */
[----:B------:R-:W-:Y:S01]  /*30dc0*/  ULDC UR54, c[0x0][0x248] ;  /* 0x0000920000367ab9 */ /* 0x000fe20000000800 */
        /* <DEDUP_REMOVED lines=27> */
[----:B------:R-:W-:Y:S01]  /*30f80*/  LEA R94, P1, R91, R2, 0x2 ;  /* 0x000000025b5e7211 */ /* 0x000fe200078210ff */
[----:B------:R-:W-:Y:S01]  /*30f90*/  VIADD R205, R89, UR60 ;  /* 0x0000003c59cd7c36 */ /* 0x000fe20008000000 */
[----:B------:R-:W-:Y:S01]  /*30fa0*/  ULDC UR60, c[0x0][0x248] ;  /* 0x00009200003c7ab9 */ /* 0x000fe20000000800 */
[----:B------:R1:W-:Y:S01]  /*30fb0*/  STL.64 [R1+0x10a8], R92 ;  /* 0x0010a85c01007387 */ /* 0x0003e20000100a00 */
[----:B------:R-:W-:Y:S01]  /*30fc0*/  LEA.HI.X.SX32 R95, R91, R0, 0x2, P1 ;  /* 0x000000005b5f7211 */ /* 0x000fe200008f16ff */
[----:B------:R-:W-:Y:S01]  /*30fd0*/  VIADD R202, R205, UR61 ;  /* 0x0000003dcdca7c36 */ /* 0x000fe20008000000 */
[----:B------:R-:W-:Y:S01]  /*30fe0*/  ULDC UR61, c[0x0][0x248] ;  /* 0x00009200003d7ab9 */ /* 0x000fe20000000800 */
[----:B-1----:R-:W-:-:S04]  /*30ff0*/  LEA R92, P2, R89, R2, 0x2 ;  /* 0x00000002595c7211 */ /* 0x002fc800078410ff */
[----:B------:R-:W-:Y:S01]  /*31000*/  LEA.HI.X.SX32 R93, R89, R0, 0x2, P2 ;  /* 0x00000000595d7211 */ /* 0x000fe200010f16ff */
[----:B------:R1:W-:Y:S01]  /*31010*/  STL.64 [R1+0x10a0], R94 ;  /* 0x0010a05e01007387 */ /* 0x0003e20000100a00 */
[C---:B------:R-:W-:Y:S01]  /*31020*/  VIADD R197, R202.reuse, UR4 ;  /* 0x00000004cac57c36 */ /* 0x040fe20008000000 */
[----:B------:R-:W-:Y:S02]  /*31030*/  ULDC UR4, c[0x0][0x248] ;  /* 0x0000920000047ab9 */ /* 0x000fe40000000800 */
[----:B------:R3:W-:Y:S01]  /*31040*/  STL.64 [R1+0x1098], R92 ;  /* 0x0010985c01007387 */ /* 0x0007e20000100a00 */
[----:B------:R-:W-:Y:S01]  /*31050*/  VIADD R168, R197, UR6 ;  /* 0x00000006c5a87c36 */ /* 0x000fe20008000000 */
[----:B------:R-:W-:Y:S01]  /*31060*/  ULDC UR6, c[0x0][0x248] ;  /* 0x0000920000067ab9 */ /* 0x000fe20000000800 */
[-C--:B-1----:R-:W-:Y:S02]  /*31070*/  LEA R94, P1, R205, R2.reuse, 0x2 ;  /* 0x00000002cd5e7211 */ /* 0x082fe400078210ff */
[----:B---3--:R-:W-:-:S02]  /*31080*/  LEA R92, P2, R202, R2, 0x2 ;  /* 0x00000002ca5c7211 */ /* 0x008fc400078410ff */
[-C--:B------:R-:W-:Y:S02]  /*31090*/  LEA.HI.X.SX32 R95, R205, R0.reuse, 0x2, P1 ;  /* 0x00000000cd5f7211 */ /* 0x080fe400008f16ff */
[----:B------:R-:W-:-:S03]  /*310a0*/  LEA.HI.X.SX32 R93, R202, R0, 0x2, P2 ;  /* 0x00000000ca5d7211 */ /* 0x000fc600010f16ff */
[----:B------:R1:W-:Y:S01]  /*310b0*/  STL.64 [R1+0x1090], R94 ;  /* 0x0010905e01007387 */ /* 0x0003e20000100a00 */
[C---:B------:R-:W-:Y:S01]  /*310c0*/  VIADD R167, R168.reuse, UR7 ;  /* 0x00000007a8a77c36 */ /* 0x040fe20008000000 */
[----:B------:R-:W-:Y:S02]  /*310d0*/  ULDC UR7, c[0x0][0x248] ;  /* 0x0000920000077ab9 */ /* 0x000fe40000000800 */
[----:B------:R3:W-:Y:S01]  /*310e0*/  STL.64 [R1+0x1088], R92 ;  /* 0x0010885c01007387 */ /* 0x0007e20000100a00 */
[----:B------:R-:W-:Y:S01]  /*310f0*/  VIADD R166, R167, UR8 ;  /* 0x00000008a7a67c36 */ /* 0x000fe20008000000 */
[----:B------:R-:W-:Y:S01]  /*31100*/  ULDC UR8, c[0x0][0x248] ;  /* 0x0000920000087ab9 */ /* 0x000fe20000000800 */
[CC--:B-1----:R-:W-:Y:S02]  /*31110*/  LEA R94, P1, R197.reuse, R2.reuse, 0x2 ;  /* 0x00000002c55e7211 */ /* 0x0c2fe400078210ff */
[----:B---3--:R-:W-:Y:S02]  /*31120*/  LEA R92, P2, R168, R2, 0x2 ;  /* 0x00000002a85c7211 */ /* 0x008fe400078410ff */
[----:B------:R-:W-:-:S02]  /*31130*/  LEA.HI.X.SX32 R95, R197, R0, 0x2, P1 ;  /* 0x00000000c55f7211 */ /* 0x000fc400008f16ff */
        /* <DEDUP_REMOVED lines=70> */
[----:B------:R-:W-:Y:S01]  /*315a0*/  LEA.HI.X.SX32 R93, R154, R0, 0x2, P2 ;  /* 0x000000009a5d7211 */ /* 0x000fe200010f16ff */
[----:B------:R-:W-:Y:S01]  /*315b0*/  VIADD R15, R152, UR25 ;  /* 0x00000019980f7c36 */ /* 0x000fe20008000000 */
[----:B------:R-:W-:Y:S01]  /*315c0*/  ULDC UR25, c[0x0][0x248] ;  /* 0x0000920000197ab9 */ /* 0x000fe20000000800 */
[----:B------:R1:W-:Y:S04]  /*315d0*/  STL.64 [R1+0x1010], R94 ;  /* 0x0010105e01007387 */ /* 0x0003e80000100a00 */
[----:B------:R3:W-:Y:S01]  /*315e0*/  STL.64 [R1+0x1008], R92 ;  /* 0x0010085c01007387 */ /* 0x0007e20000100a00 */
[----:B------:R-:W-:Y:S01]  /*315f0*/  VIADD R14, R15, UR26 ;  /* 0x0000001a0f0e7c36 */ /* 0x000fe20008000000 */
[----:B------:R-:W-:Y:S01]  /*31600*/  ULDC UR26, c[0x0][0x248] ;  /* 0x00009200001a7ab9 */ /* 0x000fe20000000800 */
[----:B-1----:R-:W-:-:S02]  /*31610*/  LEA R94, P1, R153, R2, 0x2 ;  /* 0x00000002995e7211 */ /* 0x002fc400078210ff */
[C---:B---3--:R-:W-:Y:S02]  /*31620*/  LEA R92, P2, R152.reuse, R2, 0x2 ;  /* 0x00000002985c7211 */ /* 0x048fe400078410ff */
[-C--:B------:R-:W-:Y:S02]  /*31630*/  LEA.HI.X.SX32 R95, R153, R0.reuse, 0x2, P1 ;  /* 0x00000000995f7211 */ /* 0x080fe400008f16ff */
        /* <DEDUP_REMOVED lines=12> */
[----:B------:R-:W-:Y:S01]  /*31700*/  LEA R14, P1, R13, R2, 0x2 ;  /* 0x000000020d0e7211 */ /* 0x000fe200078210ff */
[----:B------:R-:W-:Y:S01]  /*31710*/  STL.64 [R1+0xff0], R94 ;  /* 0x000ff05e01007387 */ /* 0x000fe20000100a00 */
[----:B------:R-:W-:Y:S01]  /*31720*/  ULDC UR29, c[0x0][0x248] ;  /* 0x00009200001d7ab9 */ /* 0x000fe20000000800 */
[----:B------:R-:W-:Y:S01]  /*31730*/  VIADD R10, R11, UR30 ;  /* 0x0000001e0b0a7c36 */ /* 0x000fe20008000000 */
[----:B------:R-:W-:Y:S01]  /*31740*/  LEA.HI.X.SX32 R15, R13, R0, 0x2, P1 ;  /* 0x000000000d0f7211 */ /* 0x000fe200008f16ff */
[----:B------:R1:W-:Y:S01]  /*31750*/  STL.64 [R1+0xfe8], R92 ;  /* 0x000fe85c01007387 */ /* 0x0003e20000100a00 */
[----:B------:R-:W-:Y:S01]  /*31760*/  ULDC UR30, c[0x0][0x248] ;  /* 0x00009200001e7ab9 */ /* 0x000fe20000000800 */
[----:B------:R-:W-:Y:S01]  /*31770*/  VIADD R9, R10, UR31 ;  /* 0x0000001f0a097c36 */ /* 0x000fe20008000000 */
[----:B------:R-:W-:Y:S01]  /*31780*/  ULDC UR31, c[0x0][0x248] ;  /* 0x00009200001f7ab9 */ /* 0x000fe20000000800 */
[----:B------:R3:W-:Y:S01]  /*31790*/  STL.64 [R1+0xfe0], R14 ;  /* 0x000fe00e01007387 */ /* 0x0007e20000100a00 */
[----:B-1----:R-:W-:-:S04]  /*317a0*/  LEA R92, P2, R12, R2, 0x2 ;  /* 0x000000020c5c7211 */ /* 0x002fc800078410ff */
[----:B------:R-:W-:Y:S02]  /*317b0*/  LEA.HI.X.SX32 R93, R12, R0, 0x2, P2 ;  /* 0x000000000c5d7211 */ /* 0x000fe400010f16ff */
[-C--:B------:R-:W-:Y:S02]  /*317c0*/  LEA R12, P1, R11, R2.reuse, 0x2 ;  /* 0x000000020b0c7211 */ /* 0x080fe400078210ff */
[C---:B---3--:R-:W-:Y:S01]  /*317d0*/  LEA R14, P2, R10.reuse, R2, 0x2 ;  /* 0x000000020a0e7211 */ /* 0x048fe200078410ff */
[----:B------:R-:W-:Y:S01]  /*317e0*/  VIADD R8, R9, UR32 ;  /* 0x0000002009087c36 */ /* 0x000fe20008000000 */
[-C--:B------:R-:W-:Y:S01]  /*317f0*/  LEA.HI.X.SX32 R13, R11, R0.reuse, 0x2, P1 ;  /* 0x000000000b0d7211 */ /* 0x080fe200008f16ff */
[----:B------:R-:W-:Y:S01]  /*31800*/  STL.64 [R1+0xfd8], R92 ;  /* 0x000fd85c01007387 */ /* 0x000fe20000100a00 */
[----:B------:R-:W-:Y:S01]  /*31810*/  LEA.HI.X.SX32 R15, R10, R0, 0x2, P2 ;  /* 0x000000000a0f7211 */ /* 0x000fe200010f16ff */
[----:B------:R-:W-:Y:S01]  /*31820*/  VIADD R170, R8, UR33 ;  /* 0x0000002108aa7c36 */ /* 0x000fe20008000000 */
[C---:B------:R-:W-:Y:S01]  /*31830*/  LEA R10, P1, R9.reuse, R2, 0x2 ;  /* 0x00000002090a7211 */ /* 0x040fe200078210ff */
[----:B------:R1:W-:Y:S01]  /*31840*/  STL.64 [R1+0xfd0], R12 ;  /* 0x000fd00c01007387 */ /* 0x0003e20000100a00 */
[----:B------:R-:W-:Y:S01]  /*31850*/  ULDC UR32, c[0x0][0x248] ;  /* 0x0000920000207ab9 */ /* 0x000fe20000000800 */
[----:B------:R-:W-:Y:S01]  /*31860*/  VIADD R169, R170, UR34 ;  /* 0x00000022aaa97c36 */ /* 0x000fe20008000000 */
[----:B------:R-:W-:Y:S01]  /*31870*/  LEA.HI.X.SX32 R11, R9, R0, 0x2, P1 ;  /* 0x00000000090b7211 */ /* 0x000fe200008f16ff */
[----:B------:R-:W-:Y:S01]  /*31880*/  STL.64 [R1+0xfc8], R14 ;  /* 0x000fc80e01007387 */ /* 0x000fe20000100a00 */
[----:B------:R-:W-:Y:S01]  /*31890*/  ULDC UR33, c[0x0][0x248] ;  /* 0x0000920000217ab9 */ /* 0x000fe20000000800 */
[----:B------:R-:W-:Y:S01]  /*318a0*/  ULDC UR34, c[0x0][0x248] ;  /* 0x0000920000227ab9 */ /* 0x000fe20000000800 */
[C---:B-1----:R-:W-:Y:S01]  /*318b0*/  LEA R12, P2, R8.reuse, R2, 0x2 ;  /* 0x00000002080c7211 */ /* 0x042fe200078410ff */
[----:B------:R1:W-:Y:S03]  /*318c0*/  STL.64 [R1+0xfc0], R10 ;  /* 0x000fc00a01007387 */ /* 0x0003e60000100a00 */
[----:B------:R-:W-:-:S02]  /*318d0*/  LEA.HI.X.SX32 R13, R8, R0, 0x2, P2 ;  /* 0x00000000080d7211 */ /* 0x000fc400010f16ff */
[C---:B------:R-:W-:Y:S01]  /*318e0*/  LEA R8, P1, R170.reuse, R2, 0x2 ;  /* 0x00000002aa087211 */ /* 0x040fe200078210ff */
[C---:B------:R-:W-:Y:S01]  /*318f0*/  VIADD R172, R169.reuse, UR35 ;  /* 0x00000023a9ac7c36 */ /* 0x040fe20008000000 */
[----:B------:R-:W-:Y:S02]  /*31900*/  ULDC UR35, c[0x0][0x248] ;  /* 0x0000920000237ab9 */ /* 0x000fe40000000800 */
[----:B------:R-:W-:Y:S02]  /*31910*/  LEA.HI.X.SX32 R9, R170, R0, 0x2, P1 ;  /* 0x00000000aa097211 */ /* 0x000fe400008f16ff */
[C---:B-1----:R-:W-:Y:S01]  /*31920*/  LEA R10, P2, R169.reuse, R2, 0x2 ;  /* 0x00000002a90a7211 */ /* 0x042fe200078410ff */
[----:B------:R-:W-:Y:S01]  /*31930*/  VIADD R171, R172, UR36 ;  /* 0x00000024acab7c36 */ /* 0x000fe20008000000 */
[----:B------:R-:W-:Y:S01]  /*31940*/  STL.64 [R1+0xfb8], R12 ;  /* 0x000fb80c01007387 */ /* 0x000fe20000100a00 */
[----:B------:R-:W-:Y:S01]  /*31950*/  ULDC UR36, c[0x0][0x248] ;  /* 0x0000920000247ab9 */ /* 0x000fe20000000800 */
[----:B------:R-:W-:-:S02]  /*31960*/  LEA.HI.X.SX32 R11, R169, R0, 0x2, P2 ;  /* 0x00000000a90b7211 */ /* 0x000fc400010f16ff */
        /* <DEDUP_REMOVED lines=11> */
[----:B------:R-:W-:-:S03]  /*31a20*/  ULDC UR39, c[0x0][0x248] ;  /* 0x0000920000277ab9 */ /* 0x000fc60000000800 */
[----:B------:R1:W-:Y:S04]  /*31a30*/  STL.64 [R1+0xfa0], R10 ;  /* 0x000fa00a01007387 */ /* 0x0003e80000100a00 */
        /* <DEDUP_REMOVED lines=76> */
[----:B------:R-:W-:Y:S02]  /*31f00*/  LEA.HI.X.SX32 R9, R187, R0, 0x2, P2 ;  /* 0x00000000bb097211 */ /* 0x000fe400010f16ff */
[C---:B------:R-:W-:Y:S01]  /*31f10*/  LEA R92, P1, R190.reuse, R2, 0x2 ;  /* 0x00000002be5c7211 */ /* 0x040fe200078210ff */
[----:B------:R-:W-:Y:S01]  /*31f20*/  VIADD R192, R189, UR55 ;  /* 0x00000037bdc07c36 */ /* 0x000fe20008000000 */
[----:B------:R-:W-:Y:S01]  /*31f30*/  STL.64 [R1+0xf20], R10 ;  /* 0x000f200a01007387 */ /* 0x000fe20000100a00 */
[----:B------:R-:W-:Y:S01]  /*31f40*/  ULDC UR55, c[0x0][0x248] ;  /* 0x0000920000377ab9 */ /* 0x000fe20000000800 */
[----:B------:R-:W-:-:S02]  /*31f50*/  LEA.HI.X.SX32 R93, R190, R0, 0x2, P1 ;  /* 0x00000000be5d7211 */ /* 0x000fc400008f16ff */
[----:B------:R1:W-:Y:S01]  /*31f60*/  STL.64 [R1+0xf18], R8 ;  /* 0x000f180801007387 */ /* 0x0003e20000100a00 */
[----:B------:R-:W-:Y:S01]  /*31f70*/  VIADD R191, R192, UR56 ;  /* 0x00000038c0bf7c36 */ /* 0x000fe20008000000 */
[----:B------:R-:W-:Y:S02]  /*31f80*/  ULDC UR56, c[0x0][0x248] ;  /* 0x0000920000387ab9 */ /* 0x000fe40000000800 */
[----:B------:R3:W-:Y:S01]  /*31f90*/  STL.64 [R1+0xf10], R92 ;  /* 0x000f105c01007387 */ /* 0x0007e20000100a00 */
[----:B------:R-:W-:Y:S01]  /*31fa0*/  VIADD R194, R191, UR57 ;  /* 0x00000039bfc27c36 */ /* 0x000fe20008000000 */
[----:B------:R-:W-:Y:S01]  /*31fb0*/  ULDC UR57, c[0x0][0x248] ;  /* 0x0000920000397ab9 */ /* 0x000fe20000000800 */
[----:B-1----:R-:W-:-:S04]  /*31fc0*/  LEA R8, P2, R189, R2, 0x2 ;  /* 0x00000002bd087211 */ /* 0x002fc800078410ff */
[----:B------:R-:W-:Y:S02]  /*31fd0*/  LEA.HI.X.SX32 R9, R189, R0, 0x2, P2 ;  /* 0x00000000bd097211 */ /* 0x000fe400010f16ff */
[----:B---3--:R-:W-:Y:S01]  /*31fe0*/  LEA R92, P1, R192, R2, 0x2 ;  /* 0x00000002c05c7211 */ /* 0x008fe200078210ff */
[----:B------:R-:W-:Y:S01]  /*31ff0*/  VIADD R193, R194, UR58 ;  /* 0x0000003ac2c17c36 */ /* 0x000fe20008000000 */
[----:B------:R-:W-:Y:S01]  /*32000*/  ULDC UR58, c[0x0][0x248] ;  /* 0x00009200003a7ab9 */ /* 0x000fe20000000800 */
[----:B------:R1:W-:Y:S01]  /*32010*/  STL.64 [R1+0xf08], R8 ;  /* 0x000f080801007387 */ /* 0x0003e20000100a00 */
[----:B------:R-:W-:Y:S02]  /*32020*/  LEA.HI.X.SX32 R93, R192, R0, 0x2, P1 ;  /* 0x00000000c05d7211 */ /* 0x000fe400008f16ff */
[-C--:B------:R-:W-:Y:S01]  /*32030*/  LEA R94, P1, R194, R2.reuse, 0x2 ;  /* 0x00000002c25e7211 */ /* 0x080fe200078210ff */
[----:B------:R-:W-:Y:S01]  /*32040*/  VIADD R196, R193, UR59 ;  /* 0x0000003bc1c47c36 */ /* 0x000fe20008000000 */
[----:B------:R-:W-:Y:S01]  /*32050*/  ULDC UR59, c[0x0][0x248] ;  /* 0x00009200003b7ab9 */ /* 0x000fe20000000800 */
[----:B------:R3:W-:Y:S01]  /*32060*/  STL.64 [R1+0xf00], R92 ;  /* 0x000f005c01007387 */ /* 0x0007e20000100a00 */
[----:B-1----:R-:W-:-:S04]  /*32070*/  LEA R8, P2, R191, R2, 0x2 ;  /* 0x00000002bf087211 */ /* 0x002fc800078410ff */
[----:B------:R-:W-:Y:S02]  /*32080*/  LEA.HI.X.SX32 R9, R191, R0, 0x2, P2 ;  /* 0x00000000bf097211 */ /* 0x000fe400010f16ff */
[C---:B---3--:R-:W-:Y:S02]  /*32090*/  LEA R92, P2, R193.reuse, R2, 0x2 ;  /* 0x00000002c15c7211 */ /* 0x048fe400078410ff */
[-C--:B------:R-:W-:Y:S01]  /*320a0*/  LEA.HI.X.SX32 R95, R194, R0.reuse, 0x2, P1 ;  /* 0x00000000c25f7211 */ /* 0x080fe200008f16ff */
[----:B------:R-:W-:Y:S01]  /*320b0*/  VIADD R195, R196, UR60 ;  /* 0x0000003cc4c37c36 */ /* 0x000fe20008000000 */
[----:B------:R-:W-:Y:S01]  /*320c0*/  LEA.HI.X.SX32 R93, R193, R0, 0x2, P2 ;  /* 0x00000000c15d7211 */ /* 0x000fe200010f16ff */
[----:B------:R-:W-:Y:S01]  /*320d0*/  STL.64 [R1+0xef8], R8 ;  /* 0x000ef80801007387 */ /* 0x000fe20000100a00 */
[----:B------:R-:W-:-:S03]  /*320e0*/  ULDC UR60, c[0x0][0x248] ;  /* 0x00009200003c7ab9 */ /* 0x000fc60000000800 */
[----:B------:R1:W-:Y:S01]  /*320f0*/  STL.64 [R1+0xef0], R94 ;  /* 0x000ef05e01007387 */ /* 0x0003e20000100a00 */
[----:B------:R-:W-:Y:S01]  /*32100*/  VIADD R199, R195, UR61 ;  /* 0x0000003dc3c77c36 */ /* 0x000fe20008000000 */
        /* <DEDUP_REMOVED lines=234> */
[-C--:B-1----:R-:W-:Y:S02]  /*32fb0*/  LEA R94, P1, R167, R2.reuse, 0x2 ;  /* 0x00000002a75e7211 */ /* 0x082fe400078210ff */
        /* <DEDUP_REMOVED lines=43> */
[----:B------:R-:W-:Y:S01]  /*33270*/  STL.64 [R1+0xd30], R94 ;  /* 0x000d305e01007387 */ /* 0x000fe20000100a00 */
[----:B------:R-:W-:-:S03]  /*33280*/  LEA R14, P2, R11, R2, 0x2 ;  /* 0x000000020b0e7211 */ /* 0x000fc600078410ff */
[----:B------:R1:W-:Y:S01]  /*33290*/  STL.64 [R1+0xd28], R92 ;  /* 0x000d285c01007387 */ /* 0x0003e20000100a00 */
[C---:B------:R-:W-:Y:S01]  /*332a0*/  VIADD R10, R11.reuse, UR4 ;  /* 0x000000040b0a7c36 */ /* 0x040fe20008000000 */
[----:B------:R-:W-:Y:S01]  /*332b0*/  LEA.HI.X.SX32 R15, R11, R0, 0x2, P2 ;  /* 0x000000000b0f7211 */ /* 0x000fe200010f16ff */
[----:B------:R-:W-:Y:S02]  /*332c0*/  ULDC UR4, c[0x0][0x248] ;  /* 0x0000920000047ab9 */ /* 0x000fe40000000800 */
[----:B------:R-:W-:Y:S01]  /*332d0*/  VIADD R9, R10, UR6 ;  /* 0x000000060a097c36 */ /* 0x000fe20008000000 */
[----:B------:R-:W-:Y:S01]  /*332e0*/  ULDC UR6, c[0x0][0x248] ;  /* 0x0000920000067ab9 */ /* 0x000fe20000000800 */
[----:B-1----:R-:W-:-:S04]  /*332f0*/  LEA R92, P1, R12, R2, 0x2 ;  /* 0x000000020c5c7211 */ /* 0x002fc800078210ff */
[----:B------:R-:W-:Y:S02]  /*33300*/  LEA.HI.X.SX32 R93, R12, R0, 0x2, P1 ;  /* 0x000000000c5d7211 */ /* 0x000fe400008f16ff */
[----:B------:R-:W-:-:S03]  /*33310*/  LEA R12, P2, R9, R2, 0x2 ;  /* 0x00000002090c7211 */ /* 0x000fc600078410ff */
[----:B------:R-:W-:Y:S04]  /*33320*/  STL.64 [R1+0xd20], R92 ;  /* 0x000d205c01007387 */ /* 0x000fe80000100a00 */
        /* <DEDUP_REMOVED lines=17> */
[----:B------:R-:W-:Y:S01]  /*33440*/  LEA.HI.X.SX32 R13, R8, R0, 0x2, P1 ;  /* 0x00000000080d7211 */ /* 0x000fe200008f16ff */
[C---:B------:R-:W-:Y:S01]  /*33450*/  VIADD R162, R159.reuse, UR13 ;  /* 0x0000000d9fa27c36 */ /* 0x040fe20008000000 */
[C---:B------:R-:W-:Y:S01]  /*33460*/  LEA R8, P2, R159.reuse, R2, 0x2 ;  /* 0x000000029f087211 */ /* 0x040fe200078410ff */
[----:B------:R-:W-:Y:S02]  /*33470*/  ULDC UR13, c[0x0][0x248] ;  /* 0x00009200000d7ab9 */ /* 0x000fe40000000800 */
[----:B------:R-:W-:Y:S04]  /*33480*/  STL.64 [R1+0xd00], R12 ;  /* 0x000d000c01007387 */ /* 0x000fe80000100a00 */
[----:B------:R1:W-:Y:S01]  /*33490*/  STL.64 [R1+0xcf8], R10 ;  /* 0x000cf80a01007387 */ /* 0x0003e20000100a00 */
[----:B------:R-:W-:Y:S01]  /*334a0*/  LEA.HI.X.SX32 R9, R159, R0, 0x2, P2 ;  /* 0x000000009f097211 */ /* 0x000fe200010f16ff */
[----:B------:R-:W-:Y:S01]  /*334b0*/  VIADD R161, R162, UR14 ;  /* 0x0000000ea2a17c36 */ /* 0x000fe20008000000 */
[----:B------:R-:W-:Y:S01]  /*334c0*/  ULDC UR14, c[0x0][0x248] ;  /* 0x00009200000e7ab9 */ /* 0x000fe20000000800 */
[----:B-1----:R-:W-:-:S04]  /*334d0*/  LEA R10, P1, R160, R2, 0x2 ;  /* 0x00000002a00a7211 */ /* 0x002fc800078210ff */
        /* <DEDUP_REMOVED lines=32> */
[C---:B------:R-:W-:Y:S01]  /*336e0*/  LEA R92, P1, R169.reuse, R2, 0x2 ;  /* 0x00000002a95c7211 */ /* 0x040fe200078210ff */
[----:B------:R-:W-:Y:S01]  /*336f0*/  STL.64 [R1+0xcc0], R10 ;  /* 0x000cc00a01007387 */ /* 0x000fe20000100a00 */
[----:B------:R-:W-:Y:S01]  /*33700*/  ULDC UR21, c[0x0][0x248] ;  /* 0x0000920000157ab9 */ /* 0x000fe20000000800 */
[C---:B------:R-:W-:Y:S01]  /*33710*/  VIADD R173, R170.reuse, UR22 ;  /* 0x00000016aaad7c36 */ /* 0x040fe20008000000 */
[----:B------:R-:W-:Y:S01]  /*33720*/  LEA.HI.X.SX32 R93, R169, R0, 0x2, P1 ;  /* 0x00000000a95d7211 */ /* 0x000fe200008f16ff */
[----:B------:R1:W-:Y:S01]  /*33730*/  STL.64 [R1+0xcb8], R8 ;  /* 0x000cb80801007387 */ /* 0x0003e20000100a00 */
[-C--:B------:R-:W-:Y:S01]  /*33740*/  LEA R94, P1, R170, R2.reuse, 0x2 ;  /* 0x00000002aa5e7211 */ /* 0x080fe200078210ff */
[----:B------:R-:W-:Y:S01]  /*33750*/  VIADD R175, R173, UR23 ;  /* 0x00000017adaf7c36 */ /* 0x000fe20008000000 */
[----:B------:R-:W-:Y:S01]  /*33760*/  ULDC UR22, c[0x0][0x248] ;  /* 0x0000920000167ab9 */ /* 0x000fe20000000800 */
[----:B------:R3:W-:Y:S01]  /*33770*/  STL.64 [R1+0xcb0], R92 ;  /* 0x000cb05c01007387 */ /* 0x0007e20000100a00 */
[----:B-1----:R-:W-:Y:S01]  /*33780*/  LEA R8, P2, R168, R2, 0x2 ;  /* 0x00000002a8087211 */ /* 0x002fe200078410ff */
[----:B------:R-:W-:-:S03]  /*33790*/  ULDC UR23, c[0x0][0x248] ;  /* 0x0000920000177ab9 */ /* 0x000fc60000000800 */
[----:B------:R-:W-:Y:S02]  /*337a0*/  LEA.HI.X.SX32 R9, R168, R0, 0x2, P2 ;  /* 0x00000000a8097211 */ /* 0x000fe400010f16ff */
[----:B---3--:R-:W-:Y:S02]  /*337b0*/  LEA R92, P2, R173, R2, 0x2 ;  /* 0x00000002ad5c7211 */ /* 0x008fe400078410ff */
        /* <DEDUP_REMOVED lines=145> */
[----:B------:R-:W-:Y:S01]  /*340d0*/  LEA R10, P1, R9, R2, 0x2 ;  /* 0x00000002090a7211 */ /* 0x000fe200078210ff */
[----:B------:R1:W-:Y:S01]  /*340e0*/  STL.64 [R1+0xb28], R12 ;  /* 0x000b280c01007387 */ /* 0x0003e20000100a00 */
[----:B------:R-:W-:Y:S01]  /*340f0*/  IMAD.MOV.U32 R123, RZ, RZ, R128 ;  /* 0x000000ffff7b7224 */ /* 0x000fe200078e0080 */
[----:B------:R-:W-:Y:S01]  /*34100*/  LOP3.LUT R3, R3, 0xffffffef, RZ, 0xc0, !PT ;  /* 0xffffffef03037812 */ /* 0x000fe200078ec0ff */
[----:B------:R-:W-:Y:S01]  /*34110*/  VIADD R155, R156, UR54 ;  /* 0x000000369c9b7c36 */ /* 0x000fe20008000000 */
[----:B------:R-:W-:Y:S01]  /*34120*/  LEA.HI.X.SX32 R11, R9, R0, 0x2, P1 ;  /* 0x00000000090b7211 */ /* 0x000fe200008f16ff */
[----:B------:R-:W-:Y:S01]  /*34130*/  STL.64 [R1+0xc18], R14 ;  /* 0x000c180e01007387 */ /* 0x000fe20000100a00 */
[----:B------:R-:W-:Y:S01]  /*34140*/  IMAD.MOV.U32 R121, RZ, RZ, R126 ;  /* 0x000000ffff797224 */ /* 0x000fe200078e007e */
[----:B------:R-:W-:Y:S01]  /*34150*/  ULDC UR54, c[0x0][0x22c] ;  /* 0x00008b0000367ab9 */ /* 0x000fe20000000800 */
[----:B------:R-:W-:Y:S01]  /*34160*/  IMAD.MOV.U32 R124, RZ, RZ, R129 ;  /* 0x000000ffff7c7224 */ /* 0x000fe200078e0081 */
[----:B------:R-:W-:Y:S01]  /*34170*/  ULDC UR53, c[0x0][0x22c] ;  /* 0x00008b0000357ab9 */ /* 0x000fe20000000800 */
[----:B------:R-:W-:Y:S01]  /*34180*/  IMAD.MOV.U32 R122, RZ, RZ, R127 ;  /* 0x000000ffff7a7224 */ /* 0x000fe200078e007f */
[----:B------:R-:W-:Y:S01]  /*34190*/  LOP3.LUT R6, R6, 0xffff7fff, RZ, 0xc0, !PT ;  /* 0xffff7fff06067812 */ /* 0x000fe200078ec0ff */
        /* <DEDUP_REMOVED lines=11> */
[----:B------:R-:W-:Y:S01]  /*34250*/  IMAD.MOV.U32 R128, RZ, RZ, R132 ;  /* 0x000000ffff807224 */ /* 0x000fe200078e0084 */
[----:B------:R-:W-:Y:S01]  /*34260*/  LEA.HI.X.SX32 R11, R155, R0, 0x2, P2 ;  /* 0x000000009b0b7211 */ /* 0x000fe200010f16ff */
[----:B------:R-:W-:Y:S01]  /*34270*/  IMAD.MOV.U32 R126, RZ, RZ, R130 ;  /* 0x000000ffff7e7224 */ /* 0x000fe200078e0082 */
[----:B------:R1:W-:Y:S01]  /*34280*/  STL.64 [R1+0xb18], R8 ;  /* 0x000b180801007387 */ /* 0x0003e20000100a00 */
[----:B------:R-:W-:Y:S01]  /*34290*/  VIADD R159, R157, UR57 ;  /* 0x000000399d9f7c36 */ /* 0x000fe20008000000 */
[----:B------:R-:W-:Y:S01]  /*342a0*/  ULDC UR56, c[0x0][0x22c] ;  /* 0x00008b0000387ab9 */ /* 0x000fe20000000800 */
[----:B------:R-:W-:Y:S01]  /*342b0*/  IMAD.MOV.U32 R129, RZ, RZ, R133 ;  /* 0x000000ffff817224 */ /* 0x000fe200078e0085 */
[----:B------:R3:W-:Y:S01]  /*342c0*/  STL.64 [R1+0xc08], R10 ;  /* 0x000c080a01007387 */ /* 0x0007e20000100a00 */
[----:B------:R-:W-:Y:S01]  /*342d0*/  VIADD R160, R159, UR58 ;  /* 0x0000003a9fa07c36 */ /* 0x000fe20008000000 */
[----:B------:R-:W-:-:S02]  /*342e0*/  LOP3.LUT R20, R20, 0xffffbfff, RZ, 0xc0, !PT ;  /* 0xffffbfff14147812 */ /* 0x000fc400078ec0ff */
[CC--:B-1----:R-:W-:Y:S01]  /*342f0*/  LEA R8, P2, R157.reuse, R2.reuse, 0x2 ;  /* 0x000000029d087211 */ /* 0x0c2fe200078410ff */
[----:B------:R-:W-:Y:S01]  /*34300*/  IMAD.MOV.U32 R132, RZ, RZ, R136 ;  /* 0x000000ffff847224 */ /* 0x000fe200078e0088 */
[----:B------:R-:W-:Y:S01]  /*34310*/  LOP3.LUT R18, R18, 0x7fffffff, RZ, 0xc0, !PT ;  /* 0x7fffffff12127812 */ /* 0x000fe200078ec0ff */
[----:B------:R-:W-:Y:S01]  /*34320*/  IMAD.MOV.U32 R127, RZ, RZ, R131 ;  /* 0x000000ffff7f7224 */ /* 0x000fe200078e0083 */
[C---:B---3--:R-:W-:Y:S01]  /*34330*/  LEA R10, P1, R158.reuse, R2, 0x2 ;  /* 0x000000029e0a7211 */ /* 0x048fe200078210ff */
[----:B------:R-:W-:Y:S01]  /*34340*/  IMAD.MOV.U32 R130, RZ, RZ, R134 ;  /* 0x000000ffff827224 */ /* 0x000fe200078e0086 */
[-C--:B------:R-:W-:Y:S01]  /*34350*/  LEA.HI.X.SX32 R9, R157, R0.reuse, 0x2, P2 ;  /* 0x000000009d097211 */ /* 0x080fe200010f16ff */
[----:B------:R-:W-:Y:S01]  /*34360*/  IMAD.MOV.U32 R133, RZ, RZ, R137 ;  /* 0x000000ffff857224 */ /* 0x000fe200078e0089 */
[----:B------:R-:W-:Y:S01]  /*34370*/  LEA.HI.X.SX32 R11, R158, R0, 0x2, P1 ;  /* 0x000000009e0b7211 */ /* 0x000fe200008f16ff */
[----:B------:R-:W-:Y:S01]  /*34380*/  VIADD R162, R160, UR59 ;  /* 0x0000003ba0a27c36 */ /* 0x000fe20008000000 */
[----:B------:R-:W-:Y:S01]  /*34390*/  ULDC UR59, c[0x0][0x22c] ;  /* 0x00008b00003b7ab9 */ /* 0x000fe20000000800 */
[----:B------:R-:W-:Y:S01]  /*343a0*/  IMAD.MOV.U32 R118, RZ, RZ, R126 ;  /* 0x000000ffff767224 */ /* 0x000fe200078e007e */
[----:B------:R-:W-:Y:S01]  /*343b0*/  ULDC UR58, c[0x0][0x22c] ;  /* 0x00008b00003a7ab9 */ /* 0x000fe20000000800 */
[----:B------:R1:W-:Y:S01]  /*343c0*/  STL.64 [R1+0xb10], R10 ;  /* 0x000b100a01007387 */ /* 0x0003e20000100a00 */
[----:B------:R-:W-:Y:S01]  /*343d0*/  VIADD R161, R162, UR60 ;  /* 0x0000003ca2a17c36 */ /* 0x000fe20008000000 */
[----:B------:R-:W-:Y:S01]  /*343e0*/  ULDC UR60, c[0x0][0x22c] ;  /* 0x00008b00003c7ab9 */ /* 0x000fe20000000800 */
[----:B------:R-:W-:Y:S01]  /*343f0*/  IMAD.MOV.U32 R120, RZ, RZ, R128 ;  /* 0x000000ffff787224 */ /* 0x000fe200078e0080 */
[----:B------:R3:W-:Y:S01]  /*34400*/  STL.64 [R1+0xc00], R8 ;  /* 0x000c000801007387 */ /* 0x0007e20000100a00 */
[----:B------:R-:W-:Y:S01]  /*34410*/  VIADD R166, R161, UR61 ;  /* 0x0000003da1a67c36 */ /* 0x000fe20008000000 */
[----:B------:R-:W-:Y:S01]  /*34420*/  ULDC UR61, c[0x0][0x22c] ;  /* 0x00008b00003d7ab9 */ /* 0x000fe20000000800 */
[----:B------:R-:W-:Y:S01]  /*34430*/  ULDC UR57, c[0x0][0x22c] ;  /* 0x00008b0000397ab9 */ /* 0x000fe20000000800 */
[----:B-1----:R-:W-:-:S02]  /*34440*/  LEA R10, P1, R159, R2, 0x2 ;  /* 0x000000029f0a7211 */ /* 0x002fc400078210ff */
[C---:B---3--:R-:W-:Y:S02]  /*34450*/  LEA R8, P2, R160.reuse, R2, 0x2 ;  /* 0x00000002a0087211 */ /* 0x048fe400078410ff */
[-C--:B------:R-:W-:Y:S02]  /*34460*/  LEA.HI.X.SX32 R11, R159, R0.reuse, 0x2, P1 ;  /* 0x000000009f0b7211 */ /* 0x080fe400008f16ff */
[----:B------:R-:W-:Y:S02]  /*34470*/  LEA.HI.X.SX32 R9, R160, R0, 0x2, P2 ;  /* 0x00000000a0097211 */ /* 0x000fe400010f16ff */
[----:B------:R-:W-:Y:S01]  /*34480*/  LEA R92, P1, R162, R2, 0x2 ;  /* 0x00000002a25c7211 */ /* 0x000fe200078210ff */
[----:B------:R-:W-:Y:S01]  /*34490*/  STL.64 [R1+0xb08], R10 ;  /* 0x000b080a01007387 */ /* 0x000fe20000100a00 */
[----:B------:R-:W-:Y:S01]  /*344a0*/  VIADD R165, R166, UR4 ;  /* 0x00000004a6a57c36 */ /* 0x000fe20008000000 */
[----:B------:R-:W-:Y:S01]  /*344b0*/  ULDC UR4, c[0x0][0x248] ;  /* 0x0000920000047ab9 */ /* 0x000fe20000000800 */
[----:B------:R-:W-:Y:S01]  /*344c0*/  LEA.HI.X.SX32 R93, R162, R0, 0x2, P1 ;  /* 0x00000000a25d7211 */ /* 0x000fe200008f16ff */
[----:B------:R1:W-:Y:S01]  /*344d0*/  STL.64 [R1+0xbf8], R8 ;  /* 0x000bf80801007387 */ /* 0x0003e20000100a00 */
        /* <DEDUP_REMOVED lines=94> */
[----:B------:R1:W-:Y:S02]  /*34ac0*/  STL.64 [R1+0xab8], R94 ;  /* 0x000ab85e01007387 */ /* 0x0003e40000100a00 */
[----:B------:R-:W-:Y:S01]  /*34ad0*/  VIADD R12, R13, UR27 ;  /* 0x0000001b0d0c7c36 */ /* 0x000fe20008000000 */
[----:B------:R-:W-:Y:S01]  /*34ae0*/  ULDC UR27, c[0x0][0x248] ;  /* 0x00009200001b7ab9 */ /* 0x000fe20000000800 */
[----:B------:R3:W-:Y:S02]  /*34af0*/  STL.64 [R1+0xba8], R92 ;  /* 0x000ba85c01007387 */ /* 0x0007e40000100a00 */
        /* <DEDUP_REMOVED lines=9> */
[----:B------:R-:W-:-:S03]  /*34b90*/  ULDC UR29, c[0x0][0x248] ;  /* 0x00009200001d7ab9 */ /* 0x000fc60000000800 */
[----:B------:R1:W-:Y:S01]  /*34ba0*/  STL.64 [R1+0xba0], R92 ;  /* 0x000ba05c01007387 */ /* 0x0003e20000100a00 */
[----:B------:R-:W-:Y:S01]  /*34bb0*/  VIADD R9, R10, UR30 ;  /* 0x0000001e0a097c36 */ /* 0x000fe20008000000 */
[----:B------:R-:W-:Y:S01]  /*34bc0*/  LEA.HI.X.SX32 R15, R13, R0, 0x2, P1 ;  /* 0x000000000d0f7211 */ /* 0x000fe200008f16ff */
[----:B------:R-:W-:Y:S02]  /*34bd0*/  ULDC UR30, c[0x0][0x248] ;  /* 0x00009200001e7ab9 */ /* 0x000fe40000000800 */
[----:B------:R-:W-:Y:S01]  /*34be0*/  VIADD R8, R9, UR31 ;  /* 0x0000001f09087c36 */ /* 0x000fe20008000000 */
[----:B------:R-:W-:Y:S01]  /*34bf0*/  ULDC UR31, c[0x0][0x248] ;  /* 0x00009200001f7ab9 */ /* 0x000fe20000000800 */
[----:B-1----:R-:W-:-:S04]  /*34c00*/  LEA R92, P2, R12, R2, 0x2 ;  /* 0x000000020c5c7211 */ /* 0x002fc800078410ff */
[----:B------:R-:W-:Y:S02]  /*34c10*/  LEA.HI.X.SX32 R93, R12, R0, 0x2, P2 ;  /* 0x000000000c5d7211 */ /* 0x000fe400010f16ff */
[C---:B------:R-:W-:Y:S01]  /*34c20*/  LEA R12, P1, R11.reuse, R2, 0x2 ;  /* 0x000000020b0c7211 */ /* 0x040fe200078210ff */
[----:B------:R1:W-:Y:S01]  /*34c30*/  STL.64 [R1+0xaa8], R14 ;  /* 0x000aa80e01007387 */ /* 0x0003e20000100a00 */
[----:B------:R-:W-:Y:S01]  /*34c40*/  VIADD R153, R8, UR32 ;  /* 0x0000002008997c36 */ /* 0x000fe20008000000 */
[----:B------:R-:W-:Y:S01]  /*34c50*/  ULDC UR32, c[0x0][0x248] ;  /* 0x0000920000207ab9 */ /* 0x000fe20000000800 */
[----:B------:R-:W-:Y:S01]  /*34c60*/  LEA.HI.X.SX32 R13, R11, R0, 0x2, P1 ;  /* 0x000000000b0d7211 */ /* 0x000fe200008f16ff */
[----:B------:R-:W-:Y:S01]  /*34c70*/  STL.64 [R1+0xb98], R92 ;  /* 0x000b985c01007387 */ /* 0x000fe20000100a00 */
[----:B------:R-:W-:Y:S01]  /*34c80*/  VIADD R154, R153, UR33 ;  /* 0x00000021999a7c36 */ /* 0x000fe20008000000 */
[----:B------:R-:W-:Y:S01]  /*34c90*/  ULDC UR33, c[0x0][0x248] ;  /* 0x0000920000217ab9 */ /* 0x000fe20000000800 */
[C---:B-1----:R-:W-:Y:S01]  /*34ca0*/  LEA R14, P2, R10.reuse, R2, 0x2 ;  /* 0x000000020a0e7211 */ /* 0x042fe200078410ff */
[----:B------:R1:W-:Y:S03]  /*34cb0*/  STL.64 [R1+0xaa0], R12 ;  /* 0x000aa00c01007387 */ /* 0x0003e60000100a00 */
[----:B------:R-:W-:-:S02]  /*34cc0*/  LEA.HI.X.SX32 R15, R10, R0, 0x2, P2 ;  /* 0x000000000a0f7211 */ /* 0x000fc400010f16ff */
[C---:B------:R-:W-:Y:S01]  /*34cd0*/  LEA R10, P1, R9.reuse, R2, 0x2 ;  /* 0x00000002090a7211 */ /* 0x040fe200078210ff */
[----:B------:R-:W-:Y:S01]  /*34ce0*/  VIADD R156, R154, UR34 ;  /* 0x000000229a9c7c36 */ /* 0x000fe20008000000 */
[----:B------:R-:W-:Y:S02]  /*34cf0*/  ULDC UR34, c[0x0][0x22c] ;  /* 0x00008b0000227ab9 */ /* 0x000fe40000000800 */
[----:B------:R-:W-:Y:S02]  /*34d00*/  LEA.HI.X.SX32 R11, R9, R0, 0x2, P1 ;  /* 0x00000000090b7211 */ /* 0x000fe400008f16ff */
[----:B-1----:R-:W-:Y:S01]  /*34d10*/  LEA R12, P2, R8, R2, 0x2 ;  /* 0x00000002080c7211 */ /* 0x002fe200078410ff */
[----:B------:R-:W-:Y:S01]  /*34d20*/  VIADD R155, R156, UR35 ;  /* 0x000000239c9b7c36 */ /* 0x000fe20008000000 */
[----:B------:R1:W-:Y:S01]  /*34d30*/  STL.64 [R1+0xb90], R14 ;  /* 0x000b900e01007387 */ /* 0x0003e20000100a00 */
[----:B------:R-:W-:Y:S01]  /*34d40*/  IMAD.MOV.U32 R136, RZ, RZ, R140 ;  /* 0x000000ffff887224 */ /* 0x000fe200078e008c */
[----:B------:R-:W-:Y:S01]  /*34d50*/  LEA.HI.X.SX32 R13, R8, R0, 0x2, P2 ;  /* 0x00000000080d7211 */ /* 0x000fe200010f16ff */
[----:B------:R-:W-:Y:S01]  /*34d60*/  IMAD.MOV.U32 R131, RZ, RZ, R135 ;  /* 0x000000ffff837224 */ /* 0x000fe200078e0087 */
[----:B------:R-:W-:Y:S01]  /*34d70*/  LEA R8, P1, R153, R2, 0x2 ;  /* 0x0000000299087211 */ /* 0x000fe200078210ff */
[----:B------:R3:W-:Y:S01]  /*34d80*/  STL.64 [R1+0xa98], R10 ;  /* 0x000a980a01007387 */ /* 0x0007e20000100a00 */
[----:B------:R-:W-:Y:S01]  /*34d90*/  VIADD R158, R155, UR36 ;  /* 0x000000249b9e7c36 */ /* 0x000fe20008000000 */
[----:B------:R-:W-:Y:S01]  /*34da0*/  ULDC UR36, c[0x0][0x22c] ;  /* 0x00008b0000247ab9 */ /* 0x000fe20000000800 */
[----:B------:R-:W-:Y:S01]  /*34db0*/  LEA.HI.X.SX32 R9, R153, R0, 0x2, P1 ;  /* 0x0000000099097211 */ /* 0x000fe200008f16ff */
[----:B------:R-:W-:Y:S01]  /*34dc0*/  STL.64 [R1+0xb88], R12 ;  /* 0x000b880c01007387 */ /* 0x000fe20000100a00 */
[----:B------:R-:W-:Y:S01]  /*34dd0*/  IMAD.MOV.U32 R134, RZ, RZ, R138 ;  /* 0x000000ffff867224 */ /* 0x000fe200078e008a */
[----:B------:R-:W-:Y:S01]  /*34de0*/  ULDC UR35, c[0x0][0x22c] ;  /* 0x00008b0000237ab9 */ /* 0x000fe20000000800 */
[----:B-1----:R-:W-:-:S02]  /*34df0*/  LEA R14, P1, R156, R2, 0x2 ;  /* 0x000000029c0e7211 */ /* 0x002fc400078210ff */
[----:B---3--:R-:W-:Y:S01]  /*34e00*/  LEA R10, P2, R154, R2, 0x2 ;  /* 0x000000029a0a7211 */ /* 0x008fe200078410ff */
[----:B------:R1:W-:Y:S01]  /*34e10*/  STL.64 [R1+0xa90], R8 ;  /* 0x000a900801007387 */ /* 0x0003e20000100a00 */
[-C--:B------:R-:W-:Y:S02]  /*34e20*/  LEA.HI.X.SX32 R15, R156, R0.reuse, 0x2, P1 ;  /* 0x000000009c0f7211 */ /* 0x080fe400008f16ff */
[----:B------:R-:W-:Y:S01]  /*34e30*/  LEA.HI.X.SX32 R11, R154, R0, 0x2, P2 ;  /* 0x000000009a0b7211 */ /* 0x000fe200010f16ff */
[C---:B------:R-:W-:Y:S01]  /*34e40*/  VIADD R157, R158.reuse, UR37 ;  /* 0x000000259e9d7c36 */ /* 0x040fe20008000000 */
[-C--:B------:R-:W-:Y:S01]  /*34e50*/  LEA R92, P1, R158, R2.reuse, 0x2 ;  /* 0x000000029e5c7211 */ /* 0x080fe200078210ff */
[----:B------:R-:W-:Y:S01]  /*34e60*/  IMAD.MOV.U32 R137, RZ, RZ, R141 ;  /* 0x000000ffff897224 */ /* 0x000fe200078e008d */
[----:B------:R-:W-:Y:S01]  /*34e70*/  ULDC UR37, c[0x0][0x22c] ;  /* 0x00008b0000257ab9 */ /* 0x000fe20000000800 */
[----:B------:R-:W-:Y:S01]  /*34e80*/  STL.64 [R1+0xa88], R10 ;  /* 0x000a880a01007387 */ /* 0x000fe20000100a00 */
[----:B-1----:R-:W-:-:S03]  /*34e90*/  LEA R8, P2, R155, R2, 0x2 ;  /* 0x000000029b087211 */ /* 0x002fc600078410ff */
[----:B------:R1:W-:Y:S01]  /*34ea0*/  STL.64 [R1+0xa80], R14 ;  /* 0x000a800e01007387 */ /* 0x0003e20000100a00 */
[-C--:B------:R-:W-:Y:S01]  /*34eb0*/  LEA.HI.X.SX32 R9, R155, R0.reuse, 0x2, P2 ;  /* 0x000000009b097211 */ /* 0x080fe200010f16ff */
[C---:B------:R-:W-:Y:S01]  /*34ec0*/  VIADD R161, R157.reuse, UR38 ;  /* 0x000000269da17c36 */ /* 0x040fe20008000000 */
[----:B------:R-:W-:Y:S01]  /*34ed0*/  LEA.HI.X.SX32 R93, R158, R0, 0x2, P1 ;  /* 0x000000009e5d7211 */ /* 0x000fe200008f16ff */
[----:B------:R-:W-:Y:S01]  /*34ee0*/  IMAD.MOV.U32 R140, RZ, RZ, R144 ;  /* 0x000000ffff8c7224 */ /* 0x000fe200078e0090 */
[----:B------:R-:W-:Y:S01]  /*34ef0*/  ULDC UR38, c[0x0][0x22c] ;  /* 0x00008b0000267ab9 */ /* 0x000fe20000000800 */
[----:B-1----:R-:W-:Y:S01]  /*34f00*/  LEA R14, P2, R157, R2, 0x2 ;  /* 0x000000029d0e7211 */ /* 0x002fe200078410ff */
[----:B------:R-:W-:Y:S01]  /*34f10*/  VIADD R162, R161, UR39 ;  /* 0x00000027a1a27c36 */ /* 0x000fe20008000000 */
[----:B------:R-:W-:Y:S01]  /*34f20*/  STL.64 [R1+0xa78], R8 ;  /* 0x000a780801007387 */ /* 0x000fe20000100a00 */
[----:B------:R-:W-:Y:S01]  /*34f30*/  IMAD.MOV.U32 R135, RZ, RZ, R139 ;  /* 0x000000ffff877224 */ /* 0x000fe200078e008b */
[----:B------:R-:W-:Y:S01]  /*34f40*/  LEA.HI.X.SX32 R15, R157, R0, 0x2, P2 ;  /* 0x000000009d0f7211 */ /* 0x000fe200010f16ff */
[----:B------:R-:W-:Y:S01]  /*34f50*/  IMAD.MOV.U32 R138, RZ, RZ, R142 ;  /* 0x000000ffff8a7224 */ /* 0x000fe200078e008e */
[----:B------:R1:W-:Y:S01]  /*34f60*/  STL.64 [R1+0xa70], R92 ;  /* 0x000a705c01007387 */ /* 0x0003e20000100a00 */
[C---:B------:R-:W-:Y:S01]  /*34f70*/  VIADD R171, R162.reuse, UR40 ;  /* 0x00000028a2ab7c36 */ /* 0x040fe20008000000 */
[----:B------:R-:W-:Y:S01]  /*34f80*/  ULDC UR40, c[0x0][0x22c] ;  /* 0x00008b0000287ab9 */ /* 0x000fe20000000800 */
[----:B------:R-:W-:Y:S01]  /*34f90*/  IMAD.MOV.U32 R141, RZ, RZ, R145 ;  /* 0x000000ffff8d7224 */ /* 0x000fe200078e0091 */
[----:B------:R3:W-:Y:S01]  /*34fa0*/  STL.64 [R1+0xa68], R14 ;  /* 0x000a680e01007387 */ /* 0x0007e20000100a00 */
[----:B------:R-:W-:Y:S01]  /*34fb0*/  VIADD R167, R171, UR41 ;  /* 0x00000029aba77c36 */ /* 0x000fe20008000000 */
[----:B------:R-:W-:Y:S01]  /*34fc0*/  ULDC UR41, c[0x0][0x22c] ;  /* 0x00008b0000297ab9 */ /* 0x000fe20000000800 */
[----:B------:R-:W-:Y:S01]  /*34fd0*/  IMAD.MOV.U32 R144, RZ, RZ, R148 ;  /* 0x000000ffff907224 */ /* 0x000fe200078e0094 */
[----:B------:R-:W-:Y:S01]  /*34fe0*/  ULDC UR39, c[0x0][0x22c] ;  /* 0x00008b0000277ab9 */ /* 0x000fe20000000800 */
[----:B-1----:R-:W-:-:S02]  /*34ff0*/  LEA R92, P2, R162, R2, 0x2 ;  /* 0x00000002a25c7211 */ /* 0x002fc400078410ff */
[C---:B---3--:R-:W-:Y:S02]  /*35000*/  LEA R14, P1, R161.reuse, R2, 0x2 ;  /* 0x00000002a10e7211 */ /* 0x048fe400078210ff */
[-C--:B------:R-:W-:Y:S02]  /*35010*/  LEA.HI.X.SX32 R93, R162, R0.reuse, 0x2, P2 ;  /* 0x00000000a25d7211 */ /* 0x080fe400010f16ff */
[----:B------:R-:W-:Y:S02]  /*35020*/  LEA.HI.X.SX32 R15, R161, R0, 0x2, P1 ;  /* 0x00000000a10f7211 */ /* 0x000fe400008f16ff */
[----:B------:R-:W-:-:S03]  /*35030*/  LEA R94, P1, R171, R2, 0x2 ;  /* 0x00000002ab5e7211 */ /* 0x000fc600078210ff */
[----:B------:R-:W-:Y:S01]  /*35040*/  STL.64 [R1+0xa58], R14 ;  /* 0x000a580e01007387 */ /* 0x000fe20000100a00 */
[----:B------:R-:W-:Y:S01]  /*35050*/  VIADD R170, R167, UR42 ;  /* 0x0000002aa7aa7c36 */ /* 0x000fe20008000000 */
[----:B------:R-:W-:Y:S01]  /*35060*/  LEA.HI.X.SX32 R95, R171, R0, 0x2, P1 ;  /* 0x00000000ab5f7211 */ /* 0x000fe200008f16ff */
[----:B------:R-:W-:Y:S01]  /*35070*/  IMAD.MOV.U32 R139, RZ, RZ, R143 ;  /* 0x000000ffff8b7224 */ /* 0x000fe200078e008f */
[----:B------:R1:W-:Y:S01]  /*35080*/  STL.64 [R1+0xa50], R92 ;  /* 0x000a505c01007387 */ /* 0x0003e20000100a00 */
[----:B------:R-:W-:Y:S01]  /*35090*/  VIADD R169, R170, UR43 ;  /* 0x0000002baaa97c36 */ /* 0x000fe20008000000 */
[----:B------:R-:W-:Y:S01]  /*350a0*/  ULDC UR43, c[0x0][0x22c] ;  /* 0x00008b00002b7ab9 */ /* 0x000fe20000000800 */
[----:B------:R-:W-:Y:S01]  /*350b0*/  IMAD.MOV.U32 R142, RZ, RZ, R146 ;  /* 0x000000ffff8e7224 */ /* 0x000fe200078e0092 */
[----:B------:R3:W-:Y:S01]  /*350c0*/  STL.64 [R1+0xa48], R94 ;  /* 0x000a485e01007387 */ /* 0x0007e20000100a00 */
[----:B------:R-:W-:Y:S01]  /*350d0*/  IMAD.MOV.U32 R145, RZ, RZ, R149 ;  /* 0x000000ffff917224 */ /* 0x000fe200078e0095 */
[----:B------:R-:W-:Y:S01]  /*350e0*/  ULDC UR42, c[0x0][0x22c] ;  /* 0x00008b00002a7ab9 */ /* 0x000fe20000000800 */
[----:B-1----:R-:W-:-:S04]  /*350f0*/  LEA R92, P2, R167, R2, 0x2 ;  /* 0x00000002a75c7211 */ /* 0x002fc800078410ff */
[----:B------:R-:W-:Y:S02]  /*35100*/  LEA.HI.X.SX32 R93, R167, R0, 0x2, P2 ;  /* 0x00000000a75d7211 */ /* 0x000fe400010f16ff */
[C---:B---3--:R-:W-:Y:S01]  /*35110*/  LEA R94, P1, R170.reuse, R2, 0x2 ;  /* 0x00000002aa5e7211 */ /* 0x048fe200078210ff */
        /* <DEDUP_REMOVED lines=9> */
[----:B------:R-:W-:Y:S01]  /*351b0*/  VIADD R165, R168, UR46 ;  /* 0x0000002ea8a57c36 */ /* 0x000fe20008000000 */
        /* <DEDUP_REMOVED lines=59> */
[----:B------:R-:W-:Y:S01]  /*35570*/  LEA R10, P2, R14, R2, 0x2 ;  /* 0x000000020e0a7211 */ /* 0x000fe200078410ff */
[----:B------:R-:W-:Y:S02]  /*35580*/  ULDC UR13, c[0x0][0x248] ;  /* 0x00009200000d7ab9 */ /* 0x000fe40000000800 */
[----:B------:R-:W-:Y:S04]  /*35590*/  STL.64 [R1+0x9d8], R92 ;  /* 0x0009d85c01007387 */ /* 0x000fe80000100a00 */
[----:B------:R1:W-:Y:S01]  /*355a0*/  STL.64 [R1+0x9d0], R12 ;  /* 0x0009d00c01007387 */ /* 0x0003e20000100a00 */
[----:B------:R-:W-:Y:S01]  /*355b0*/  VIADD R15, R152, UR14 ;  /* 0x0000000e980f7c36 */ /* 0x000fe20008000000 */
[----:B------:R-:W-:Y:S01]  /*355c0*/  LEA.HI.X.SX32 R11, R14, R0, 0x2, P2 ;  /* 0x000000000e0b7211 */ /* 0x000fe200010f16ff */
[----:B------:R-:W-:Y:S01]  /*355d0*/  ULDC UR14, c[0x0][0x248] ;  /* 0x00009200000e7ab9 */ /* 0x000fe20000000800 */
[----:B-1----:R-:W-:-:S04]  /*355e0*/  LEA R12, P1, R8, R2, 0x2 ;  /* 0x00000002080c7211 */ /* 0x002fc800078210ff */
[----:B------:R-:W-:Y:S01]  /*355f0*/  LEA.HI.X.SX32 R13, R8, R0, 0x2, P1 ;  /* 0x00000000080d7211 */ /* 0x000fe200008f16ff */
[C---:B------:R-:W-:Y:S01]  /*35600*/  VIADD R155, R15.reuse, UR15 ;  /* 0x0000000f0f9b7c36 */ /* 0x040fe20008000000 */
[----:B------:R-:W-:Y:S01]  /*35610*/  LEA R8, P2, R15, R2, 0x2 ;  /* 0x000000020f087211 */ /* 0x000fe200078410ff */
[----:B------:R-:W-:Y:S02]  /*35620*/  ULDC UR15, c[0x0][0x248] ;  /* 0x00009200000f7ab9 */ /* 0x000fe40000000800 */
[----:B------:R-:W-:Y:S01]  /*35630*/  STL.64 [R1+0x9c8], R12 ;  /* 0x0009c80c01007387 */ /* 0x000fe20000100a00 */
[----:B------:R-:W-:Y:S01]  /*35640*/  VIADD R154, R155, UR16 ;  /* 0x000000109b9a7c36 */ /* 0x000fe20008000000 */
[----:B------:R-:W-:Y:S01]  /*35650*/  LEA.HI.X.SX32 R9, R15, R0, 0x2, P2 ;  /* 0x000000000f097211 */ /* 0x000fe200010f16ff */
[----:B------:R-:W-:Y:S01]  /*35660*/  ULDC UR16, c[0x0][0x248] ;  /* 0x0000920000107ab9 */ /* 0x000fe20000000800 */
[----:B------:R1:W-:Y:S01]  /*35670*/  STL.64 [R1+0x9c0], R10 ;  /* 0x0009c00a01007387 */ /* 0x0003e20000100a00 */
[----:B------:R-:W-:Y:S01]  /*35680*/  VIADD R156, R154, UR17 ;  /* 0x000000119a9c7c36 */ /* 0x000fe20008000000 */
[----:B------:R-:W-:Y:S01]  /*35690*/  ULDC UR17, c[0x0][0x248] ;  /* 0x0000920000117ab9 */ /* 0x000fe20000000800 */
[----:B-1----:R-:W-:-:S04]  /*356a0*/  LEA R10, P1, R152, R2, 0x2 ;  /* 0x00000002980a7211 */ /* 0x002fc800078210ff */
[----:B------:R-:W-:Y:S02]  /*356b0*/  LEA.HI.X.SX32 R11, R152, R0, 0x2, P1 ;  /* 0x00000000980b7211 */ /* 0x000fe400008f16ff */
[C---:B------:R-:W-:Y:S01]  /*356c0*/  LEA R14, P1, R155.reuse, R2, 0x2 ;  /* 0x000000029b0e7211 */ /* 0x040fe200078210ff */
[----:B------:R-:W-:Y:S01]  /*356d0*/  VIADD R157, R156, UR18 ;  /* 0x000000129c9d7c36 */ /* 0x000fe20008000000 */
[----:B------:R-:W-:Y:S01]  /*356e0*/  ULDC UR18, c[0x0][0x248] ;  /* 0x0000920000127ab9 */ /* 0x000fe20000000800 */
[----:B------:R-:W-:Y:S01]  /*356f0*/  STL.64 [R1+0x9b8], R10 ;  /* 0x0009b80a01007387 */ /* 0x000fe20000100a00 */
[----:B------:R-:W-:-:S03]  /*35700*/  LEA.HI.X.SX32 R15, R155, R0, 0x2, P1 ;  /* 0x000000009b0f7211 */ /* 0x000fc600008f16ff */
[----:B------:R1:W-:Y:S01]  /*35710*/  STL.64 [R1+0x9b0], R8 ;  /* 0x0009b00801007387 */ /* 0x0003e20000100a00 */
[C---:B------:R-:W-:Y:S01]  /*35720*/  LEA R92, P1, R156.reuse, R2, 0x2 ;  /* 0x000000029c5c7211 */ /* 0x040fe200078210ff */
[----:B------:R-:W-:Y:S01]  /*35730*/  VIADD R163, R157, UR19 ;  /* 0x000000139da37c36 */ /* 0x000fe20008000000 */
[----:B------:R-:W-:Y:S01]  /*35740*/  ULDC UR19, c[0x0][0x248] ;  /* 0x0000920000137ab9 */ /* 0x000fe20000000800 */
[----:B------:R3:W-:Y:S01]  /*35750*/  STL.64 [R1+0x9a8], R14 ;  /* 0x0009a80e01007387 */ /* 0x0007e20000100a00 */
[----:B------:R-:W-:Y:S01]  /*35760*/  LEA.HI.X.SX32 R93, R156, R0, 0x2, P1 ;  /* 0x000000009c5d7211 */ /* 0x000fe200008f16ff */
[----:B------:R-:W-:Y:S01]  /*35770*/  VIADD R162, R163, UR20 ;  /* 0x00000014a3a27c36 */ /* 0x000fe20008000000 */
[----:B-1----:R-:W-:Y:S01]  /*35780*/  LEA R8, P2, R154, R2, 0x2 ;  /* 0x000000029a087211 */ /* 0x002fe200078410ff */
[----:B------:R-:W-:-:S03]  /*35790*/  ULDC UR20, c[0x0][0x248] ;  /* 0x0000920000147ab9 */ /* 0x000fc60000000800 */
[----:B------:R-:W-:Y:S02]  /*357a0*/  LEA.HI.X.SX32 R9, R154, R0, 0x2, P2 ;  /* 0x000000009a097211 */ /* 0x000fe400010f16ff */
[-C--:B---3--:R-:W-:Y:S02]  /*357b0*/  LEA R14, P2, R157, R2.reuse, 0x2 ;  /* 0x000000029d0e7211 */ /* 0x088fe400078410ff */
[----:B------:R-:W-:Y:S01]  /*357c0*/  LEA R94, P1, R163, R2, 0x2 ;  /* 0x00000002a35e7211 */ /* 0x000fe200078210ff */
[----:B------:R-:W-:Y:S01]  /*357d0*/  STL.64 [R1+0x9a0], R8 ;  /* 0x0009a00801007387 */ /* 0x000fe20000100a00 */
[-C--:B------:R-:W-:Y:S01]  /*357e0*/  LEA.HI.X.SX32 R15, R157, R0.reuse, 0x2, P2 ;  /* 0x000000009d0f7211 */ /* 0x080fe200010f16ff */
[----:B------:R-:W-:Y:S01]  /*357f0*/  VIADD R164, R162, UR21 ;  /* 0x00000015a2a47c36 */ /* 0x000fe20008000000 */
[----:B------:R-:W-:Y:S01]  /*35800*/  LEA.HI.X.SX32 R95, R163, R0, 0x2, P1 ;  /* 0x00000000a35f7211 */ /* 0x000fe200008f16ff */
[----:B------:R1:W-:Y:S01]  /*35810*/  STL.64 [R1+0x998], R92 ;  /* 0x0009985c01007387 */ /* 0x0003e20000100a00 */
[----:B------:R-:W-:Y:S01]  /*35820*/  ULDC UR21, c[0x0][0x248] ;  /* 0x0000920000157ab9 */ /* 0x000fe20000000800 */
[----:B------:R-:W-:Y:S01]  /*35830*/  VIADD R161, R164, UR22 ;  /* 0x00000016a4a17c36 */ /* 0x000fe20008000000 */
[----:B------:R-:W-:Y:S01]  /*35840*/  ULDC UR22, c[0x0][0x248] ;  /* 0x0000920000167ab9 */ /* 0x000fe20000000800 */
[----:B------:R-:W-:Y:S01]  /*35850*/  STL.64 [R1+0x990], R14 ;  /* 0x0009900e01007387 */ /* 0x000fe20000100a00 */
        /* <DEDUP_REMOVED lines=29> */
[----:B---3--:R-:W-:Y:S02]  /*35a30*/  LEA R92, P2, R153, R2, 0x2 ;  /* 0x00000002995c7211 */ /* 0x008fe400078410ff */
        /* <DEDUP_REMOVED lines=15> */
[----:B------:R-:W-:Y:S01]  /*35b30*/  IMAD.MOV.U32 R148, RZ, RZ, R23 ;  /* 0x000000ffff947224 */ /* 0x000fe200078e0017 */
[----:B------:R-:W-:Y:S01]  /*35b40*/  ULDC UR31, c[0x0][0x22c] ;  /* 0x00008b00001f7ab9 */ /* 0x000fe20000000800 */
[----:B------:R-:W-:Y:S01]  /*35b50*/  VIADD R8, R9, UR32 ;  /* 0x0000002009087c36 */ /* 0x000fe20008000000 */
[----:B------:R1:W-:Y:S01]  /*35b60*/  STL.64 [R1+0x938], R92 ;  /* 0x0009385c01007387 */ /* 0x0003e20000100a00 */
[----:B------:R-:W-:Y:S01]  /*35b70*/  LEA.HI.X.SX32 R13, R11, R0, 0x2, P1 ;  /* 0x000000000b0d7211 */ /* 0x000fe200008f16ff */
[----:B------:R-:W-:Y:S01]  /*35b80*/  IMAD.MOV.U32 R143, RZ, RZ, R147 ;  /* 0x000000ffff8f7224 */ /* 0x000fe200078e0093 */
        /* <DEDUP_REMOVED lines=22> */
[----:B------:R-:W-:Y:S01]  /*35cf0*/  STL.64 [R1+0x910], R8 ;  /* 0x0009100801007387 */ /* 0x000fe20000100a00 */
[----:B------:R-:W-:Y:S01]  /*35d00*/  ULDC UR8, c[0x0][0x248] ;  /* 0x0000920000087ab9 */ /* 0x000fe20000000800 */
[----:B-1----:R-:W-:-:S04]  /*35d10*/  LEA R12, P2, R14, R2, 0x2 ;  /* 0x000000020e0c7211 */ /* 0x002fc800078410ff */
[----:B------:R-:W-:Y:S02]  /*35d20*/  LEA.HI.X.SX32 R13, R14, R0, 0x2, P2 ;  /* 0x000000000e0d7211 */ /* 0x000fe400010f16ff */
[----:B------:R-:W-:Y:S01]  /*35d30*/  LEA R14, P1, R154, R2, 0x2 ;  /* 0x000000029a0e7211 */ /* 0x000fe200078210ff */
[----:B------:R-:W-:Y:S01]  /*35d40*/  VIADD R157, R160, UR9 ;  /* 0x00000009a09d7c36 */ /* 0x000fe20008000000 */
[----:B------:R-:W-:Y:S01]  /*35d50*/  ULDC UR9, c[0x0][0x248] ;  /* 0x0000920000097ab9 */ /* 0x000fe20000000800 */
[----:B------:R1:W-:Y:S01]  /*35d60*/  STL.64 [R1+0x908], R12 ;  /* 0x0009080c01007387 */ /* 0x0003e20000100a00 */
[----:B------:R-:W-:Y:S01]  /*35d70*/  LEA.HI.X.SX32 R15, R154, R0, 0x2, P1 ;  /* 0x000000009a0f7211 */ /* 0x000fe200008f16ff */
[----:B------:R-:W-:Y:S01]  /*35d80*/  VIADD R159, R157, UR12 ;  /* 0x0000000c9d9f7c36 */ /* 0x000fe20008000000 */
[C---:B------:R-:W-:Y:S01]  /*35d90*/  LEA R92, P1, R160.reuse, R2, 0x2 ;  /* 0x00000002a05c7211 */ /* 0x040fe200078210ff */
[----:B------:R-:W-:Y:S02]  /*35da0*/  ULDC UR12, c[0x0][0x248] ;  /* 0x00009200000c7ab9 */ /* 0x000fe40000000800 */
[----:B------:R3:W-:Y:S01]  /*35db0*/  STL.64 [R1+0x900], R14 ;  /* 0x0009000e01007387 */ /* 0x0007e20000100a00 */
[----:B------:R-:W-:-:S02]  /*35dc0*/  LEA.HI.X.SX32 R93, R160, R0, 0x2, P1 ;  /* 0x00000000a05d7211 */ /* 0x000fc400008f16ff */
[CC--:B-1----:R-:W-:Y:S01]  /*35dd0*/  LEA R12, P2, R156.reuse, R2.reuse, 0x2 ;  /* 0x000000029c0c7211 */ /* 0x0c2fe200078410ff */
[C---:B------:R-:W-:Y:S01]  /*35de0*/  VIADD R158, R159.reuse, UR13 ;  /* 0x0000000d9f9e7c36 */ /* 0x040fe20008000000 */
[----:B------:R-:W-:Y:S01]  /*35df0*/  LEA R94, P1, R159, R2, 0x2 ;  /* 0x000000029f5e7211 */ /* 0x000fe200078210ff */
[----:B------:R-:W-:Y:S01]  /*35e00*/  ULDC UR13, c[0x0][0x248] ;  /* 0x00009200000d7ab9 */ /* 0x000fe20000000800 */
[----:B------:R-:W-:Y:S02]  /*35e10*/  LEA.HI.X.SX32 R13, R156, R0, 0x2, P2 ;  /* 0x000000009c0d7211 */ /* 0x000fe400010f16ff */
[----:B---3--:R-:W-:-:S03]  /*35e20*/  LEA R14, P2, R157, R2, 0x2 ;  /* 0x000000029d0e7211 */ /* 0x008fc600078410ff */
[----:B------:R-:W-:Y:S01]  /*35e30*/  STL.64 [R1+0x8f8], R12 ;  /* 0x0008f80c01007387 */ /* 0x000fe20000100a00 */
[-C--:B------:R-:W-:Y:S01]  /*35e40*/  LEA.HI.X.SX32 R15, R157, R0.reuse, 0x2, P2 ;  /* 0x000000009d0f7211 */ /* 0x080fe200010f16ff */
[C---:B------:R-:W-:Y:S01]  /*35e50*/  VIADD R155, R158.reuse, UR14 ;  /* 0x0000000e9e9b7c36 */ /* 0x040fe20008000000 */
        /* <DEDUP_REMOVED lines=107> */
[----:B------:R-:W-:Y:S01]  /*36510*/  IMAD.MOV.U32 R146, RZ, RZ, R150 ;  /* 0x000000ffff927224 */ /* 0x000fe200078e0096 */
[----:B------:R-:W-:Y:S01]  /*36520*/  ULDC UR8, c[0x0][0x22c] ;  /* 0x00008b0000087ab9 */ /* 0x000fe20000000800 */
[----:B------:R-:W-:Y:S01]  /*36530*/  VIADD R153, R154, UR9 ;  /* 0x000000099a997c36 */ /* 0x000fe20008000000 */
[----:B------:R-:W-:Y:S01]  /*36540*/  ULDC UR9, c[0x0][0x22c] ;  /* 0x00008b0000097ab9 */ /* 0x000fe20000000800 */
[----:B-1----:R-:W-:-:S04]  /*36550*/  LEA R92, P2, R12, R2, 0x2 ;  /* 0x000000020c5c7211 */ /* 0x002fc800078410ff */
[----:B------:R-:W-:Y:S01]  /*36560*/  LEA.HI.X.SX32 R93, R12, R0, 0x2, P2 ;  /* 0x000000000c5d7211 */ /* 0x000fe200010f16ff */
[----:B------:R-:W-:Y:S01]  /*36570*/  STL.64 [R1+0x840], R10 ;  /* 0x0008400a01007387 */ /* 0x000fe20000100a00 */
[----:B------:R-:W-:Y:S01]  /*36580*/  VIADD R152, R153, UR12 ;  /* 0x0000000c99987c36 */ /* 0x000fe20008000000 */
[----:B------:R-:W-:Y:S01]  /*36590*/  LEA R8, P2, R14, R2, 0x2 ;  /* 0x000000020e087211 */ /* 0x000fe200078410ff */
[----:B------:R-:W-:Y:S01]  /*365a0*/  IMAD.MOV.U32 R149, RZ, RZ, R22 ;  /* 0x000000ffff957224 */ /* 0x000fe200078e0016 */
[----:B------:R1:W-:Y:S01]  /*365b0*/  STL.64 [R1+0x838], R92 ;  /* 0x0008385c01007387 */ /* 0x0003e20000100a00 */
[----:B------:R-:W-:Y:S01]  /*365c0*/  VIADD R13, R152, UR4 ;  /* 0x00000004980d7c36 */ /* 0x000fe20008000000 */
[----:B------:R-:W-:Y:S01]  /*365d0*/  LEA.HI.X.SX32 R9, R14, R0, 0x2, P2 ;  /* 0x000000000e097211 */ /* 0x000fe200010f16ff */
[----:B------:R-:W-:Y:S01]  /*365e0*/  ULDC UR4, c[0x0][0x248] ;  /* 0x0000920000047ab9 */ /* 0x000fe20000000800 */
[----:B------:R-:W-:Y:S01]  /*365f0*/  IMAD.MOV.U32 R147, RZ, RZ, R151 ;  /* 0x000000ffff937224 */ /* 0x000fe200078e0097 */
[----:B------:R-:W-:Y:S01]  /*36600*/  ULDC UR12, c[0x0][0x22c] ;  /* 0x00008b00000c7ab9 */ /* 0x000fe20000000800 */
[----:B-1----:R-:W-:-:S04]  /*36610*/  LEA R92, P1, R15, R2, 0x2 ;  /* 0x000000020f5c7211 */ /* 0x002fc800078210ff */
[----:B------:R-:W-:Y:S01]  /*36620*/  LEA.HI.X.SX32 R93, R15, R0, 0x2, P1 ;  /* 0x000000000f5d7211 */ /* 0x000fe200008f16ff */
[----:B------:R-:W-:Y:S01]  /*36630*/  VIADD R11, R13, UR6 ;  /* 0x000000060d0b7c36 */ /* 0x000fe20008000000 */
[C---:B------:R-:W-:Y:S01]  /*36640*/  LEA R14, P1, R154.reuse, R2, 0x2 ;  /* 0x000000029a0e7211 */ /* 0x040fe200078210ff */
[----:B------:R-:W-:Y:S02]  /*36650*/  ULDC UR6, c[0x0][0x248] ;  /* 0x0000920000067ab9 */ /* 0x000fe40000000800 */
[----:B------:R1:W-:Y:S01]  /*36660*/  STL.64 [R1+0x830], R92 ;  /* 0x0008305c01007387 */ /* 0x0003e20000100a00 */
[----:B------:R-:W-:Y:S01]  /*36670*/  VIADD R10, R11, UR7 ;  /* 0x000000070b0a7c36 */ /* 0x000fe20008000000 */
[----:B------:R-:W-:Y:S01]  /*36680*/  LEA.HI.X.SX32 R15, R154, R0, 0x2, P1 ;  /* 0x000000009a0f7211 */ /* 0x000fe200008f16ff */
[----:B------:R-:W-:Y:S01]  /*36690*/  IMAD.MOV.U32 R150, RZ, RZ, R21 ;  /* 0x000000ffff967224 */ /* 0x000fe200078e0015 */
[----:B------:R3:W-:Y:S01]  /*366a0*/  STL.64 [R1+0x828], R8 ;  /* 0x0008280801007387 */ /* 0x0007e20000100a00 */
[----:B--2---:R-:W-:Y:S01]  /*366b0*/  IMAD.MOV.U32 R151, RZ, RZ, R16 ;  /* 0x000000ffff977224 */ /* 0x004fe200078e0010 */
[----:B------:R-:W-:Y:S01]  /*366c0*/  ULDC UR7, c[0x0][0x22c] ;  /* 0x00008b0000077ab9 */ /* 0x000fe20000000800 */
[----:B-1----:R-:W-:-:S04]  /*366d0*/  LEA R92, P2, R153, R2, 0x2 ;  /* 0x00000002995c7211 */ /* 0x002fc800078410ff */
[----:B------:R-:W-:Y:S01]  /*366e0*/  LEA.HI.X.SX32 R93, R153, R0, 0x2, P2 ;  /* 0x00000000995d7211 */ /* 0x000fe200010f16ff */
[----:B---3--:R-:W-:Y:S01]  /*366f0*/  VIADD R9, R10, UR4 ;  /* 0x000000040a097c36 */ /* 0x008fe20008000000 */
[----:B------:R-:W-:Y:S01]  /*36700*/  STL.64 [R1+0x820], R14 ;  /* 0x0008200e01007387 */ /* 0x000fe20000100a00 */
[----:B------:R-:W-:-:S03]  /*36710*/  ULDC UR4, c[0x0][0x248] ;  /* 0x0000920000047ab9 */ /* 0x000fc60000000800 */
[----:B------:R1:W-:Y:S01]  /*36720*/  STL.64 [R1+0x818], R92 ;  /* 0x0008185c01007387 */ /* 0x0003e20000100a00 */
[----:B------:R-:W-:Y:S01]  /*36730*/  VIADD R8, R9, UR6 ;  /* 0x0000000609087c36 */ /* 0x000fe20008000000 */
[-C--:B------:R-:W-:Y:S01]  /*36740*/  LEA R94, P2, R13, R2.reuse, 0x2 ;  /* 0x000000020d5e7211 */ /* 0x080fe200078410ff */
[----:B------:R-:W-:Y:S01]  /*36750*/  IMAD.MOV.U32 R119, RZ, RZ, R127 ;  /* 0x000000ffff777224 */ /* 0x000fe200078e007f */
[----:B------:R-:W-:Y:S01]  /*36760*/  ULDC UR6, c[0x0][0x22c] ;  /* 0x00008b0000067ab9 */ /* 0x000fe20000000800 */
[----:B------:R-:W-:Y:S01]  /*36770*/  VIADD R12, R8, UR4 ;  /* 0x00000004080c7c36 */ /* 0x000fe20008000000 */
[C---:B-1----:R-:W-:Y:S01]  /*36780*/  LEA R92, P1, R152.reuse, R2, 0x2 ;  /* 0x00000002985c7211 */ /* 0x042fe200078210ff */
[----:B------:R-:W-:Y:S01]  /*36790*/  VIADD R14, R5, 0x6 ;  /* 0x00000006050e7836 */ /* 0x000fe20000000000 */
[-C--:B------:R-:W-:Y:S01]  /*367a0*/  LEA.HI.X.SX32 R95, R13, R0.reuse, 0x2, P2 ;  /* 0x000000000d5f7211 */ /* 0x080fe200010f16ff */
[----:B------:R-:W-:Y:S01]  /*367b0*/  ULDC UR4, c[0x0][0x22c] ;  /* 0x00008b0000047ab9 */ /* 0x000fe20000000800 */
[----:B------:R-:W-:-:S05]  /*367c0*/  LEA.HI.X.SX32 R93, R152, R0, 0x2, P1 ;  /* 0x00000000985d7211 */ /* 0x000fca00008f16ff */
[----:B------:R1:W-:Y:S04]  /*367d0*/  STL.64 [R1+0x810], R92 ;  /* 0x0008105c01007387 */ /* 0x0003e80000100a00 */
[----:B------:R2:W-:Y:S01]  /*367e0*/  STL.64 [R1+0x808], R94 ;  /* 0x0008085e01007387 */ /* 0x0005e20000100a00 */
[----:B-1----:R-:W-:-:S04]  /*367f0*/  LEA R92, P1, R12, R2, 0x2 ;  /* 0x000000020c5c7211 */ /* 0x002fc800078210ff */
[----:B------:R-:W-:Y:S02]  /*36800*/  LEA.HI.X.SX32 R93, R12, R0, 0x2, P1 ;  /* 0x000000000c5d7211 */ /* 0x000fe400008f16ff */
[----:B--2---:R-:W-:-:S03]  /*36810*/  LEA R94, P2, R11, R2, 0x2 ;  /* 0x000000020b5e7211 */ /* 0x004fc600078410ff */
[----:B------:R1:W-:Y:S01]  /*36820*/  STL.64 [R1+0x800], R92 ;  /* 0x0008005c01007387 */ /* 0x0003e20000100a00 */
[----:B------:R-:W-:Y:S02]  /*36830*/  LEA.HI.X.SX32 R95, R11, R0, 0x2, P2 ;  /* 0x000000000b5f7211 */ /* 0x000fe400010f16ff */
[----:B-1----:R-:W-:-:S04]  /*36840*/  LEA R92, P1, R10, R2, 0x2 ;  /* 0x000000020a5c7211 */ /* 0x002fc800078210ff */
[----:B------:R-:W-:Y:S01]  /*36850*/  LEA.HI.X.SX32 R93, R10, R0, 0x2, P1 ;  /* 0x000000000a5d7211 */ /* 0x000fe200008f16ff */
[----:B------:R1:W-:Y:S04]  /*36860*/  STL.64 [R1+0x7f8], R94 ;  /* 0x0007f85e01007387 */ /* 0x0003e80000100a00 */
[----:B------:R2:W-:Y:S01]  /*36870*/  STL.64 [R1+0x7f0], R92 ;  /* 0x0007f05c01007387 */ /* 0x0005e20000100a00 */
[CC--:B-1----:R-:W-:Y:S02]  /*36880*/  LEA R94, P2, R9.reuse, R2.reuse, 0x2 ;  /* 0x00000002095e7211 */ /* 0x0c2fe400078410ff */
[----:B--2---:R-:W-:Y:S02]  /*36890*/  LEA R92, P1, R8, R2, 0x2 ;  /* 0x00000002085c7211 */ /* 0x004fe400078210ff */
[----:B------:R-:W-:-:S02]  /*368a0*/  LEA.HI.X.SX32 R95, R9, R0, 0x2, P2 ;  /* 0x00000000095f7211 */ /* 0x000fc400010f16ff */
[----:B------:R-:W-:Y:S01]  /*368b0*/  LEA.HI.X.SX32 R93, R8, R0, 0x2, P1 ;  /* 0x00000000085d7211 */ /* 0x000fe200008f16ff */
[----:B------:R-:W-:Y:S02]  /*368c0*/  VIADD R13, R5, 0x5 ;  /* 0x00000005050d7836 */ /* 0x000fe40000000000 */
[----:B------:R-:W-:Y:S01]  /*368d0*/  STL.64 [R1+0x7e8], R94 ;  /* 0x0007e85e01007387 */ /* 0x000fe20000100a00 */
[----:B------:R-:W-:Y:S01]  /*368e0*/  ISETP.LT.AND P2, PT, R14, UR4, !P0 ;  /* 0x000000040e007c0c */ /* 0x000fe2000c741270 */
[----:B------:R-:W-:Y:S02]  /*368f0*/  ULDC UR4, c[0x0][0x22c] ;  /* 0x00008b0000047ab9 */ /* 0x000fe40000000800 */
[----:B------:R-:W-:Y:S04]  /*36900*/  STL.64 [R1+0x7e0], R92 ;  /* 0x0007e05c01007387 */ /* 0x000fe80000100a00 */
[----:B------:R-:W2:Y:S01]  /*36910*/  LDL.LU R23, [R1+0x54] ;  /* 0x0000540001177983 */ /* 0x000ea20000300800 */
[----:B------:R-:W-:Y:S01]  /*36920*/  ISETP.LT.AND P1, PT, R13, UR4, !P0 ;  /* 0x000000040d007c0c */ /* 0x000fe2000c721270 */
[----:B------:R-:W-:-:S02]  /*36930*/  IMAD.MOV.U32 R8, RZ, RZ, R121 ;  /* 0x000000ffff087224 */ /* 0x000fc400078e0079 */
[----:B------:R-:W-:Y:S01]  /*36940*/  IMAD.MOV.U32 R10, RZ, RZ, R123 ;  /* 0x000000ffff0a7224 */ /* 0x000fe200078e007b */
[----:B------:R-:W3:Y:S01]  /*36950*/  LDL.LU R22, [R1+0x5c] ;  /* 0x00005c0001167983 */ /* 0x000ee20000300800 */
[----:B------:R-:W-:Y:S02]  /*36960*/  IMAD.MOV.U32 R9, RZ, RZ, R122 ;  /* 0x000000ffff097224 */ /* 0x000fe400078e007a */
[----:B------:R-:W-:Y:S01]  /*36970*/  IMAD.MOV.U32 R11, RZ, RZ, R124 ;  /* 0x000000ffff0b7224 */ /* 0x000fe200078e007c */
[----:B------:R-:W4:Y:S01]  /*36980*/  LDL.LU R21, [R1+0x460] ;  /* 0x0004600001157983 */ /* 0x000f220000300800 */
[----:B------:R-:W-:Y:S01]  /*36990*/  LOP3.LUT R2, R125, 0x7f, RZ, 0xc0, !PT ;  /* 0x0000007f7d027812 */ /* 0x000fe200078ec0ff */
[----:B------:R-:W-:Y:S02]  /*369a0*/  IMAD.MOV.U32 R126, RZ, RZ, R134 ;  /* 0x000000ffff7e7224 */ /* 0x000fe400078e0086 */
[----:B------:R-:W-:Y:S01]  /*369b0*/  IMAD.MOV.U32 R127, RZ, RZ, R135 ;  /* 0x000000ffff7f7224 */ /* 0x000fe200078e0087 */
[----:B------:R-:W4:Y:S01]  /*369c0*/  LDL.LU R16, [R1+0x468] ;  /* 0x0004680001107983 */ /* 0x000f220000300800 */
[----:B------:R-:W-:Y:S01]  /*369d0*/  IMAD.MOV.U32 R128, RZ, RZ, R136 ;  /* 0x000000ffff807224 */ /* 0x000fe200078e0088 */
[----:B------:R-:W-:Y:S01]  /*369e0*/  @P2 LOP3.LUT R3, R3, 0x10, RZ, 0xfc, !PT ;  /* 0x0000001003032812 */ /* 0x000fe200078efcff */
[C---:B------:R-:W-:Y:S01]  /*369f0*/  VIADD R152, R5.reuse, 0x39 ;  /* 0x0000003905987836 */ /* 0x040fe20000000000 */
[----:B------:R-:W2:Y:S01]  /*36a00*/  LDL.LU R12, [R1+0x404] ;  /* 0x00040400010c7983 */ /* 0x000ea20000300800 */
[----:B------:R-:W-:Y:S01]  /*36a10*/  VIADD R153, R5, 0x3a ;  /* 0x0000003a05997836 */ /* 0x000fe20000000000 */
[----:B------:R-:W-:-:S02]  /*36a20*/  ULDC UR4, c[0x0][0x22c] ;  /* 0x00008b0000047ab9 */ /* 0x000fc40000000800 */
[----:B------:R-:W2:Y:S04]  /*36a30*/  LDL.LU R13, [R1+0x40c] ;  /* 0x00040c00010d7983 */ /* 0x000ea80000300800 */
[----:B------:R-:W2:Y:S04]  /*36a40*/  LDL.LU R14, [R1+0x4] ;  /* 0x00000400010e7983 */ /* 0x000ea80000300800 */
[----:B------:R-:W2:Y:S04]  /*36a50*/  LDL.LU R15, [R1+0xc] ;  /* 0x00000c00010f7983 */ /* 0x000ea80000300800 */
[----:B------:R1:W-:Y:S04]  /*36a60*/  STSM.16.M88.4 [R4], R8 ;  /* 0x0000000804007844 */ /* 0x0003e80000000200 */
[----:B-1----:R-:W3:Y:S04]  /*36a70*/  LDL.LU R8, [R1+0x410] ;  /* 0x0004100001087983 */ /* 0x002ee80000300800 */
[----:B------:R-:W3:Y:S04]  /*36a80*/  LDL.LU R9, [R1+0x418] ;  /* 0x0004180001097983 */ /* 0x000ee80000300800 */
[----:B------:R-:W3:Y:S04]  /*36a90*/  LDL.LU R10, [R1+0x10] ;  /* 0x00001000010a7983 */ /* 0x000ee80000300800 */
[----:B------:R-:W3:Y:S01]  /*36aa0*/  LDL.LU R11, [R1+0x18] ;  /* 0x00001800010b7983 */ /* 0x000ee20000300800 */
[----:B------:R-:W-:Y:S01]  /*36ab0*/  BAR.SYNC.DEFER_BLOCKING 0x0 ;  /* 0x0000000000007b1d */ /* 0x000fe20000010000 */
[----:B------:R-:W-:Y:S01]  /*36ac0*/  LEA R0, R2, UR5, 0x4 ;  /* 0x0000000502007c11 */ /* 0x000fe2000f8e20ff */
        /* <DEDUP_REMOVED lines=8> */
[----:B------:R-:W-:Y:S01]  /*36b50*/  LOP3.LUT R3, R3, 0xfffffff7, RZ, 0xc0, !PT ;  /* 0xfffffff703037812 */ /* 0x000fe200078ec0ff */
[----:B------:R-:W-:Y:S01]  /*36b60*/  VIADD R2, R5, 0x1 ;  /* 0x0000000105027836 */ /* 0x000fe20000000000 */
[----:B------:R-:W-:Y:S01]  /*36b70*/  ULDC UR5, c[0x0][0x22c] ;  /* 0x00008b0000057ab9 */ /* 0x000fe20000000800 */
[----:B------:R-:W1:Y:S01]  /*36b80*/  LDS.128 R92, [R0] ;  /* 0x00000000005c7984 */ /* 0x000e620000000c00 */
[----:B------:R-:W-:Y:S06]  /*36b90*/  BAR.SYNC.DEFER_BLOCKING 0x0 ;  /* 0x0000000000007b1d */ /* 0x000fec0000010000 */
[----:B-1----:R-:W-:Y:S04]  /*36ba0*/  STL.64 [R1+0x7d0], R92 ;  /* 0x0007d05c01007387 */ /* 0x002fe80000100a00 */
[----:B------:R-:W-:Y:S01]  /*36bb0*/  STL.64 [R1+0x7d8], R94 ;  /* 0x0007d85e01007387 */ /* 0x000fe20000100a00 */
        /* <DEDUP_REMOVED lines=12> */
[----:B--2---:R-:W-:Y:S01]  /*36c80*/  STSM.16.M88.4 [R4], R12 ;  /* 0x0000000c04007844 */ /* 0x004fe20000000200 */
[----:B------:R-:W-:Y:S06]  /*36c90*/  BAR.SYNC.DEFER_BLOCKING 0x0 ;  /* 0x0000000000007b1d */ /* 0x000fec0000010000 */
[----:B------:R-:W1:Y:S02]  /*36ca0*/  LDS.128 R12, [R0] ;  /* 0x00000000000c7984 */ /* 0x000e640000000c00 */
[----:B------:R-:W-:Y:S06]  /*36cb0*/  BAR.SYNC.DEFER_BLOCKING 0x0 ;  /* 0x0000000000007b1d */ /* 0x000fec0000010000 */
[----:B---3--:R-:W-:Y:S02]  /*36cc0*/  STSM.16.M88.4 [R4], R8 ;  /* 0x0000000804007844 */ /* 0x008fe40000000200 */
[----:B------:R-:W-:Y:S06]  /*36cd0*/  BAR.SYNC.DEFER_BLOCKING 0x0 ;  /* 0x0000000000007b1d */ /* 0x000fec0000010000 */
[----:B------:R-:W2:Y:S04]  /*36ce0*/  LDS.128 R92, [R0] ;  /* 0x00000000005c7984 */ /* 0x000ea80000000c00 */
[----:B-1----:R1:W-:Y:S04]  /*36cf0*/  STL.64 [R1+0x7c0], R12 ;  /* 0x0007c00c01007387 */ /* 0x0023e80000100a00 */
[----:B------:R3:W-:Y:S01]  /*36d00*/  STL.64 [R1+0x7c8], R14 ;  /* 0x0007c80e01007387 */ /* 0x0007e20000100a00 */
[----:B------:R-:W-:-:S03]  /*36d10*/  IMAD.MOV.U32 R144, RZ, RZ, R23 ;  /* 0x000000ffff907224 */ /* 0x000fc600078e0017 */
[----:B------:R-:W2:Y:S01]  /*36d20*/  LDL.LU R148, [R1+0x60] ;  /* 0x0000600001947983 */ /* 0x000ea20000300800 */
[----:B-1----:R-:W-:-:S03]  /*36d30*/  IMAD.MOV.U32 R12, RZ, RZ, R118 ;  /* 0x000000ffff0c7224 */ /* 0x002fc600078e0076 */
[----:B------:R-:W2:Y:S01]  /*36d40*/  LDL.LU R149, [R1+0x68] ;  /* 0x0000680001957983 */ /* 0x000ea20000300800 */
[----:B------:R-:W-:Y:S02]  /*36d50*/  IMAD.MOV.U32 R13, RZ, RZ, R119 ;  /* 0x000000ffff0d7224 */ /* 0x000fe400078e0077 */
[----:B---3--:R-:W-:Y:S01]  /*36d60*/  IMAD.MOV.U32 R14, RZ, RZ, R120 ;  /* 0x000000ffff0e7224 */ /* 0x008fe200078e0078 */
[----:B------:R-:W3:Y:S01]  /*36d70*/  LDL.LU R150, [R1+0x464] ;  /* 0x0004640001967983 */ /* 0x000ee20000300800 */
[----:B------:R-:W-:Y:S01]  /*36d80*/  IMAD.MOV.U32 R15, RZ, RZ, R121 ;  /* 0x000000ffff0f7224 */ /* 0x000fe200078e0079 */
[----:B------:R-:W-:Y:S01]  /*36d90*/  BAR.SYNC.DEFER_BLOCKING 0x0 ;  /* 0x0000000000007b1d */ /* 0x000fe20000010000 */
[----:B------:R-:W-:Y:S02]  /*36da0*/  IMAD.MOV.U32 R145, RZ, RZ, R22 ;  /* 0x000000ffff917224 */ /* 0x000fe400078e0016 */
[----:B----4-:R-:W-:Y:S02]  /*36db0*/  IMAD.MOV.U32 R146, RZ, RZ, R21 ;  /* 0x000000ffff927224 */ /* 0x010fe400078e0015 */
[----:B------:R-:W-:Y:S01]  /*36dc0*/  IMAD.MOV.U32 R147, RZ, RZ, R16 ;  /* 0x000000ffff937224 */ /* 0x000fe200078e0010 */
[----:B------:R-:W4:Y:S04]  /*36dd0*/  LDL.LU R151, [R1+0x46c] ;  /* 0x00046c0001977983 */ /* 0x000f280000300800 */
[----:B------:R-:W4:Y:S04]  /*36de0*/  LDL.LU R23, [R1+0x64] ;  /* 0x0000640001177983 */ /* 0x000f280000300800 */
[----:B------:R-:W4:Y:S04]  /*36df0*/  LDL.LU R22, [R1+0x6c] ;  /* 0x00006c0001167983 */ /* 0x000f280000300800 */
[----:B------:R-:W4:Y:S04]  /*36e00*/  LDL.LU R21, [R1+0x470] ;  /* 0x0004700001157983 */ /* 0x000f280000300800 */
[----:B------:R-:W-:Y:S01]  /*36e10*/  STSM.16.M88.4 [R4], R12 ;  /* 0x0000000c04007844 */ /* 0x000fe20000000200 */
[----:B------:R-:W-:Y:S01]  /*36e20*/  BAR.SYNC.DEFER_BLOCKING 0x0 ;  /* 0x0000000000007b1d */ /* 0x000fe20000010000 */
[----:B------:R-:W-:-:S02]  /*36e30*/  IMAD.MOV.U32 R118, RZ, RZ, R126 ;  /* 0x000000ffff767224 */ /* 0x000fc400078e007e */
[----:B------:R-:W-:-:S03]  /*36e40*/  IMAD.MOV.U32 R119, RZ, RZ, R127 ;  /* 0x000000ffff777224 */ /* 0x000fc600078e007f */
[----:B------:R-:W4:Y:S04]  /*36e50*/  LDL.LU R16, [R1+0x478] ;  /* 0x0004780001107983 */ /* 0x000f280000300800 */
[----:B------:R-:W1:Y:S01]  /*36e60*/  LDS.128 R12, [R0] ;  /* 0x00000000000c7984 */ /* 0x000e620000000c00 */
[----:B------:R-:W-:-:S03]  /*36e70*/  IMAD.MOV.U32 R126, RZ, RZ, R134 ;  /* 0x000000ffff7e7224 */ /* 0x000fc600078e0086 */
[----:B--2---:R-:W-:Y:S01]  /*36e80*/  STL.64 [R1+0x7b0], R92 ;  /* 0x0007b05c01007387 */ /* 0x004fe20000100a00 */
[----:B------:R-:W-:-:S03]  /*36e90*/  IMAD.MOV.U32 R120, RZ, RZ, R128 ;  /* 0x000000ffff787224 */ /* 0x000fc600078e0080 */
[----:B------:R-:W-:Y:S01]  /*36ea0*/  STL.64 [R1+0x7b8], R94 ;  /* 0x0007b85e01007387 */ /* 0x000fe20000100a00 */
[----:B------:R-:W-:Y:S02]  /*36eb0*/  IMAD.MOV.U32 R127, RZ, RZ, R135 ;  /* 0x000000ffff7f7224 */ /* 0x000fe400078e0087 */
[----:B------:R-:W-:Y:S01]  /*36ec0*/  IMAD.MOV.U32 R121, RZ, RZ, R129 ;  /* 0x000000ffff797224 */ /* 0x000fe200078e0081 */
[----:B------:R-:W-:Y:S01]  /*36ed0*/  BAR.SYNC.DEFER_BLOCKING 0x0 ;  /* 0x0000000000007b1d */ /* 0x000fe20000010000 */
[----:B------:R-:W-:Y:S02]  /*36ee0*/  IMAD.MOV.U32 R128, RZ, RZ, R136 ;  /* 0x000000ffff807224 */ /* 0x000fe400078e0088 */
[----:B------:R-:W-:-:S03]  /*36ef0*/  IMAD.MOV.U32 R129, RZ, RZ, R137 ;  /* 0x000000ffff817224 */ /* 0x000fc600078e0089 */
[----:B-1----:R1:W-:Y:S04]  /*36f00*/  STL.64 [R1+0x7a0], R12 ;  /* 0x0007a00c01007387 */ /* 0x0023e80000100a00 */
[----:B------:R2:W-:Y:S04]  /*36f10*/  STL.64 [R1+0x7a8], R14 ;  /* 0x0007a80e01007387 */ /* 0x0005e80000100a00 */
[----:B------:R-:W3:Y:S04]  /*36f20*/  LDL.LU R134, [R1+0x444] ;  /* 0x0004440001867983 */ /* 0x000ee80000300800 */
[----:B------:R-:W4:Y:S04]  /*36f30*/  LDL.LU R135, [R1+0x44c] ;  /* 0x00044c0001877983 */ /* 0x000f280000300800 */
[----:B------:R-:W4:Y:S04]  /*36f40*/  LDL.LU R136, [R1+0x44] ;  /* 0x0000440001887983 */ /* 0x000f280000300800 */
[----:B------:R-:W4:Y:S01]  /*36f50*/  LDL.LU R137, [R1+0x4c] ;  /* 0x00004c0001897983 */ /* 0x000f220000300800 */
[----:B------:R-:W-:-:S02]  /*36f60*/  IMAD.MOV.U32 R8, RZ, RZ, R122 ;  /* 0x000000ffff087224 */ /* 0x000fc400078e007a */
[----:B------:R-:W-:Y:S02]  /*36f70*/  IMAD.MOV.U32 R9, RZ, RZ, R123 ;  /* 0x000000ffff097224 */ /* 0x000fe400078e007b */
[----:B------:R-:W-:Y:S02]  /*36f80*/  IMAD.MOV.U32 R122, RZ, RZ, R130 ;  /* 0x000000ffff7a7224 */ /* 0x000fe400078e0082 */
[----:B------:R-:W-:Y:S02]  /*36f90*/  IMAD.MOV.U32 R10, RZ, RZ, R124 ;  /* 0x000000ffff0a7224 */ /* 0x000fe400078e007c */
[----:B------:R-:W-:Y:S02]  /*36fa0*/  IMAD.MOV.U32 R123, RZ, RZ, R131 ;  /* 0x000000ffff7b7224 */ /* 0x000fe400078e0083 */
[----:B------:R-:W-:Y:S02]  /*36fb0*/  IMAD.MOV.U32 R130, RZ, RZ, R138 ;  /* 0x000000ffff827224 */ /* 0x000fe400078e008a */
[----:B------:R-:W-:Y:S01]  /*36fc0*/  IMAD.MOV.U32 R11, RZ, RZ, R125 ;  /* 0x000000ffff0b7224 */ /* 0x000fe200078e007d */
[----:B------:R-:W4:Y:S01]  /*36fd0*/  LDL.LU R138, [R1+0x450] ;  /* 0x00045000018a7983 */ /* 0x000f220000300800 */
[----:B------:R-:W-:-:S02]  /*36fe0*/  IMAD.MOV.U32 R124, RZ, RZ, R132 ;  /* 0x000000ffff7c7224 */ /* 0x000fc400078e0084 */
[----:B------:R-:W-:Y:S02]  /*36ff0*/  IMAD.MOV.U32 R131, RZ, RZ, R139 ;  /* 0x000000ffff837224 */ /* 0x000fe400078e008b */
[----:B------:R-:W-:Y:S01]  /*37000*/  IMAD.MOV.U32 R125, RZ, RZ, R133 ;  /* 0x000000ffff7d7224 */ /* 0x000fe200078e0085 */
[----:B------:R-:W4:Y:S01]  /*37010*/  LDL.LU R139, [R1+0x458] ;  /* 0x00045800018b7983 */ /* 0x000f220000300800 */
[----:B------:R-:W-:Y:S02]  /*37020*/  IMAD.MOV.U32 R132, RZ, RZ, R140 ;  /* 0x000000ffff847224 */ /* 0x000fe400078e008c */
[----:B------:R-:W-:Y:S01]  /*37030*/  IMAD.MOV.U32 R133, RZ, RZ, R141 ;  /* 0x000000ffff857224 */ /* 0x000fe200078e008d */
[----:B------:R-:W4:Y:S04]  /*37040*/  LDL.LU R140, [R1+0x50] ;  /* 0x00005000018c7983 */ /* 0x000f280000300800 */
[----:B------:R-:W4:Y:S04]  /*37050*/  LDL.LU R141, [R1+0x58] ;  /* 0x00005800018d7983 */ /* 0x000f280000300800 */
[----:B------:R2:W-:Y:S01]  /*37060*/  STSM.16.M88.4 [R4], R8 ;  /* 0x0000000804007844 */ /* 0x0005e20000000200 */
[----:B------:R-:W-:Y:S01]  /*37070*/  BAR.SYNC.DEFER_BLOCKING 0x0 ;  /* 0x0000000000007b1d */ /* 0x000fe20000010000 */
[----:B-1----:R-:W-:-:S02]  /*37080*/  IMAD.MOV.U32 R12, RZ, RZ, R118 ;  /* 0x000000ffff0c7224 */ /* 0x002fc400078e0076 */
[----:B------:R-:W-:-:S03]  /*37090*/  IMAD.MOV.U32 R13, RZ, RZ, R119 ;  /* 0x000000ffff0d7224 */ /* 0x000fc600078e0077 */
[----:B------:R-:W1:Y:S01]  /*370a0*/  LDS.128 R92, [R0] ;  /* 0x00000000005c7984 */ /* 0x000e620000000c00 */
[----:B--2---:R-:W-:Y:S02]  /*370b0*/  IMAD.MOV.U32 R14, RZ, RZ, R120 ;  /* 0x000000ffff0e7224 */ /* 0x004fe400078e0078 */
[----:B------:R-:W-:Y:S01]  /*370c0*/  IMAD.MOV.U32 R15, RZ, RZ, R121 ;  /* 0x000000ffff0f7224 */ /* 0x000fe200078e0079 */
[----:B------:R-:W-:Y:S06]  /*370d0*/  BAR.SYNC.DEFER_BLOCKING 0x0 ;  /* 0x0000000000007b1d */ /* 0x000fec0000010000 */
[----:B------:R-:W-:Y:S02]  /*370e0*/  STSM.16.M88.4 [R4], R12 ;  /* 0x0000000c04007844 */ /* 0x000fe40000000200 */
[----:B------:R-:W-:Y:S01]  /*370f0*/  BAR.SYNC.DEFER_BLOCKING 0x0 ;  /* 0x0000000000007b1d */ /* 0x000fe20000010000 */
[----:B------:R-:W-:-:S02]  /*37100*/  IMAD.MOV.U32 R8, RZ, RZ, R122 ;  /* 0x000000ffff087224 */ /* 0x000fc400078e007a */
[----:B------:R-:W-:-:S03]  /*37110*/  IMAD.MOV.U32 R9, RZ, RZ, R123 ;  /* 0x000000ffff097224 */ /* 0x000fc600078e007b */
[----:B------:R-:W2:Y:S01]  /*37120*/  LDS.128 R12, [R0] ;  /* 0x00000000000c7984 */ /* 0x000ea20000000c00 */
[----:B------:R-:W-:Y:S02]  /*37130*/  IMAD.MOV.U32 R10, RZ, RZ, R124 ;  /* 0x000000ffff0a7224 */ /* 0x000fe400078e007c */
[----:B------:R-:W-:Y:S01]  /*37140*/  IMAD.MOV.U32 R11, RZ, RZ, R125 ;  /* 0x000000ffff0b7224 */ /* 0x000fe200078e007d */
[----:B------:R-:W-:Y:S06]  /*37150*/  BAR.SYNC.DEFER_BLOCKING 0x0 ;  /* 0x0000000000007b1d */ /* 0x000fec0000010000 */
[----:B------:R-:W-:Y:S04]  /*37160*/  STSM.16.M88.4 [R4], R8 ;  /* 0x0000000804007844 */ /* 0x000fe80000000200 */
[----:B-1----:R-:W-:Y:S04]  /*37170*/  STL.64 [R1+0x790], R92 ;  /* 0x0007905c01007387 */ /* 0x002fe80000100a00 */
[----:B------:R-:W-:Y:S01]  /*37180*/  STL.64 [R1+0x798], R94 ;  /* 0x0007985e01007387 */ /* 0x000fe20000100a00 */
[----:B------:R-:W-:Y:S06]  /*37190*/  BAR.SYNC.DEFER_BLOCKING 0x0 ;  /* 0x0000000000007b1d */ /* 0x000fec0000010000 */
[----:B------:R-:W1:Y:S04]  /*371a0*/  LDS.128 R92, [R0] ;  /* 0x00000000005c7984 */ /* 0x000e680000000c00 */
[----:B--2---:R2:W-:Y:S04]  /*371b0*/  STL.64 [R1+0x780], R12 ;  /* 0x0007800c01007387 */ /* 0x0045e80000100a00 */
[----:B------:R2:W-:Y:S02]  /*371c0*/  STL.64 [R1+0x788], R14 ;  /* 0x0007880e01007387 */ /* 0x0005e40000100a00 */
[----:B--2---:R-:W-:-:S02]  /*371d0*/  IMAD.MOV.U32 R12, RZ, RZ, R126 ;  /* 0x000000ffff0c7224 */ /* 0x004fc400078e007e */
[----:B------:R-:W-:Y:S02]  /*371e0*/  IMAD.MOV.U32 R13, RZ, RZ, R127 ;  /* 0x000000ffff0d7224 */ /* 0x000fe400078e007f */
[----:B------:R-:W-:Y:S02]  /*371f0*/  IMAD.MOV.U32 R14, RZ, RZ, R128 ;  /* 0x000000ffff0e7224 */ /* 0x000fe400078e0080 */
        /* <DEDUP_REMOVED lines=16> */
[----:B------:R2:W-:Y:S01]  /*37300*/  STL.64 [R1+0x768], R14 ;  /* 0x0007680e01007387 */ /* 0x0005e20000100a00 */
[----:B---3--:R-:W-:-:S02]  /*37310*/  IMAD.MOV.U32 R12, RZ, RZ, R134 ;  /* 0x000000ffff0c7224 */ /* 0x008fc400078e0086 */
[----:B----4-:R-:W-:Y:S02]  /*37320*/  IMAD.MOV.U32 R13, RZ, RZ, R135 ;  /* 0x000000ffff0d7224 */ /* 0x010fe400078e0087 */
        /* <DEDUP_REMOVED lines=18> */
[----:B--2---:R-:W-:-:S02]  /*37450*/  IMAD.MOV.U32 R12, RZ, RZ, R142 ;  /* 0x000000ffff0c7224 */ /* 0x004fc400078e008e */
[----:B------:R-:W-:Y:S02]  /*37460*/  IMAD.MOV.U32 R13, RZ, RZ, R143 ;  /* 0x000000ffff0d7224 */ /* 0x000fe400078e008f */
[----:B---3--:R-:W-:Y:S02]  /*37470*/  IMAD.MOV.U32 R14, RZ, RZ, R144 ;  /* 0x000000ffff0e7224 */ /* 0x008fe400078e0090 */
        /* <DEDUP_REMOVED lines=10> */
[----:B------:R3:W-:Y:S04]  /*37520*/  STSM.16.M88.4 [R4], R8 ;  /* 0x0000000804007844 */ /* 0x0007e80000000200 */
[----:B-1----:R-:W-:Y:S04]  /*37530*/  STL.64 [R1+0x730], R92 ;  /* 0x0007305c01007387 */ /* 0x002fe80000100a00 */
[----:B------:R-:W-:Y:S01]  /*37540*/  STL.64 [R1+0x738], R94 ;  /* 0x0007385e01007387 */ /* 0x000fe20000100a00 */
[----:B------:R-:W-:Y:S06]  /*37550*/  BAR.SYNC.DEFER_BLOCKING 0x0 ;  /* 0x0000000000007b1d */ /* 0x000fec0000010000 */
[----:B------:R-:W1:Y:S04]  /*37560*/  LDS.128 R92, [R0] ;  /* 0x00000000005c7984 */ /* 0x000e680000000c00 */
[----:B--2---:R2:W-:Y:S04]  /*37570*/  STL.64 [R1+0x720], R12 ;  /* 0x0007200c01007387 */ /* 0x0045e80000100a00 */
[----:B------:R4:W-:Y:S04]  /*37580*/  STL.64 [R1+0x728], R14 ;  /* 0x0007280e01007387 */ /* 0x0009e80000100a00 */
[----:B---3--:R-:W3:Y:S01]  /*37590*/  LDL.LU R10, [R1+0x70] ;  /* 0x00007000010a7983 */ /* 0x008ee20000300800 */
[----:B--2---:R-:W-:-:S03]  /*375a0*/  IMAD.MOV.U32 R12, RZ, RZ, R150 ;  /* 0x000000ffff0c7224 */ /* 0x004fc600078e0096 */
[----:B------:R-:W3:Y:S01]  /*375b0*/  LDL.LU R11, [R1+0x78] ;  /* 0x00007800010b7983 */ /* 0x000ee20000300800 */
[----:B------:R-:W-:Y:S02]  /*375c0*/  IMAD.MOV.U32 R13, RZ, RZ, R151 ;  /* 0x000000ffff0d7224 */ /* 0x000fe400078e0097 */
[----:B----4-:R-:W-:Y:S02]  /*375d0*/  IMAD.MOV.U32 R14, RZ, RZ, R23 ;  /* 0x000000ffff0e7224 */ /* 0x010fe400078e0017 */
[----:B------:R-:W-:Y:S01]  /*375e0*/  IMAD.MOV.U32 R15, RZ, RZ, R22 ;  /* 0x000000ffff0f7224 */ /* 0x000fe200078e0016 */
[----:B------:R-:W-:Y:S06]  /*375f0*/  BAR.SYNC.DEFER_BLOCKING 0x0 ;  /* 0x0000000000007b1d */ /* 0x000fec0000010000 */
[----:B------:R-:W-:Y:S02]  /*37600*/  STSM.16.M88.4 [R4], R12 ;  /* 0x0000000c04007844 */ /* 0x000fe40000000200 */
[----:B------:R-:W-:Y:S06]  /*37610*/  BAR.SYNC.DEFER_BLOCKING 0x0 ;  /* 0x0000000000007b1d */ /* 0x000fec0000010000 */
[----:B------:R-:W2:Y:S04]  /*37620*/  LDS.128 R12, [R0] ;  /* 0x00000000000c7984 */ /* 0x000ea80000000c00 */
[----:B-1----:R-:W-:Y:S04]  /*37630*/  STL.64 [R1+0x710], R92 ;  /* 0x0007105c01007387 */ /* 0x002fe80000100a00 */
[----:B------:R-:W-:Y:S01]  /*37640*/  STL.64 [R1+0x718], R94 ;  /* 0x0007185e01007387 */ /* 0x000fe20000100a00 */
[----:B------:R-:W-:Y:S06]  /*37650*/  BAR.SYNC.DEFER_BLOCKING 0x0 ;  /* 0x0000000000007b1d */ /* 0x000fec0000010000 */
[----:B--2---:R1:W-:Y:S04]  /*37660*/  STL.64 [R1+0x700], R12 ;  /* 0x0007000c01007387 */ /* 0x0043e80000100a00 */
[----:B------:R2:W-:Y:S04]  /*37670*/  STL.64 [R1+0x708], R14 ;  /* 0x0007080e01007387 */ /* 0x0005e80000100a00 */
[----:B-1----:R-:W4:Y:S04]  /*37680*/  LDL.LU R12, [R1+0x474] ;  /* 0x00047400010c7983 */ /* 0x002f280000300800 */
[----:B------:R-:W4:Y:S04]  /*37690*/  LDL.LU R13, [R1+0x47c] ;  /* 0x00047c00010d7983 */ /* 0x000f280000300800 */
[----:B--2---:R-:W4:Y:S04]  /*376a0*/  LDL.LU R14, [R1+0x74] ;  /* 0x00007400010e7983 */ /* 0x004f280000300800 */
[----:B------:R-:W4:Y:S01]  /*376b0*/  LDL.LU R15, [R1+0x7c] ;  /* 0x00007c00010f7983 */ /* 0x000f220000300800 */
[----:B------:R-:W-:-:S02]  /*376c0*/  IMAD.MOV.U32 R8, RZ, RZ, R21 ;  /* 0x000000ffff087224 */ /* 0x000fc400078e0015 */
[----:B------:R-:W-:-:S05]  /*376d0*/  IMAD.MOV.U32 R9, RZ, RZ, R16 ;  /* 0x000000ffff097224 */ /* 0x000fca00078e0010 */
[----:B---3--:R1:W-:Y:S01]  /*376e0*/  STSM.16.M88.4 [R4], R8 ;  /* 0x0000000804007844 */ /* 0x0083e20000000200 */
[----:B------:R-:W-:Y:S06]  /*376f0*/  BAR.SYNC.DEFER_BLOCKING 0x0 ;  /* 0x0000000000007b1d */ /* 0x000fec0000010000 */
[----:B-1----:R-:W2:Y:S04]  /*37700*/  LDL.LU R8, [R1+0x480] ;  /* 0x0004800001087983 */ /* 0x002ea80000300800 */
[----:B------:R-:W2:Y:S04]  /*37710*/  LDL.LU R9, [R1+0x488] ;  /* 0x0004880001097983 */ /* 0x000ea80000300800 */
[----:B------:R-:W2:Y:S04]  /*37720*/  LDL.LU R10, [R1+0x80] ;  /* 0x00008000010a7983 */ /* 0x000ea80000300800 */
[----:B------:R-:W1:Y:S01]  /*37730*/  LDS.128 R92, [R0] ;  /* 0x00000000005c7984 */ /* 0x000e620000000c00 */
[----:B------:R-:W-:Y:S06]  /*37740*/  BAR.SYNC.DEFER_BLOCKING 0x0 ;  /* 0x0000000000007b1d */ /* 0x000fec0000010000 */
[----:B------:R-:W2:Y:S04]  /*37750*/  LDL.LU R11, [R1+0x88] ;  /* 0x00008800010b7983 */ /* 0x000ea80000300800 */
[----:B----4-:R-:W-:Y:S01]  /*37760*/  STSM.16.M88.4 [R4], R12 ;  /* 0x0000000c04007844 */ /* 0x010fe20000000200 */
[----:B------:R-:W-:Y:S06]  /*37770*/  BAR.SYNC.DEFER_BLOCKING 0x0 ;  /* 0x0000000000007b1d */ /* 0x000fec0000010000 */
[----:B------:R-:W3:Y:S04]  /*37780*/  LDS.128 R12, [R0] ;  /* 0x00000000000c7984 */ /* 0x000ee80000000c00 */
[----:B-1----:R-:W-:Y:S04]  /*37790*/  STL.64 [R1+0x6f0], R92 ;  /* 0x0006f05c01007387 */ /* 0x002fe80000100a00 */
[----:B------:R-:W-:Y:S01]  /*377a0*/  STL.64 [R1+0x6f8], R94 ;  /* 0x0006f85e01007387 */ /* 0x000fe20000100a00 */
[----:B------:R-:W-:Y:S06]  /*377b0*/  BAR.SYNC.DEFER_BLOCKING 0x0 ;  /* 0x0000000000007b1d */ /* 0x000fec0000010000 */
[----:B---3--:R1:W-:Y:S04]  /*377c0*/  STL.64 [R1+0x6e0], R12 ;  /* 0x0006e00c01007387 */ /* 0x0083e80000100a00 */
[----:B------:R3:W-:Y:S04]  /*377d0*/  STL.64 [R1+0x6e8], R14 ;  /* 0x0006e80e01007387 */ /* 0x0007e80000100a00 */
[----:B-1----:R-:W4:Y:S04]  /*377e0*/  LDL.LU R12, [R1+0x484] ;  /* 0x00048400010c7983 */ /* 0x002f280000300800 */
[----:B------:R-:W4:Y:S04]  /*377f0*/  LDL.LU R13, [R1+0x48c] ;  /* 0x00048c00010d7983 */ /* 0x000f280000300800 */
[----:B---3--:R-:W4:Y:S04]  /*37800*/  LDL.LU R14, [R1+0x84] ;  /* 0x00008400010e7983 */ /* 0x008f280000300800 */
[----:B------:R-:W4:Y:S04]  /*37810*/  LDL.LU R15, [R1+0x8c] ;  /* 0x00008c00010f7983 */ /* 0x000f280000300800 */
[----:B--2---:R1:W-:Y:S01]  /*37820*/  STSM.16.M88.4 [R4], R8 ;  /* 0x0000000804007844 */ /* 0x0043e20000000200 */
[----:B------:R-:W-:Y:S06]  /*37830*/  BAR.SYNC.DEFER_BLOCKING 0x0 ;  /* 0x0000000000007b1d */ /* 0x000fec0000010000 */
[----:B-1----:R-:W2:Y:S04]  /*37840*/  LDL.LU R8, [R1+0x490] ;  /* 0x0004900001087983 */ /* 0x002ea80000300800 */
[----:B------:R-:W2:Y:S04]  /*37850*/  LDL.LU R9, [R1+0x498] ;  /* 0x0004980001097983 */ /* 0x000ea80000300800 */
[----:B------:R-:W2:Y:S04]  /*37860*/  LDL.LU R10, [R1+0x90] ;  /* 0x00009000010a7983 */ /* 0x000ea80000300800 */
[----:B------:R-:W1:Y:S01]  /*37870*/  LDS.128 R92, [R0] ;  /* 0x00000000005c7984 */ /* 0x000e620000000c00 */
[----:B------:R-:W-:Y:S06]  /*37880*/  BAR.SYNC.DEFER_BLOCKING 0x0 ;  /* 0x0000000000007b1d */ /* 0x000fec0000010000 */
[----:B------:R-:W2:Y:S04]  /*37890*/  LDL.LU R11, [R1+0x98] ;  /* 0x00009800010b7983 */ /* 0x000ea80000300800 */
[----:B-1----:R-:W-:Y:S04]  /*378a0*/  STL.64 [R1+0x6d0], R92 ;  /* 0x0006d05c01007387 */ /* 0x002fe80000100a00 */
[----:B------:R-:W-:Y:S04]  /*378b0*/  STL.64 [R1+0x6d8], R94 ;  /* 0x0006d85e01007387 */ /* 0x000fe80000100a00 */
[----:B----4-:R-:W-:Y:S01]  /*378c0*/  STSM.16.M88.4 [R4], R12 ;  /* 0x0000000c04007844 */ /* 0x010fe20000000200 */
[----:B------:R-:W-:Y:S06]  /*378d0*/  BAR.SYNC.DEFER_BLOCKING 0x0 ;  /* 0x0000000000007b1d */ /* 0x000fec0000010000 */
[----:B------:R-:W1:Y:S02]  /*378e0*/  LDS.128 R12, [R0] ;  /* 0x00000000000c7984 */ /* 0x000e640000000c00 */
[----:B------:R-:W-:Y:S06]  /*378f0*/  BAR.SYNC.DEFER_BLOCKING 0x0 ;  /* 0x0000000000007b1d */ /* 0x000fec0000010000 */
[----:B-1----:R1:W-:Y:S04]  /*37900*/  STL.64 [R1+0x6c0], R12 ;  /* 0x0006c00c01007387 */ /* 0x0023e80000100a00 */
        /* <DEDUP_REMOVED lines=449> */
[----:B------:R-:W1:Y:S01]  /*39520*/  LDS.128 R92, [R0] ;  /* 0x00000000005c7984 */ /* 0x000e620000000c00 */
[----:B------:R-:W-:Y:S06]  /*39530*/  BAR.SYNC.DEFER_BLOCKING 0x0 ;  /* 0x0000000000007b1d */ /* 0x000fec0000010000 */
[----:B-1----:R-:W-:Y:S04]  /*39540*/  STL.64 [R1+0x70], R92 ;  /* 0x0000705c01007387 */ /* 0x002fe80000100a00 */
[----:B------:R-:W-:Y:S04]  /*39550*/  STL.64 [R1+0x78], R94 ;  /* 0x0000785e01007387 */ /* 0x000fe80000100a00 */
[----:B----4-:R-:W-:Y:S01]  /*39560*/  STSM.16.M88.4 [R4], R12 ;  /* 0x0000000c04007844 */ /* 0x010fe20000000200 */
[----:B------:R-:W-:Y:S06]  /*39570*/  BAR.SYNC.DEFER_BLOCKING 0x0 ;  /* 0x0000000000007b1d */ /* 0x000fec0000010000 */
[----:B------:R-:W1:Y:S04]  /*39580*/  LDS.128 R12, [R0] ;  /* 0x00000000000c7984 */ /* 0x000e680000000c00 */
[----:B-1----:R1:W-:Y:S04]  /*39590*/  STL.64 [R1+0x60], R12 ;  /* 0x0000600c01007387 */ /* 0x0023e80000100a00 */
[----:B------:R-:W-:Y:S04]  /*395a0*/  STL.64 [R1+0x68], R14 ;  /* 0x0000680e01007387 */ /* 0x000fe80000100a00 */
[----:B-1----:R-:W3:Y:S04]  /*395b0*/  LDL.LU R12, [R1+0x204] ;  /* 0x00020400010c7983 */ /* 0x002ee80000300800 */
[----:B------:R-:W3:Y:S01]  /*395c0*/  LDL.LU R13, [R1+0x20c] ;  /* 0x00020c00010d7983 */ /* 0x000ee20000300800 */
[----:B------:R-:W-:-:S02]  /*395d0*/  IMAD.MOV.U32 R10, RZ, RZ, R24 ;  /* 0x000000ffff0a7224 */ /* 0x000fc400078e0018 */
[----:B------:R-:W-:Y:S01]  /*395e0*/  IMAD.MOV.U32 R11, RZ, RZ, R26 ;  /* 0x000000ffff0b7224 */ /* 0x000fe200078e001a */
[----:B------:R-:W-:Y:S06]  /*395f0*/  BAR.SYNC.DEFER_BLOCKING 0x0 ;  /* 0x0000000000007b1d */ /* 0x000fec0000010000 */
[----:B--2---:R1:W-:Y:S02]  /*39600*/  STSM.16.M88.4 [R4], R8 ;  /* 0x0000000804007844 */ /* 0x0043e40000000200 */
[----:B------:R-:W-:Y:S06]  /*39610*/  BAR.SYNC.DEFER_BLOCKING 0x0 ;  /* 0x0000000000007b1d */ /* 0x000fec0000010000 */
[----:B-1----:R-:W2:Y:S04]  /*39620*/  LDL.LU R8, [R1+0x210] ;  /* 0x0002100001087983 */ /* 0x002ea80000300800 */
[----:B------:R-:W2:Y:S04]  /*39630*/  LDL.LU R9, [R1+0x218] ;  /* 0x0002180001097983 */ /* 0x000ea80000300800 */
[----:B------:R-:W1:Y:S01]  /*39640*/  LDS.128 R92, [R0] ;  /* 0x00000000005c7984 */ /* 0x000e620000000c00 */
[----:B------:R-:W-:-:S02]  /*39650*/  IMAD.MOV.U32 R14, RZ, RZ, R25 ;  /* 0x000000ffff0e7224 */ /* 0x000fc400078e0019 */
[----:B------:R-:W-:Y:S01]  /*39660*/  IMAD.MOV.U32 R15, RZ, RZ, R27 ;  /* 0x000000ffff0f7224 */ /* 0x000fe200078e001b */
[----:B------:R-:W-:Y:S06]  /*39670*/  BAR.SYNC.DEFER_BLOCKING 0x0 ;  /* 0x0000000000007b1d */ /* 0x000fec0000010000 */
[----:B-1----:R-:W-:Y:S04]  /*39680*/  STL.64 [R1+0x50], R92 ;  /* 0x0000505c01007387 */ /* 0x002fe80000100a00 */
[----:B------:R-:W-:Y:S01]  /*39690*/  STL.64 [R1+0x58], R94 ;  /* 0x0000585e01007387 */ /* 0x000fe20000100a00 */
[----:B------:R-:W-:-:S02]  /*396a0*/  IMAD.MOV.U32 R10, RZ, RZ, R28 ;  /* 0x000000ffff0a7224 */ /* 0x000fc400078e001c */
[----:B------:R-:W-:Y:S01]  /*396b0*/  IMAD.MOV.U32 R11, RZ, RZ, R30 ;  /* 0x000000ffff0b7224 */ /* 0x000fe200078e001e */
[----:B---3--:R-:W-:Y:S01]  /*396c0*/  STSM.16.M88.4 [R4], R12 ;  /* 0x0000000c04007844 */ /* 0x008fe20000000200 */
[----:B------:R-:W-:Y:S06]  /*396d0*/  BAR.SYNC.DEFER_BLOCKING 0x0 ;  /* 0x0000000000007b1d */ /* 0x000fec0000010000 */
[----:B------:R-:W1:Y:S02]  /*396e0*/  LDS.128 R12, [R0] ;  /* 0x00000000000c7984 */ /* 0x000e640000000c00 */
[----:B------:R-:W-:Y:S06]  /*396f0*/  BAR.SYNC.DEFER_BLOCKING 0x0 ;  /* 0x0000000000007b1d */ /* 0x000fec0000010000 */
[----:B-1----:R1:W-:Y:S04]  /*39700*/  STL.64 [R1+0x40], R12 ;  /* 0x0000400c01007387 */ /* 0x0023e80000100a00 */
[----:B------:R-:W-:Y:S04]  /*39710*/  STL.64 [R1+0x48], R14 ;  /* 0x0000480e01007387 */ /* 0x000fe80000100a00 */
[----:B-1----:R-:W3:Y:S04]  /*39720*/  LDL.LU R12, [R1+0x214] ;  /* 0x00021400010c7983 */ /* 0x002ee80000300800 */
[----:B------:R-:W3:Y:S04]  /*39730*/  LDL.LU R13, [R1+0x21c] ;  /* 0x00021c00010d7983 */ /* 0x000ee80000300800 */
[----:B--2---:R1:W-:Y:S04]  /*39740*/  STSM.16.M88.4 [R4], R8 ;  /* 0x0000000804007844 */ /* 0x0043e80000000200 */
[----:B-1----:R-:W2:Y:S04]  /*39750*/  LDL.LU R8, [R1+0x220] ;  /* 0x0002200001087983 */ /* 0x002ea80000300800 */
[----:B------:R-:W2:Y:S01]  /*39760*/  LDL.LU R9, [R1+0x228] ;  /* 0x0002280001097983 */ /* 0x000ea20000300800 */
[----:B------:R-:W-:-:S02]  /*39770*/  IMAD.MOV.U32 R14, RZ, RZ, R29 ;  /* 0x000000ffff0e7224 */ /* 0x000fc400078e001d */
[----:B------:R-:W-:Y:S01]  /*39780*/  IMAD.MOV.U32 R15, RZ, RZ, R31 ;  /* 0x000000ffff0f7224 */ /* 0x000fe200078e001f */
[----:B------:R-:W-:Y:S06]  /*39790*/  BAR.SYNC.DEFER_BLOCKING 0x0 ;  /* 0x0000000000007b1d */ /* 0x000fec0000010000 */
[----:B------:R-:W1:Y:S02]  /*397a0*/  LDS.128 R28, [R0] ;  /* 0x00000000001c7984 */ /* 0x000e640000000c00 */
        /* <DEDUP_REMOVED lines=13> */
[----:B--2---:R1:W-:Y:S01]  /*39880*/  STSM.16.M88.4 [R4], R8 ;  /* 0x0000000804007844 */ /* 0x0043e20000000200 */
[----:B------:R-:W-:Y:S06]  /*39890*/  BAR.SYNC.DEFER_BLOCKING 0x0 ;  /* 0x0000000000007b1d */ /* 0x000fec0000010000 */
[----:B-1----:R-:W2:Y:S04]  /*398a0*/  LDL.LU R8, [R1+0x230] ;  /* 0x0002300001087983 */ /* 0x002ea80000300800 */
[----:B------:R-:W2:Y:S04]  /*398b0*/  LDL.LU R9, [R1+0x238] ;  /* 0x0002380001097983 */ /* 0x000ea80000300800 */
[----:B------:R-:W1:Y:S01]  /*398c0*/  LDS.128 R28, [R0] ;  /* 0x00000000001c7984 */ /* 0x000e620000000c00 */
[----:B------:R-:W-:-:S02]  /*398d0*/  IMAD.MOV.U32 R14, RZ, RZ, R33 ;  /* 0x000000ffff0e7224 */ /* 0x000fc400078e0021 */
[----:B------:R-:W-:Y:S01]  /*398e0*/  IMAD.MOV.U32 R15, RZ, RZ, R35 ;  /* 0x000000ffff0f7224 */ /* 0x000fe200078e0023 */
[----:B------:R-:W-:Y:S01]  /*398f0*/  BAR.SYNC.DEFER_BLOCKING 0x0 ;  /* 0x0000000000007b1d */ /* 0x000fe20000010000 */
[----:B------:R-:W-:Y:S02]  /*39900*/  IMAD.MOV.U32 R10, RZ, RZ, R36 ;  /* 0x000000ffff0a7224 */ /* 0x000fe400078e0024 */
[----:B------:R-:W-:-:S03]  /*39910*/  IMAD.MOV.U32 R11, RZ, RZ, R38 ;  /* 0x000000ffff0b7224 */ /* 0x000fc600078e0026 */
[----:B-1----:R-:W-:Y:S04]  /*39920*/  STL.64 [R1+0x10], R28 ;  /* 0x0000101c01007387 */ /* 0x002fe80000100a00 */
[----:B------:R-:W-:Y:S04]  /*39930*/  STL.64 [R1+0x18], R30 ;  /* 0x0000181e01007387 */ /* 0x000fe80000100a00 */
[----:B---3--:R-:W-:Y:S01]  /*39940*/  STSM.16.M88.4 [R4], R12 ;  /* 0x0000000c04007844 */ /* 0x008fe20000000200 */
[----:B------:R-:W-:Y:S06]  /*39950*/  BAR.SYNC.DEFER_BLOCKING 0x0 ;  /* 0x0000000000007b1d */ /* 0x000fec0000010000 */
[----:B------:R-:W1:Y:S02]  /*39960*/  LDS.128 R12, [R0] ;  /* 0x00000000000c7984 */ /* 0x000e640000000c00 */
[----:B------:R-:W-:Y:S06]  /*39970*/  BAR.SYNC.DEFER_BLOCKING 0x0 ;  /* 0x0000000000007b1d */ /* 0x000fec0000010000 */
[----:B--2---:R2:W-:Y:S02]  /*39980*/  STSM.16.M88.4 [R4], R8 ;  /* 0x0000000804007844 */ /* 0x0045e40000000200 */
[----:B------:R-:W-:Y:S06]  /*39990*/  BAR.SYNC.DEFER_BLOCKING 0x0 ;  /* 0x0000000000007b1d */ /* 0x000fec0000010000 */
[----:B-1----:R1:W-:Y:S04]  /*399a0*/  STL.64 [R1], R12 ;  /* 0x0000000c01007387 */ /* 0x0023e80000100a00 */
[----:B------:R-:W-:Y:S04]  /*399b0*/  STL.64 [R1+0x8], R14 ;  /* 0x0000080e01007387 */ /* 0x000fe80000100a00 */
[----:B--2---:R-:W2:Y:S04]  /*399c0*/  LDL.LU R8, [R1+0x234] ;  /* 0x0002340001087983 */ /* 0x004ea80000300800 */
[----:B------:R-:W2:Y:S04]  /*399d0*/  LDL.LU R9, [R1+0x23c] ;  /* 0x00023c0001097983 */ /* 0x000ea80000300800 */
[----:B------:R-:W3:Y:S01]  /*399e0*/  LDS.128 R248, [R0] ;  /* 0x0000000000f87984 */ /* 0x000ee20000000c00 */
[----:B------:R-:W-:-:S02]  /*399f0*/  IMAD.MOV.U32 R10, RZ, RZ, R37 ;  /* 0x000000ffff0a7224 */ /* 0x000fc400078e0025 */
[----:B------:R-:W-:Y:S01]  /*39a00*/  IMAD.MOV.U32 R11, RZ, RZ, R39 ;  /* 0x000000ffff0b7224 */ /* 0x000fe200078e0027 */
[----:B------:R-:W-:Y:S06]  /*39a10*/  BAR.SYNC.DEFER_BLOCKING 0x0 ;  /* 0x0000000000007b1d */ /* 0x000fec0000010000 */
[----:B-1----:R-:W4:Y:S04]  /*39a20*/  LDL.LU R12, [R1+0x240] ;  /* 0x00024000010c7983 */ /* 0x002f280000300800 */
[----:B------:R-:W4:Y:S04]  /*39a30*/  LDL.LU R13, [R1+0x248] ;  /* 0x00024800010d7983 */ /* 0x000f280000300800 */
[----:B---3--:R-:W-:Y:S04]  /*39a40*/  STL [R1+0x1970], R248 ;  /* 0x001970f801007387 */ /* 0x008fe80000100800 */
[----:B------:R-:W-:Y:S04]  /*39a50*/  STL [R1+0x196c], R249 ;  /* 0x00196cf901007387 */ /* 0x000fe80000100800 */
[----:B------:R-:W-:Y:S04]  /*39a60*/  STL [R1+0x1968], R250 ;  /* 0x001968fa01007387 */ /* 0x000fe80000100800 */
[----:B------:R-:W-:Y:S04]  /*39a70*/  STL [R1+0x1964], R251 ;  /* 0x001964fb01007387 */ /* 0x000fe80000100800 */
[----:B--2---:R-:W-:Y:S01]  /*39a80*/  STSM.16.M88.4 [R4], R8 ;  /* 0x0000000804007844 */ /* 0x004fe20000000200 */
[----:B------:R-:W-:Y:S06]  /*39a90*/  BAR.SYNC.DEFER_BLOCKING 0x0 ;  /* 0x0000000000007b1d */ /* 0x000fec0000010000 */
[----:B------:R-:W1:Y:S04]  /*39aa0*/  LDS.128 R244, [R0] ;  /* 0x0000000000f47984 */ /* 0x000e680000000c00 */
[----:B-1----:R-:W-:Y:S04]  /*39ab0*/  STL [R1+0x1980], R244 ;  /* 0x001980f401007387 */ /* 0x002fe80000100800 */
[----:B------:R-:W-:Y:S04]  /*39ac0*/  STL [R1+0x197c], R245 ;  /* 0x00197cf501007387 */ /* 0x000fe80000100800 */
[----:B------:R-:W-:Y:S04]  /*39ad0*/  STL [R1+0x1978], R246 ;  /* 0x001978f601007387 */ /* 0x000fe80000100800 */
[----:B------:R-:W-:Y:S04]  /*39ae0*/  STL [R1+0x1974], R247 ;  /* 0x001974f701007387 */ /* 0x000fe80000100800 */
[----:B------:R-:W2:Y:S04]  /*39af0*/  LDL.LU R8, [R1+0x244] ;  /* 0x0002440001087983 */ /* 0x000ea80000300800 */
[----:B------:R-:W2:Y:S01]  /*39b00*/  LDL.LU R9, [R1+0x24c] ;  /* 0x00024c0001097983 */ /* 0x000ea20000300800 */
[----:B------:R-:W-:-:S02]  /*39b10*/  IMAD.MOV.U32 R14, RZ, RZ, R40 ;  /* 0x000000ffff0e7224 */ /* 0x000fc400078e0028 */
[----:B------:R-:W-:Y:S01]  /*39b20*/  IMAD.MOV.U32 R15, RZ, RZ, R42 ;  /* 0x000000ffff0f7224 */ /* 0x000fe200078e002a */
[----:B------:R-:W-:Y:S06]  /*39b30*/  BAR.SYNC.DEFER_BLOCKING 0x0 ;  /* 0x0000000000007b1d */ /* 0x000fec0000010000 */
[----:B----4-:R1:W-:Y:S02]  /*39b40*/  STSM.16.M88.4 [R4], R12 ;  /* 0x0000000c04007844 */ /* 0x0103e40000000200 */
[----:B------:R-:W-:Y:S06]  /*39b50*/  BAR.SYNC.DEFER_BLOCKING 0x0 ;  /* 0x0000000000007b1d */ /* 0x000fec0000010000 */
[----:B-1----:R-:W3:Y:S04]  /*39b60*/  LDL.LU R12, [R1+0x250] ;  /* 0x00025000010c7983 */ /* 0x002ee80000300800 */
[----:B------:R-:W3:Y:S04]  /*39b70*/  LDL.LU R13, [R1+0x258] ;  /* 0x00025800010d7983 */ /* 0x000ee80000300800 */
[----:B------:R-:W1:Y:S01]  /*39b80*/  LDS.128 R240, [R0] ;  /* 0x0000000000f07984 */ /* 0x000e620000000c00 */
[----:B------:R-:W-:-:S02]  /*39b90*/  IMAD.MOV.U32 R10, RZ, RZ, R41 ;  /* 0x000000ffff0a7224 */ /* 0x000fc400078e0029 */
[----:B------:R-:W-:Y:S01]  /*39ba0*/  IMAD.MOV.U32 R11, RZ, RZ, R43 ;  /* 0x000000ffff0b7224 */ /* 0x000fe200078e002b */
[----:B------:R-:W-:Y:S06]  /*39bb0*/  BAR.SYNC.DEFER_BLOCKING 0x0 ;  /* 0x0000000000007b1d */ /* 0x000fec0000010000 */
[----:B-1----:R-:W-:Y:S04]  /*39bc0*/  STL [R1+0x198c], R241 ;  /* 0x00198cf101007387 */ /* 0x002fe80000100800 */
[----:B------:R-:W-:Y:S04]  /*39bd0*/  STL [R1+0x1988], R242 ;  /* 0x001988f201007387 */ /* 0x000fe80000100800 */
[----:B------:R-:W-:Y:S04]  /*39be0*/  STL [R1+0x1984], R243 ;  /* 0x001984f301007387 */ /* 0x000fe80000100800 */
[----:B--2---:R1:W-:Y:S01]  /*39bf0*/  STSM.16.M88.4 [R4], R8 ;  /* 0x0000000804007844 */ /* 0x0043e20000000200 */
[----:B------:R-:W-:Y:S06]  /*39c00*/  BAR.SYNC.DEFER_BLOCKING 0x0 ;  /* 0x0000000000007b1d */ /* 0x000fec0000010000 */
[----:B-1----:R-:W2:Y:S04]  /*39c10*/  LDL.LU R8, [R1+0x254] ;  /* 0x0002540001087983 */ /* 0x002ea80000300800 */
[----:B------:R-:W2:Y:S04]  /*39c20*/  LDL.LU R9, [R1+0x25c] ;  /* 0x00025c0001097983 */ /* 0x000ea80000300800 */
[----:B------:R-:W-:Y:S01]  /*39c30*/  LDS.128 R236, [R0] ;  /* 0x0000000000ec7984 */ /* 0x000fe20000000c00 */
[----:B------:R-:W-:-:S02]  /*39c40*/  IMAD.MOV.U32 R14, RZ, RZ, R44 ;  /* 0x000000ffff0e7224 */ /* 0x000fc400078e002c */
[----:B------:R-:W-:Y:S01]  /*39c50*/  IMAD.MOV.U32 R15, RZ, RZ, R46 ;  /* 0x000000ffff0f7224 */ /* 0x000fe200078e002e */
[----:B------:R-:W-:Y:S06]  /*39c60*/  BAR.SYNC.DEFER_BLOCKING 0x0 ;  /* 0x0000000000007b1d */ /* 0x000fec0000010000 */
[----:B---3--:R1:W-:Y:S02]  /*39c70*/  STSM.16.M88.4 [R4], R12 ;  /* 0x0000000c04007844 */ /* 0x0083e40000000200 */
[----:B------:R-:W-:Y:S06]  /*39c80*/  BAR.SYNC.DEFER_BLOCKING 0x0 ;  /* 0x0000000000007b1d */ /* 0x000fec0000010000 */
[----:B-1----:R-:W3:Y:S04]  /*39c90*/  LDL.LU R12, [R1+0x260] ;  /* 0x00026000010c7983 */ /* 0x002ee80000300800 */
[----:B------:R-:W3:Y:S04]  /*39ca0*/  LDL.LU R13, [R1+0x268] ;  /* 0x00026800010d7983 */ /* 0x000ee80000300800 */
[----:B------:R-:W-:Y:S01]  /*39cb0*/  LDS.128 R232, [R0] ;  /* 0x0000000000e87984 */ /* 0x000fe20000000c00 */
[----:B------:R-:W-:-:S02]  /*39cc0*/  IMAD.MOV.U32 R10, RZ, RZ, R45 ;  /* 0x000000ffff0a7224 */ /* 0x000fc400078e002d */
[----:B------:R-:W-:Y:S01]  /*39cd0*/  IMAD.MOV.U32 R11, RZ, RZ, R47 ;  /* 0x000000ffff0b7224 */ /* 0x000fe200078e002f */
[----:B------:R-:W-:Y:S06]  /*39ce0*/  BAR.SYNC.DEFER_BLOCKING 0x0 ;  /* 0x0000000000007b1d */ /* 0x000fec0000010000 */
[----:B--2---:R1:W-:Y:S02]  /*39cf0*/  STSM.16.M88.4 [R4], R8 ;  /* 0x0000000804007844 */ /* 0x0043e40000000200 */
        /* <DEDUP_REMOVED lines=59> */
[----:B------:R-:W1:Y:S01]  /*3a0b0*/  LDS.128 R200, [R0] ;  /* 0x0000000000c87984 */ /* 0x000e620000000c00 */
[----:B------:R-:W-:-:S02]  /*3a0c0*/  IMAD.MOV.U32 R10, RZ, RZ, R61 ;  /* 0x000000ffff0a7224 */ /* 0x000fc400078e003d */
[----:B------:R-:W-:Y:S01]  /*3a0d0*/  IMAD.MOV.U32 R11, RZ, RZ, R63 ;  /* 0x000000ffff0b7224 */ /* 0x000fe200078e003f */
[----:B------:R-:W-:Y:S06]  /*3a0e0*/  BAR.SYNC.DEFER_BLOCKING 0x0 ;  /* 0x0000000000007b1d */ /* 0x000fec0000010000 */
[----:B--2---:R2:W-:Y:S02]  /*3a0f0*/  STSM.16.M88.4 [R4], R8 ;  /* 0x0000000804007844 */ /* 0x0045e40000000200 */
[----:B------:R-:W-:Y:S06]  /*3a100*/  BAR.SYNC.DEFER_BLOCKING 0x0 ;  /* 0x0000000000007b1d */ /* 0x000fec0000010000 */
[----:B--2---:R-:W2:Y:S04]  /*3a110*/  LDL.LU R8, [R1+0x2a4] ;  /* 0x0002a40001087983 */ /* 0x004ea80000300800 */
[----:B------:R-:W2:Y:S04]  /*3a120*/  LDL.LU R9, [R1+0x2ac] ;  /* 0x0002ac0001097983 */ /* 0x000ea80000300800 */
[----:B------:R-:W4:Y:S01]  /*3a130*/  LDS.128 R196, [R0] ;  /* 0x0000000000c47984 */ /* 0x000f220000000c00 */
[----:B------:R-:W-:-:S02]  /*3a140*/  IMAD.MOV.U32 R14, RZ, RZ, R64 ;  /* 0x000000ffff0e7224 */ /* 0x000fc400078e0040 */
[----:B------:R-:W-:Y:S01]  /*3a150*/  IMAD.MOV.U32 R15, RZ, RZ, R66 ;  /* 0x000000ffff0f7224 */ /* 0x000fe200078e0042 */
[----:B------:R-:W-:Y:S06]  /*3a160*/  BAR.SYNC.DEFER_BLOCKING 0x0 ;  /* 0x0000000000007b1d */ /* 0x000fec0000010000 */
[----:B---3--:R3:W-:Y:S02]  /*3a170*/  STSM.16.M88.4 [R4], R12 ;  /* 0x0000000c04007844 */ /* 0x0087e40000000200 */
[----:B------:R-:W-:Y:S06]  /*3a180*/  BAR.SYNC.DEFER_BLOCKING 0x0 ;  /* 0x0000000000007b1d */ /* 0x000fec0000010000 */
[----:B---3--:R-:W3:Y:S04]  /*3a190*/  LDL.LU R12, [R1+0x2b0] ;  /* 0x0002b000010c7983 */ /* 0x008ee80000300800 */
[----:B------:R-:W3:Y:S04]  /*3a1a0*/  LDL.LU R13, [R1+0x2b8] ;  /* 0x0002b800010d7983 */ /* 0x000ee80000300800 */
[----:B------:R-:W4:Y:S01]  /*3a1b0*/  LDS.128 R192, [R0] ;  /* 0x0000000000c07984 */ /* 0x000f220000000c00 */
        /* <DEDUP_REMOVED lines=23> */
[----:B------:R-:W4:Y:S04]  /*3a330*/  LDL.LU R28, [R1+0x2d0] ;  /* 0x0002d000011c7983 */ /* 0x000f280000300800 */
[----:B------:R-:W4:Y:S04]  /*3a340*/  LDL.LU R29, [R1+0x2d8] ;  /* 0x0002d800011d7983 */ /* 0x000f280000300800 */
[----:B------:R-:W1:Y:S01]  /*3a350*/  LDS.128 R180, [R0] ;  /* 0x0000000000b47984 */ /* 0x000e620000000c00 */
[----:B------:R-:W-:-:S02]  /*3a360*/  IMAD.MOV.U32 R14, RZ, RZ, R72 ;  /* 0x000000ffff0e7224 */ /* 0x000fc400078e0048 */
[----:B------:R-:W-:Y:S01]  /*3a370*/  IMAD.MOV.U32 R15, RZ, RZ, R74 ;  /* 0x000000ffff0f7224 */ /* 0x000fe200078e004a */
[----:B------:R-:W-:Y:S01]  /*3a380*/  BAR.SYNC.DEFER_BLOCKING 0x0 ;  /* 0x0000000000007b1d */ /* 0x000fe20000010000 */
[----:B------:R-:W-:Y:S02]  /*3a390*/  IMAD.MOV.U32 R10, RZ, RZ, R73 ;  /* 0x000000ffff0a7224 */ /* 0x000fe400078e0049 */
[----:B------:R-:W-:-:S03]  /*3a3a0*/  IMAD.MOV.U32 R11, RZ, RZ, R75 ;  /* 0x000000ffff0b7224 */ /* 0x000fc600078e004b */
[----:B------:R-:W4:Y:S04]  /*3a3b0*/  LDL.LU R32, [R1+0x2d4] ;  /* 0x0002d40001207983 */ /* 0x000f280000300800 */
[----:B------:R-:W4:Y:S04]  /*3a3c0*/  LDL.LU R33, [R1+0x2dc] ;  /* 0x0002dc0001217983 */ /* 0x000f280000300800 */
[----:B---3--:R-:W-:Y:S01]  /*3a3d0*/  STSM.16.M88.4 [R4], R12 ;  /* 0x0000000c04007844 */ /* 0x008fe20000000200 */
[----:B------:R-:W-:Y:S06]  /*3a3e0*/  BAR.SYNC.DEFER_BLOCKING 0x0 ;  /* 0x0000000000007b1d */ /* 0x000fec0000010000 */
[----:B------:R-:W-:Y:S02]  /*3a3f0*/  LDS.128 R176, [R0] ;  /* 0x0000000000b07984 */ /* 0x000fe40000000c00 */
[----:B------:R-:W-:Y:S01]  /*3a400*/  BAR.SYNC.DEFER_BLOCKING 0x0 ;  /* 0x0000000000007b1d */ /* 0x000fe20000010000 */
[----:B------:R-:W-:-:S02]  /*3a410*/  IMAD.MOV.U32 R30, RZ, RZ, R76 ;  /* 0x000000ffff1e7224 */ /* 0x000fc400078e004c */
[----:B------:R-:W-:-:S03]  /*3a420*/  IMAD.MOV.U32 R31, RZ, RZ, R78 ;  /* 0x000000ffff1f7224 */ /* 0x000fc600078e004e */
[----:B--2---:R-:W-:Y:S02]  /*3a430*/  STSM.16.M88.4 [R4], R8 ;  /* 0x0000000804007844 */ /* 0x004fe40000000200 */
[----:B------:R-:W-:Y:S06]  /*3a440*/  BAR.SYNC.DEFER_BLOCKING 0x0 ;  /* 0x0000000000007b1d */ /* 0x000fec0000010000 */
[----:B------:R-:W2:Y:S02]  /*3a450*/  LDS.128 R172, [R0] ;  /* 0x0000000000ac7984 */ /* 0x000ea40000000c00 */
[----:B------:R-:W-:Y:S06]  /*3a460*/  BAR.SYNC.DEFER_BLOCKING 0x0 ;  /* 0x0000000000007b1d */ /* 0x000fec0000010000 */
[----:B----4-:R3:W-:Y:S02]  /*3a470*/  STSM.16.M88.4 [R4], R28 ;  /* 0x0000001c04007844 */ /* 0x0107e40000000200 */
[----:B------:R-:W-:Y:S06]  /*3a480*/  BAR.SYNC.DEFER_BLOCKING 0x0 ;  /* 0x0000000000007b1d */ /* 0x000fec0000010000 */
[----:B---3--:R-:W3:Y:S04]  /*3a490*/  LDL.LU R28, [R1+0x2e0] ;  /* 0x0002e000011c7983 */ /* 0x008ee80000300800 */
[----:B------:R-:W3:Y:S04]  /*3a4a0*/  LDL.LU R29, [R1+0x2e8] ;  /* 0x0002e800011d7983 */ /* 0x000ee80000300800 */
[----:B------:R-:W4:Y:S04]  /*3a4b0*/  LDL.LU R36, [R1+0x2e4] ;  /* 0x0002e40001247983 */ /* 0x000f280000300800 */
[----:B------:R-:W4:Y:S04]  /*3a4c0*/  LDL.LU R37, [R1+0x2ec] ;  /* 0x0002ec0001257983 */ /* 0x000f280000300800 */
[----:B------:R-:W2:Y:S04]  /*3a4d0*/  LDL.LU R40, [R1+0x2f0] ;  /* 0x0002f00001287983 */ /* 0x000ea80000300800 */
[----:B------:R-:W2:Y:S04]  /*3a4e0*/  LDL.LU R41, [R1+0x2f8] ;  /* 0x0002f80001297983 */ /* 0x000ea80000300800 */
[----:B------:R-:W2:Y:S04]  /*3a4f0*/  LDL.LU R44, [R1+0x2f4] ;  /* 0x0002f400012c7983 */ /* 0x000ea80000300800 */
[----:B------:R-:W2:Y:S04]  /*3a500*/  LDL.LU R45, [R1+0x2fc] ;  /* 0x0002fc00012d7983 */ /* 0x000ea80000300800 */
[----:B------:R-:W1:Y:S01]  /*3a510*/  LDS.128 R12, [R0] ;  /* 0x00000000000c7984 */ /* 0x000e620000000c00 */
[----:B------:R-:W-:-:S02]  /*3a520*/  IMAD.MOV.U32 R34, RZ, RZ, R77 ;  /* 0x000000ffff227224 */ /* 0x000fc400078e004d */
[----:B------:R-:W-:Y:S01]  /*3a530*/  IMAD.MOV.U32 R35, RZ, RZ, R79 ;  /* 0x000000ffff237224 */ /* 0x000fe200078e004f */
[----:B------:R-:W-:Y:S06]  /*3a540*/  BAR.SYNC.DEFER_BLOCKING 0x0 ;  /* 0x0000000000007b1d */ /* 0x000fec0000010000 */
[----:B------:R-:W2:Y:S04]  /*3a550*/  LDL.LU R48, [R1+0x300] ;  /* 0x0003000001307983 */ /* 0x000ea80000300800 */
[----:B------:R-:W2:Y:S04]  /*3a560*/  LDL.LU R49, [R1+0x308] ;  /* 0x0003080001317983 */ /* 0x000ea80000300800 */
[----:B------:R-:W-:Y:S01]  /*3a570*/  STSM.16.M88.4 [R4], R32 ;  /* 0x0000002004007844 */ /* 0x000fe20000000200 */
[----:B------:R-:W-:Y:S01]  /*3a580*/  BAR.SYNC.DEFER_BLOCKING 0x0 ;  /* 0x0000000000007b1d */ /* 0x000fe20000010000 */
[----:B------:R-:W-:-:S02]  /*3a590*/  IMAD.MOV.U32 R30, RZ, RZ, R80 ;  /* 0x000000ffff1e7224 */ /* 0x000fc400078e0050 */
[----:B------:R-:W-:-:S03]  /*3a5a0*/  IMAD.MOV.U32 R31, RZ, RZ, R82 ;  /* 0x000000ffff1f7224 */ /* 0x000fc600078e0052 */
[----:B------:R-:W1:Y:S02]  /*3a5b0*/  LDS.128 R8, [R0] ;  /* 0x0000000000087984 */ /* 0x000e640000000c00 */
[----:B------:R-:W-:Y:S01]  /*3a5c0*/  BAR.SYNC.DEFER_BLOCKING 0x0 ;  /* 0x0000000000007b1d */ /* 0x000fe20000010000 */
[----:B------:R-:W-:Y:S02]  /*3a5d0*/  IMAD.MOV.U32 R38, RZ, RZ, R81 ;  /* 0x000000ffff267224 */ /* 0x000fe400078e0051 */
[----:B------:R-:W-:Y:S02]  /*3a5e0*/  IMAD.MOV.U32 R39, RZ, RZ, R83 ;  /* 0x000000ffff277224 */ /* 0x000fe400078e0053 */
[----:B------:R-:W-:Y:S02]  /*3a5f0*/  IMAD.MOV.U32 R42, RZ, RZ, R84 ;  /* 0x000000ffff2a7224 */ /* 0x000fe400078e0054 */
[----:B------:R-:W-:Y:S02]  /*3a600*/  IMAD.MOV.U32 R43, RZ, RZ, R86 ;  /* 0x000000ffff2b7224 */ /* 0x000fe400078e0056 */
[----:B------:R-:W-:-:S02]  /*3a610*/  IMAD.MOV.U32 R46, RZ, RZ, R85 ;  /* 0x000000ffff2e7224 */ /* 0x000fc400078e0055 */
[----:B------:R-:W-:Y:S01]  /*3a620*/  IMAD.MOV.U32 R47, RZ, RZ, R87 ;  /* 0x000000ffff2f7224 */ /* 0x000fe200078e0057 */
[----:B------:R-:W-:Y:S01]  /*3a630*/  @P1 LOP3.LUT R3, R3, 0x8, RZ, 0xfc, !PT ;  /* 0x0000000803031812 */ /* 0x000fe200078efcff */
[----:B------:R-:W-:-:S03]  /*3a640*/  VIADD R27, R5, 0x3 ;  /* 0x00000003051b7836 */ /* 0x000fc60000000000 */
[----:B------:R-:W-:Y:S01]  /*3a650*/  LOP3.LUT R3, R3, 0xfffffffb, RZ, 0xc0, !PT ;  /* 0xfffffffb03037812 */ /* 0x000fe200078ec0ff */
[C---:B------:R-:W-:Y:S01]  /*3a660*/  VIADD R26, R5.reuse, 0x2 ;  /* 0x00000002051a7836 */ /* 0x040fe20000000000 */
[----:B---3--:R-:W-:Y:S01]  /*3a670*/  STSM.16.M88.4 [R4], R28 ;  /* 0x0000001c04007844 */ /* 0x008fe20000000200 */
[----:B------:R-:W-:Y:S06]  /*3a680*/  BAR.SYNC.DEFER_BLOCKING 0x0 ;  /* 0x0000000000007b1d */ /* 0x000fec0000010000 */
[----:B------:R-:W3:Y:S02]  /*3a690*/  LDS.128 R32, [R0] ;  /* 0x0000000000207984 */ /* 0x000ee40000000c00 */
[----:B------:R-:W-:Y:S06]  /*3a6a0*/  BAR.SYNC.DEFER_BLOCKING 0x0 ;  /* 0x0000000000007b1d */ /* 0x000fec0000010000 */
[----:B----4-:R-:W-:Y:S02]  /*3a6b0*/  STSM.16.M88.4 [R4], R36 ;  /* 0x0000002404007844 */ /* 0x010fe40000000200 */
[----:B------:R-:W-:Y:S06]  /*3a6c0*/  BAR.SYNC.DEFER_BLOCKING 0x0 ;  /* 0x0000000000007b1d */ /* 0x000fec0000010000 */
[----:B------:R-:W4:Y:S02]  /*3a6d0*/  LDS.128 R28, [R0] ;  /* 0x00000000001c7984 */ /* 0x000f240000000c00 */
[----:B------:R-:W-:Y:S06]  /*3a6e0*/  BAR.SYNC.DEFER_BLOCKING 0x0 ;  /* 0x0000000000007b1d */ /* 0x000fec0000010000 */
[----:B--2---:R-:W-:Y:S02]  /*3a6f0*/  STSM.16.M88.4 [R4], R40 ;  /* 0x0000002804007844 */ /* 0x004fe40000000200 */
[----:B------:R-:W-:Y:S06]  /*3a700*/  BAR.SYNC.DEFER_BLOCKING 0x0 ;  /* 0x0000000000007b1d */ /* 0x000fec0000010000 */
[----:B------:R-:W2:Y:S02]  /*3a710*/  LDS.128 R40, [R0] ;  /* 0x0000000000287984 */ /* 0x000ea40000000c00 */
[----:B------:R-:W-:Y:S06]  /*3a720*/  BAR.SYNC.DEFER_BLOCKING 0x0 ;  /* 0x0000000000007b1d */ /* 0x000fec0000010000 */
[----:B------:R1:W-:Y:S02]  /*3a730*/  STSM.16.M88.4 [R4], R44 ;  /* 0x0000002c04007844 */ /* 0x0003e40000000200 */
[----:B------:R-:W-:Y:S01]  /*3a740*/  BAR.SYNC.DEFER_BLOCKING 0x0 ;  /* 0x0000000000007b1d */ /* 0x000fe20000010000 */
[----:B-1----:R-:W-:-:S05]  /*3a750*/  VIADD R44, R5, 0x4 ;  /* 0x00000004052c7836 */ /* 0x002fca0000000000 */
[----:B------:R-:W-:Y:S01]  /*3a760*/  ISETP.LT.AND P1, PT, R44, UR56, !P0 ;  /* 0x000000382c007c0c */ /* 0x000fe2000c721270 */
[C---:B------:R-:W-:Y:S02]  /*3a770*/  VIADD R45, R5.reuse, 0xc ;  /* 0x0000000c052d7836 */ /* 0x040fe40000000000 */
[----:B------:R-:W-:Y:S01]  /*3a780*/  VIADD R154, R5, 0x3b ;  /* 0x0000003b059a7836 */ /* 0x000fe20000000000 */
[----:B------:R-:W-:Y:S01]  /*3a790*/  LOP3.LUT R25, R25, 0x7fffffff, RZ, 0xc0, !PT ;  /* 0x7fffffff19197812 */ /* 0x000fe200078ec0ff */
[----:B------:R-:W-:Y:S01]  /*3a7a0*/  VIADD R46, R5, 0xd ;  /* 0x0000000d052e7836 */ /* 0x000fe20000000000 */
[----:B------:R-:W-:Y:S01]  /*3a7b0*/  ULDC UR56, c[0x0][0x22c] ;  /* 0x00008b0000387ab9 */ /* 0x000fe20000000800 */
[----:B------:R-:W1:Y:S06]  /*3a7c0*/  LDS.128 R36, [R0] ;  /* 0x0000000000247984 */ /* 0x000e6c0000000c00 */
[----:B------:R-:W-:-:S02]  /*3a7d0*/  @P1 LOP3.LUT R3, R3, 0x4, RZ, 0xfc, !PT ;  /* 0x0000000403031812 */ /* 0x000fc400078efcff */
[----:B------:R-:W-:Y:S01]  /*3a7e0*/  ISETP.LT.AND P1, PT, R27, UR55, !P0 ;  /* 0x000000371b007c0c */ /* 0x000fe2000c721270 */
[----:B------:R-:W-:Y:S01]  /*3a7f0*/  VIADD R47, R5, 0xe ;  /* 0x0000000e052f7836 */ /* 0x000fe20000000000 */
[----:B------:R-:W-:Y:S01]  /*3a800*/  LOP3.LUT R3, R3, 0xfffffffd, RZ, 0xc0, !PT ;  /* 0xfffffffd03037812 */ /* 0x000fe200078ec0ff */
[----:B------:R-:W-:Y:S01]  /*3a810*/  IMAD.MOV.U32 R50, RZ, RZ, R88 ;  /* 0x000000ffff327224 */ /* 0x000fe200078e0058 */
[----:B------:R-:W-:-:S09]  /*3a820*/  ULDC UR55, c[0x0][0x22c] ;  /* 0x00008b0000377ab9 */ /* 0x000fd20000000800 */
[----:B------:R-:W-:Y:S02]  /*3a830*/  @P1 LOP3.LUT R3, R3, 0x2, RZ, 0xfc, !PT ;  /* 0x0000000203031812 */ /* 0x000fe400078efcff */
[----:B------:R-:W-:Y:S01]  /*3a840*/  ISETP.LT.AND P1, PT, R26, UR54, !P0 ;  /* 0x000000361a007c0c */ /* 0x000fe2000c721270 */
[----:B------:R-:W-:Y:S01]  /*3a850*/  IMAD.MOV.U32 R51, RZ, RZ, R90 ;  /* 0x000000ffff337224 */ /* 0x000fe200078e005a */
[----:B------:R-:W-:Y:S01]  /*3a860*/  LOP3.LUT R3, R3, 0xfffffffe, RZ, 0xc0, !PT ;  /* 0xfffffffe03037812 */ /* 0x000fe200078ec0ff */
[----:B------:R-:W-:Y:S01]  /*3a870*/  BAR.SYNC.DEFER_BLOCKING 0x0 ;  /* 0x0000000000007b1d */ /* 0x000fe20000010000 */
[C---:B------:R-:W-:Y:S02]  /*3a880*/  VIADD R52, R5.reuse, 0x13 ;  /* 0x0000001305347836 */ /* 0x040fe40000000000 */
[C---:B------:R-:W-:Y:S02]  /*3a890*/  VIADD R53, R5.reuse, 0x14 ;  /* 0x0000001405357836 */ /* 0x040fe40000000000 */
[----:B------:R-:W-:Y:S01]  /*3a8a0*/  VIADD R54, R5, 0x15 ;  /* 0x0000001505367836 */ /* 0x000fe20000000000 */
[----:B------:R-:W-:-:S04]  /*3a8b0*/  ULDC UR54, c[0x0][0x22c] ;  /* 0x00008b0000367ab9 */ /* 0x000fc80000000800 */
[----:B------:R-:W-:Y:S02]  /*3a8c0*/  @P1 LOP3.LUT R3, R3, 0x1, RZ, 0xfc, !PT ;  /* 0x0000000103031812 */ /* 0x000fe400078efcff */
[----:B------:R-:W-:Y:S01]  /*3a8d0*/  ISETP.LT.AND P1, PT, R2, UR53, !P0 ;  /* 0x0000003502007c0c */ /* 0x000fe2000c721270 */
[----:B------:R-:W-:Y:S01]  /*3a8e0*/  VIADD R55, R5, 0x16 ;  /* 0x0000001605377836 */ /* 0x000fe20000000000 */
[----:B------:R-:W-:-:S11]  /*3a8f0*/  ULDC UR53, c[0x0][0x22c] ;  /* 0x00008b0000357ab9 */ /* 0x000fd60000000800 */
[----:B------:R-:W-:Y:S02]  /*3a900*/  @P1 LOP3.LUT R6, R6, 0x8000, RZ, 0xfc, !PT ;  /* 0x0000800006061812 */ /* 0x000fe400078efcff */
[----:B------:R-:W-:Y:S01]  /*3a910*/  ISETP.LT.AND P1, PT, R45, UR52, !P0 ;  /* 0x000000342d007c0c */ /* 0x000fe2000c721270 */
[----:B------:R3:W-:Y:S01]  /*3a920*/  STSM.16.M88.4 [R4], R48 ;  /* 0x0000003004007844 */ /* 0x0007e20000000200 */
[----:B------:R-:W-:Y:S01]  /*3a930*/  VIADD R56, R5, 0x17 ;  /* 0x0000001705387836 */ /* 0x000fe20000000000 */
[----:B------:R-:W-:-:S10]  /*3a940*/  ULDC UR52, c[0x0][0x22c] ;  /* 0x00008b0000347ab9 */ /* 0x000fd40000000800 */
[----:B------:R-:W-:Y:S02]  /*3a950*/  @P1 LOP3.LUT R20, R20, 0x4000, RZ, 0xfc, !PT ;  /* 0x0000400014141812 */ /* 0x000fe400078efcff */
[----:B------:R-:W-:Y:S01]  /*3a960*/  ISETP.LT.AND P1, PT, R46, UR51, !P0 ;  /* 0x000000332e007c0c */ /* 0x000fe2000c721270 */
[C---:B------:R-:W-:Y:S01]  /*3a970*/  VIADD R57, R5.reuse, 0x18 ;  /* 0x0000001805397836 */ /* 0x040fe20000000000 */
[----:B------:R-:W-:Y:S01]  /*3a980*/  LOP3.LUT R20, R20, 0xffffdfff, RZ, 0xc0, !PT ;  /* 0xffffdfff14147812 */ /* 0x000fe200078ec0ff */
[----:B---3--:R-:W-:Y:S01]  /*3a990*/  VIADD R48, R5, 0xf ;  /* 0x0000000f05307836 */ /* 0x008fe20000000000 */
[----:B------:R-:W-:-:S09]  /*3a9a0*/  ULDC UR51, c[0x0][0x22c] ;  /* 0x00008b0000337ab9 */ /* 0x000fd20000000800 */
[----:B------:R-:W-:Y:S02]  /*3a9b0*/  @P1 LOP3.LUT R20, R20, 0x2000, RZ, 0xfc, !PT ;  /* 0x0000200014141812 */ /* 0x000fe400078efcff */
[----:B------:R-:W-:Y:S01]  /*3a9c0*/  ISETP.LT.AND P1, PT, R47, UR50, !P0 ;  /* 0x000000322f007c0c */ /* 0x000fe2000c721270 */
[C---:B------:R-:W-:Y:S01]  /*3a9d0*/  VIADD R49, R5.reuse, 0x10 ;  /* 0x0000001005317836 */ /* 0x040fe20000000000 */
[----:B------:R-:W-:Y:S01]  /*3a9e0*/  LOP3.LUT R20, R20, 0xffffefff, RZ, 0xc0, !PT ;  /* 0xffffefff14147812 */ /* 0x000fe200078ec0ff */
[----:B------:R-:W-:Y:S01]  /*3a9f0*/  VIADD R50, R5, 0x11 ;  /* 0x0000001105327836 */ /* 0x000fe20000000000 */
        /* <DEDUP_REMOVED lines=75> */
[----:B------:R-:W-:Y:S01]  /*3aeb0*/  VIADD R81, R5, 0x30 ;  /* 0x0000003005517836 */ /* 0x000fe20000000000 */
[----:B------:R-:W-:-:S11]  /*3aec0*/  ULDC UR37, c[0x0][0x22c] ;  /* 0x00008b0000257ab9 */ /* 0x000fd60000000800 */
        /* <DEDUP_REMOVED lines=52> */
[C---:B------:R-:W-:Y:S02]  /*3b210*/  VIADD R164, R5.reuse, 0x45 ;  /* 0x0000004505a47836 */ /* 0x040fe40000000000 */
[----:B------:R-:W-:Y:S01]  /*3b220*/  VIADD R252, R5, 0x4d ;  /* 0x0000004d05fc7836 */ /* 0x000fe20000000000 */
[----:B------:R-:W-:Y:S01]  /*3b230*/  LOP3.LUT R17, R17, 0x7fffffff, RZ, 0xc0, !PT ;  /* 0x7fffffff11117812 */ /* 0x000fe200078ec0ff */
[----:B------:R-:W-:Y:S01]  /*3b240*/  VIADD R165, R5, 0x46 ;  /* 0x0000004605a57836 */ /* 0x000fe20000000000 */
[----:B------:R-:W-:-:S05]  /*3b250*/  ULDC UR28, c[0x0][0x22c] ;  /* 0x00008b00001c7ab9 */ /* 0x000fca0000000800 */
        /* <DEDUP_REMOVED lines=129> */
[----:B------:R-:W-:Y:S01]  /*3ba70*/  LOP3.LUT R18, R18, 0xfffffffe, RZ, 0xc0, !PT ;  /* 0xfffffffe12127812 */ /* 0x000fe200078ec0ff */
[----:B------:R-:W-:-:S10]  /*3ba80*/  ULDC UR4, c[0x0][0x22c] ;  /* 0x00008b0000047ab9 */ /* 0x000fd40000000800 */
[----:B------:R-:W-:Y:S02]  /*3ba90*/  @P1 LOP3.LUT R18, R18, 0x1, RZ, 0xfc, !PT ;  /* 0x0000000112121812 */ /* 0x000fe400078efcff */
[----:B------:R-:W-:Y:S01]  /*3baa0*/  ISETP.LT.AND P1, PT, R154, UR61, !P0 ;  /* 0x0000003d9a007c0c */ /* 0x000fe2000c721270 */
[----:B------:R-:W-:Y:S01]  /*3bab0*/  VIADD R93, R5, 0x73 ;  /* 0x00000073055d7836 */ /* 0x000fe20000000000 */
[----:B------:R-:W-:-:S11]  /*3bac0*/  ULDC UR61, c[0x0][0x22c] ;  /* 0x00008b00003d7ab9 */ /* 0x000fd60000000800 */
        /* <DEDUP_REMOVED lines=22> */
[----:B------:R-:W-:Y:S01]  /*3bc30*/  ULDC UR56, c[0x0][0x22c] ;  /* 0x00008b0000387ab9 */ /* 0x000fe20000000800 */
[----:B------:R-:W-:-:S11]  /*3bc40*/  LOP3.LUT R25, R25, 0xfbffffff, RZ, 0xc0, !PT ;  /* 0xfbffffff19197812 */ /* 0x000fd600078ec0ff */
        /* <DEDUP_REMOVED lines=19> */
[----:B------:R-:W-:Y:S02]  /*3bd80*/  ISETP.LT.AND P1, PT, R164, UR51, !P0 ;  /* 0x00000033a4007c0c */ /* 0x000fe4000c721270 */
[----:B------:R-:W-:Y:S01]  /*3bd90*/  LOP3.LUT R7, R7, 0x7fffffff, RZ, 0xc0, !PT ;  /* 0x7fffffff07077812 */ /* 0x000fe200078ec0ff */
[----:B------:R-:W-:Y:S01]  /*3bda0*/  VIADD R47, R5, 0x7d ;  /* 0x0000007d052f7836 */ /* 0x000fe20000000000 */
[----:B------:R-:W-:Y:S01]  /*3bdb0*/  LOP3.LUT R25, R25, 0xffdfffff, RZ, 0xc0, !PT ;  /* 0xffdfffff19197812 */ /* 0x000fe200078ec0ff */
[----:B------:R-:W-:-:S08]  /*3bdc0*/  ULDC UR51, c[0x0][0x22c] ;  /* 0x00008b0000337ab9 */ /* 0x000fd00000000800 */
        /* <DEDUP_REMOVED lines=249> */
[----:B------:R-:W-:Y:S01]  /*3cd60*/  VIADD R159, R5, 0xaf ;  /* 0x000000af059f7836 */ /* 0x000fe20000000000 */
[----:B------:R-:W-:Y:S01]  /*3cd70*/  ISETP.LT.AND P2, PT, R155, UR61, !P0 ;  /* 0x0000003d9b007c0c */ /* 0x000fe2000c741270 */
[----:B------:R-:W-:Y:S01]  /*3cd80*/  ULDC UR57, c[0x0][0x22c] ;  /* 0x00008b0000397ab9 */ /* 0x000fe20000000800 */
[----:B------:R-:W-:Y:S01]  /*3cd90*/  VIADD R160, R5, 0xb0 ;  /* 0x000000b005a07836 */ /* 0x000fe20000000000 */
[----:B------:R-:W-:Y:S01]  /*3cda0*/  LOP3.LUT R19, R19, 0x7fffffff, RZ, 0xc0, !PT ;  /* 0x7fffffff13137812 */ /* 0x000fe200078ec0ff */
[----:B------:R-:W-:Y:S01]  /*3cdb0*/  VIADD R161, R5, 0xb1 ;  /* 0x000000b105a17836 */ /* 0x000fe20000000000 */
[----:B------:R-:W-:-:S04]  /*3cdc0*/  ULDC UR61, c[0x0][0x22c] ;  /* 0x00008b00003d7ab9 */ /* 0x000fc80000000800 */
        /* <DEDUP_REMOVED lines=129> */
[----:B------:R-:W-:-:S09]  /*3d5e0*/  ULDC UR31, c[0x0][0x22c] ;  /* 0x00008b00001f7ab9 */ /* 0x000fd20000000800 */
        /* <DEDUP_REMOVED lines=125> */
[C---:B------:R-:W-:Y:S01]  /*3ddc0*/  VIADD R134, R5.reuse, 0xe3 ;  /* 0x000000e305867836 */ /* 0x040fe20000000000 */
[----:B------:R-:W-:Y:S01]  /*3ddd0*/  LOP3.LUT R24, R24, 0xffff7fff, RZ, 0xc0, !PT ;  /* 0xffff7fff18187812 */ /* 0x000fe200078ec0ff */
[----:B------:R-:W-:Y:S01]  /*3dde0*/  VIADD R133, R5, 0xe4 ;  /* 0x000000e405857836 */ /* 0x000fe20000000000 */
[----:B------:R-:W-:Y:S02]  /*3ddf0*/  ULDC UR60, c[0x0][0x22c] ;  /* 0x00008b00003c7ab9 */ /* 0x000fe40000000800 */
[----:B------:R-:W-:Y:S02]  /*3de00*/  @P2 LOP3.LUT R24, R24, 0x8000, RZ, 0xfc, !PT ;  /* 0x0000800018182812 */ /* 0x000fe400078efcff */
[----:B------:R-:W-:Y:S01]  /*3de10*/  ISETP.LT.AND P2, PT, R157, UR59, !P0 ;  /* 0x0000003b9d007c0c */ /* 0x000fe2000c741270 */
[C---:B------:R-:W-:Y:S01]  /*3de20*/  VIADD R132, R5.reuse, 0xe5 ;  /* 0x000000e505847836 */ /* 0x040fe20000000000 */
[----:B------:R-:W-:Y:S01]  /*3de30*/  LOP3.LUT R24, R24, 0xffffbfff, RZ, 0xc0, !PT ;  /* 0xffffbfff18187812 */ /* 0x000fe200078ec0ff */
[----:B------:R-:W-:Y:S01]  /*3de40*/  VIADD R131, R5, 0xe6 ;  /* 0x000000e605837836 */ /* 0x000fe20000000000 */
[----:B------:R-:W-:-:S02]  /*3de50*/  ULDC UR59, c[0x0][0x22c] ;  /* 0x00008b00003b7ab9 */ /* 0x000fc40000000800 */
        /* <DEDUP_REMOVED lines=86> */
[----:B------:R-:W-:Y:S01]  /*3e3c0*/  VIADD R99, R5, 0x103 ;  /* 0x0000010305637836 */ /* 0x000fe20000000000 */
[----:B------:R-:W-:-:S03]  /*3e3d0*/  ULDC UR44, c[0x0][0x22c] ;  /* 0x00008b00002c7ab9 */ /* 0x000fc60000000800 */
[----:B------:R-:W-:Y:S02]  /*3e3e0*/  @P2 LOP3.LUT R19, R19, 0x80000000, RZ, 0xfc, !PT ;  /* 0x8000000013132812 */ /* 0x000fe400078efcff */
[----:B------:R-:W-:Y:S01]  /*3e3f0*/  ISETP.LT.AND P2, PT, R241, UR43, !P0 ;  /* 0x0000002bf1007c0c */ /* 0x000fe2000c741270 */
[----:B------:R-:W-:Y:S01]  /*3e400*/  VIADD R97, R5, 0x104 ;  /* 0x0000010405617836 */ /* 0x000fe20000000000 */
[----:B------:R-:W-:Y:S01]  /*3e410*/  LOP3.LUT R19, R19, 0xbfffffff, RZ, 0xc0, !PT ;  /* 0xbfffffff13137812 */ /* 0x000fe200078ec0ff */
[----:B------:R-:W3:Y:S01]  /*3e420*/  LDL.LU R241, [R1+0x198c] ;  /* 0x00198c0001f17983 */ /* 0x000ee20000300800 */
[----:B------:R-:W-:Y:S01]  /*3e430*/  VIADD R95, R5, 0x105 ;  /* 0x00000105055f7836 */ /* 0x000fe20000000000 */
[----:B------:R-:W-:Y:S01]  /*3e440*/  ULDC UR43, c[0x0][0x22c] ;  /* 0x00008b00002b7ab9 */ /* 0x000fe20000000800 */
[----:B------:R-:W-:Y:S02]  /*3e450*/  @P1 LOP3.LUT R19, R19, 0x40000000, RZ, 0xfc, !PT ;  /* 0x4000000013131812 */ /* 0x000fe400078efcff */
[----:B------:R-:W-:Y:S01]  /*3e460*/  ISETP.LT.AND P1, PT, R242, UR42, !P0 ;  /* 0x0000002af2007c0c */ /* 0x000fe2000c721270 */
[----:B------:R-:W-:Y:S01]  /*3e470*/  VIADD R93, R5, 0x106 ;  /* 0x00000106055d7836 */ /* 0x000fe20000000000 */
[----:B------:R-:W-:Y:S01]  /*3e480*/  LOP3.LUT R19, R19, 0xdfffffff, RZ, 0xc0, !PT ;  /* 0xdfffffff13137812 */ /* 0x000fe200078ec0ff */
[----:B------:R-:W3:Y:S01]  /*3e490*/  LDL.LU R242, [R1+0x1988] ;  /* 0x0019880001f27983 */ /* 0x000ee20000300800 */
[----:B------:R-:W-:Y:S01]  /*3e4a0*/  VIADD R92, R5, 0x107 ;  /* 0x00000107055c7836 */ /* 0x000fe20000000000 */
[----:B------:R-:W-:Y:S01]  /*3e4b0*/  ULDC UR42, c[0x0][0x22c] ;  /* 0x00008b00002a7ab9 */ /* 0x000fe20000000800 */
[----:B------:R-:W-:-:S02]  /*3e4c0*/  @P2 LOP3.LUT R19, R19, 0x20000000, RZ, 0xfc, !PT ;  /* 0x2000000013132812 */ /* 0x000fc400078efcff */
        /* <DEDUP_REMOVED lines=66> */
[----:B------:R-:W4:Y:S01]  /*3e8f0*/  LDL.LU R94, [R1+0x1960] ;  /* 0x00196000015e7983 */ /* 0x000f220000300800 */
[----:B------:R-:W-:Y:S01]  /*3e900*/  VIADD R58, R5, 0x11b ;  /* 0x0000011b053a7836 */ /* 0x000fe20000000000 */
[----:B------:R-:W-:Y:S01]  /*3e910*/  ULDC UR32, c[0x0][0x22c] ;  /* 0x00008b0000207ab9 */ /* 0x000fe20000000800 */
[----:B------:R-:W-:-:S04]  /*3e920*/  @P2 LOP3.LUT R19, R19, 0x80000, RZ, 0xfc, !PT ;  /* 0x0008000013132812 */ /* 0x000fc800078efcff */
[----:B------:R-:W-:Y:S02]  /*3e930*/  LOP3.LUT R19, R19, 0xfffbffff, RZ, 0xc0, !PT ;  /* 0xfffbffff13137812 */ /* 0x000fe400078ec0ff */
[----:B------:R-:W-:Y:S01]  /*3e940*/  ISETP.LT.AND P2, PT, R96, UR31, !P0 ;  /* 0x0000001f60007c0c */ /* 0x000fe2000c741270 */
[----:B------:R-:W-:Y:S01]  /*3e950*/  VIADD R59, R5, 0x11c ;  /* 0x0000011c053b7836 */ /* 0x000fe20000000000 */
[----:B------:R-:W-:Y:S01]  /*3e960*/  @P1 LOP3.LUT R19, R19, 0x40000, RZ, 0xfc, !PT ;  /* 0x0004000013131812 */ /* 0x000fe200078efcff */
[----:B------:R-:W2:Y:S01]  /*3e970*/  LDL.LU R96, [R1+0x195c] ;  /* 0x00195c0001607983 */ /* 0x000ea20000300800 */
[----:B------:R-:W-:Y:S01]  /*3e980*/  ISETP.LT.AND P1, PT, R16, UR30, !P0 ;  /* 0x0000001e10007c0c */ /* 0x000fe2000c721270 */
[----:B------:R-:W-:Y:S01]  /*3e990*/  VIADD R60, R5, 0x11d ;  /* 0x0000011d053c7836 */ /* 0x000fe20000000000 */
[----:B------:R-:W-:Y:S01]  /*3e9a0*/  LOP3.LUT R19, R19, 0xfffdffff, RZ, 0xc0, !PT ;  /* 0xfffdffff13137812 */ /* 0x000fe200078ec0ff */
[----:B------:R-:W3:Y:S01]  /*3e9b0*/  LDL.LU R16, [R1+0x1958] ;  /* 0x0019580001107983 */ /* 0x000ee20000300800 */
[C---:B------:R-:W-:Y:S01]  /*3e9c0*/  VIADD R61, R5.reuse, 0x11e ;  /* 0x0000011e053d7836 */ /* 0x040fe20000000000 */
[----:B------:R-:W-:Y:S01]  /*3e9d0*/  ULDC UR31, c[0x0][0x22c] ;  /* 0x00008b00001f7ab9 */ /* 0x000fe20000000800 */
[----:B------:R-:W-:Y:S01]  /*3e9e0*/  VIADD R62, R5, 0x11f ;  /* 0x0000011f053e7836 */ /* 0x000fe20000000000 */
[----:B------:R-:W-:-:S02]  /*3e9f0*/  ULDC UR30, c[0x0][0x22c] ;  /* 0x00008b00001e7ab9 */ /* 0x000fc40000000800 */
[----:B------:R-:W-:Y:S02]  /*3ea00*/  @P2 LOP3.LUT R19, R19, 0x20000, RZ, 0xfc, !PT ;  /* 0x0002000013132812 */ /* 0x000fe400078efcff */
[----:B------:R-:W-:Y:S01]  /*3ea10*/  ISETP.LT.AND P2, PT, R21, UR29, !P0 ;  /* 0x0000001d15007c0c */ /* 0x000fe2000c741270 */
[----:B------:R-:W-:Y:S01]  /*3ea20*/  VIADD R63, R5, 0x120 ;  /* 0x00000120053f7836 */ /* 0x000fe20000000000 */
[----:B------:R-:W-:Y:S01]  /*3ea30*/  LOP3.LUT R19, R19, 0xfffeffff, RZ, 0xc0, !PT ;  /* 0xfffeffff13137812 */ /* 0x000fe200078ec0ff */
[----:B------:R-:W4:Y:S01]  /*3ea40*/  LDL.LU R21, [R1+0x1954] ;  /* 0x0019540001157983 */ /* 0x000f220000300800 */
[----:B------:R-:W-:Y:S01]  /*3ea50*/  VIADD R64, R5, 0x121 ;  /* 0x0000012105407836 */ /* 0x000fe20000000000 */
[----:B------:R-:W-:Y:S01]  /*3ea60*/  ULDC UR29, c[0x0][0x22c] ;  /* 0x00008b00001d7ab9 */ /* 0x000fe20000000800 */
[----:B------:R-:W-:Y:S02]  /*3ea70*/  @P1 LOP3.LUT R19, R19, 0x10000, RZ, 0xfc, !PT ;  /* 0x0001000013131812 */ /* 0x000fe400078efcff */
[----:B------:R-:W-:Y:S01]  /*3ea80*/  ISETP.LT.AND P1, PT, R98, UR28, !P0 ;  /* 0x0000001c62007c0c */ /* 0x000fe2000c721270 */
[----:B------:R-:W-:Y:S01]  /*3ea90*/  VIADD R65, R5, 0x122 ;  /* 0x0000012205417836 */ /* 0x000fe20000000000 */
[----:B------:R-:W-:Y:S01]  /*3eaa0*/  LOP3.LUT R19, R19, 0xffff7fff, RZ, 0xc0, !PT ;  /* 0xffff7fff13137812 */ /* 0x000fe200078ec0ff */
[----:B------:R-:W-:Y:S01]  /*3eab0*/  VIADD R66, R5, 0x123 ;  /* 0x0000012305427836 */ /* 0x000fe20000000000 */
[----:B------:R-:W-:Y:S01]  /*3eac0*/  MOV R98, UR11 ;  /* 0x0000000b00627c02 */ /* 0x000fe20008000f00 */
[----:B------:R-:W-:Y:S01]  /*3ead0*/  ULDC UR11, c[0x0][0x22c] ;  /* 0x00008b00000b7ab9 */ /* 0x000fe20000000800 */
[----:B------:R-:W-:Y:S01]  /*3eae0*/  @P2 LOP3.LUT R19, R19, 0x8000, RZ, 0xfc, !PT ;  /* 0x0000800013132812 */ /* 0x000fe200078efcff */
[----:B------:R-:W-:Y:S01]  /*3eaf0*/  VIADD R67, R5, 0x124 ;  /* 0x0000012405437836 */ /* 0x000fe20000000000 */
[----:B------:R-:W-:-:S02]  /*3eb00*/  ULDC UR28, c[0x0][0x22c] ;  /* 0x00008b00001c7ab9 */ /* 0x000fc40000000800 */
[----:B------:R-:W-:-:S04]  /*3eb10*/  LOP3.LUT R19, R19, 0xffffbfff, RZ, 0xc0, !PT ;  /* 0xffffbfff13137812 */ /* 0x000fc800078ec0ff */
[----:B------:R-:W-:Y:S02]  /*3eb20*/  @P1 LOP3.LUT R19, R19, 0x4000, RZ, 0xfc, !PT ;  /* 0x0000400013131812 */ /* 0x000fe400078efcff */
[----:B------:R-:W-:Y:S01]  /*3eb30*/  ISETP.LT.AND P1, PT, R100, UR27, !P0 ;  /* 0x0000001b64007c0c */ /* 0x000fe2000c721270 */
[----:B------:R-:W-:Y:S01]  /*3eb40*/  VIADD R68, R5, 0x125 ;  /* 0x0000012505447836 */ /* 0x000fe20000000000 */
[----:B------:R-:W-:Y:S01]  /*3eb50*/  LOP3.LUT R19, R19, 0xffffdfff, RZ, 0xc0, !PT ;  /* 0xffffdfff13137812 */ /* 0x000fe200078ec0ff */
[C---:B------:R-:W-:Y:S01]  /*3eb60*/  VIADD R69, R5.reuse, 0x126 ;  /* 0x0000012605457836 */ /* 0x040fe20000000000 */
[----:B------:R-:W-:Y:S01]  /*3eb70*/  MOV R100, UR10 ;  /* 0x0000000a00647c02 */ /* 0x000fe20008000f00 */
[----:B------:R-:W-:Y:S01]  /*3eb80*/  ULDC UR10, c[0x0][0x22c] ;  /* 0x00008b00000a7ab9 */ /* 0x000fe20000000800 */
[----:B------:R-:W-:Y:S01]  /*3eb90*/  VIADD R70, R5, 0x127 ;  /* 0x0000012705467836 */ /* 0x000fe20000000000 */
[----:B------:R-:W-:-:S06]  /*3eba0*/  ULDC UR27, c[0x0][0x22c] ;  /* 0x00008b00001b7ab9 */ /* 0x000fcc0000000800 */
[----:B------:R-:W-:Y:S02]  /*3ebb0*/  @P1 LOP3.LUT R19, R19, 0x2000, RZ, 0xfc, !PT ;  /* 0x0000200013131812 */ /* 0x000fe400078efcff */
[----:B------:R-:W-:Y:S01]  /*3ebc0*/  ISETP.LT.AND P1, PT, R102, UR26, !P0 ;  /* 0x0000001a66007c0c */ /* 0x000fe2000c721270 */
[----:B------:R-:W-:Y:S01]  /*3ebd0*/  VIADD R71, R5, 0x128 ;  /* 0x0000012805477836 */ /* 0x000fe20000000000 */
[----:B------:R-:W-:Y:S01]  /*3ebe0*/  LOP3.LUT R19, R19, 0xffffefff, RZ, 0xc0, !PT ;  /* 0xffffefff13137812 */ /* 0x000fe200078ec0ff */
[----:B------:R-:W-:Y:S01]  /*3ebf0*/  VIADD R72, R5, 0x129 ;  /* 0x0000012905487836 */ /* 0x000fe20000000000 */
[----:B------:R-:W-:Y:S01]  /*3ec00*/  MOV R102, UR61 ;  /* 0x0000003d00667c02 */ /* 0x000fe20008000f00 */
[----:B------:R-:W-:Y:S01]  /*3ec10*/  ULDC UR61, c[0x0][0x22c] ;  /* 0x00008b00003d7ab9 */ /* 0x000fe20000000800 */
[----:B------:R-:W-:Y:S01]  /*3ec20*/  ISETP.LT.AND P2, PT, R131, UR10, !P0 ;  /* 0x0000000a83007c0c */ /* 0x000fe2000c741270 */
[----:B------:R-:W-:Y:S01]  /*3ec30*/  ULDC UR10, c[0x0][0x22c] ;  /* 0x00008b00000a7ab9 */ /* 0x000fe20000000800 */
[----:B------:R-:W-:-:S05]  /*3ec40*/  ULDC UR26, c[0x0][0x22c] ;  /* 0x00008b00001a7ab9 */ /* 0x000fca0000000800 */
        /* <DEDUP_REMOVED lines=9> */
[----:B------:R-:W2:Y:S01]  /*3ece0*/  LDL.LU R22, [R1+0x1950] ;  /* 0x0019500001167983 */ /* 0x000ea20000300800 */
        /* <DEDUP_REMOVED lines=9> */
[----:B------:R-:W2:Y:S01]  /*3ed80*/  LDL.LU R23, [R1+0x194c] ;  /* 0x00194c0001177983 */ /* 0x000ea20000300800 */
[----:B------:R-:W-:-:S09]  /*3ed90*/  ULDC UR23, c[0x0][0x22c] ;  /* 0x00008b0000177ab9 */ /* 0x000fd20000000800 */
[----:B------:R-:W-:Y:S02]  /*3eda0*/  @P1 LOP3.LUT R19, R19, 0x200, RZ, 0xfc, !PT ;  /* 0x0000020013131812 */ /* 0x000fe400078efcff */
[----:B------:R-:W-:Y:S01]  /*3edb0*/  ISETP.LT.AND P1, PT, R151, UR22, !P0 ;  /* 0x0000001697007c0c */ /* 0x000fe2000c721270 */
[----:B------:R-:W-:Y:S01]  /*3edc0*/  VIADD R76, R5, 0x12d ;  /* 0x0000012d054c7836 */ /* 0x000fe20000000000 */
[----:B------:R-:W-:Y:S01]  /*3edd0*/  LOP3.LUT R19, R19, 0xfffffeff, RZ, 0xc0, !PT ;  /* 0xfffffeff13137812 */ /* 0x000fe200078ec0ff */
[----:B------:R-:W-:Y:S01]  /*3ede0*/  ULDC UR22, c[0x0][0x22c] ;  /* 0x00008b0000167ab9 */ /* 0x000fe20000000800 */
[----:B------:R-:W-:Y:S01]  /*3edf0*/  VIADD R77, R5, 0x12e ;  /* 0x0000012e054d7836 */ /* 0x000fe20000000000 */
[----:B------:R-:W2:Y:S08]  /*3ee00*/  LDL.LU R151, [R1+0x1948] ;  /* 0x0019480001977983 */ /* 0x000eb00000300800 */
[----:B------:R-:W-:-:S02]  /*3ee10*/  @P1 LOP3.LUT R19, R19, 0x100, RZ, 0xfc, !PT ;  /* 0x0000010013131812 */ /* 0x000fc400078efcff */
[----:B------:R-:W-:Y:S01]  /*3ee20*/  ISETP.LT.AND P1, PT, R150, UR21, !P0 ;  /* 0x0000001596007c0c */ /* 0x000fe2000c721270 */
[----:B------:R-:W-:Y:S01]  /*3ee30*/  ULDC UR21, c[0x0][0x22c] ;  /* 0x00008b0000157ab9 */ /* 0x000fe20000000800 */
[----:B------:R-:W-:Y:S01]  /*3ee40*/  LOP3.LUT R19, R19, 0xffffff7f, RZ, 0xc0, !PT ;  /* 0xffffff7f13137812 */ /* 0x000fe200078ec0ff */
[----:B------:R-:W-:Y:S01]  /*3ee50*/  VIADD R78, R5, 0x12f ;  /* 0x0000012f054e7836 */ /* 0x000fe20000000000 */
[----:B------:R-:W2:Y:S09]  /*3ee60*/  LDL.LU R150, [R1+0x1944] ;  /* 0x0019440001967983 */ /* 0x000eb20000300800 */
        /* <DEDUP_REMOVED lines=45> */
[----:B------:R-:W-:Y:S01]  /*3f140*/  VIADD R86, R5, 0x137 ;  /* 0x0000013705567836 */ /* 0x000fe20000000000 */
[----:B------:R-:W2:Y:S01]  /*3f150*/  LDL.LU R142, [R1+0x1924] ;  /* 0x00192400018e7983 */ /* 0x000ea20000300800 */
[----:B---3--:R-:W-:-:S09]  /*3f160*/  LOP3.LUT R16, R16, 0x7fffffff, RZ, 0xc0, !PT ;  /* 0x7fffffff10107812 */ /* 0x008fd200078ec0ff */
[----:B------:R-:W-:Y:S02]  /*3f170*/  @P1 LOP3.LUT R16, R16, 0x80000000, RZ, 0xfc, !PT ;  /* 0x8000000010101812 */ /* 0x000fe400078efcff */
[----:B------:R-:W-:Y:S01]  /*3f180*/  ISETP.LT.AND P1, PT, R141, UR12, !P0 ;  /* 0x0000000c8d007c0c */ /* 0x000fe2000c721270 */
[----:B------:R-:W-:Y:S01]  /*3f190*/  ULDC UR12, c[0x0][0x22c] ;  /* 0x00008b00000c7ab9 */ /* 0x000fe20000000800 */
[----:B------:R-:W-:Y:S01]  /*3f1a0*/  LOP3.LUT R16, R16, 0xbfffffff, RZ, 0xc0, !PT ;  /* 0xbfffffff10107812 */ /* 0x000fe200078ec0ff */
[----:B------:R-:W-:Y:S01]  /*3f1b0*/  VIADD R87, R5, 0x138 ;  /* 0x0000013805577836 */ /* 0x000fe20000000000 */
[----:B------:R-:W3:Y:S09]  /*3f1c0*/  LDL.LU R141, [R1+0x1920] ;  /* 0x00192000018d7983 */ /* 0x000ef20000300800 */
[----:B------:R-:W-:-:S02]  /*3f1d0*/  @P1 LOP3.LUT R16, R16, 0x40000000, RZ, 0xfc, !PT ;  /* 0x4000000010101812 */ /* 0x000fc400078efcff */
[----:B------:R-:W-:Y:S01]  /*3f1e0*/  ISETP.LT.AND P1, PT, R140, UR9, !P0 ;  /* 0x000000098c007c0c */ /* 0x000fe2000c721270 */
[----:B------:R-:W-:Y:S01]  /*3f1f0*/  ULDC UR9, c[0x0][0x22c] ;  /* 0x00008b0000097ab9 */ /* 0x000fe20000000800 */
[----:B------:R-:W-:Y:S01]  /*3f200*/  LOP3.LUT R16, R16, 0xdfffffff, RZ, 0xc0, !PT ;  /* 0xdfffffff10107812 */ /* 0x000fe200078ec0ff */
[----:B------:R-:W-:Y:S01]  /*3f210*/  VIADD R88, R5, 0x139 ;  /* 0x0000013905587836 */ /* 0x000fe20000000000 */
[----:B----4-:R-:W-:Y:S01]  /*3f220*/  LOP3.LUT R21, R21, 0x7fffffff, RZ, 0xc0, !PT ;  /* 0x7fffffff15157812 */ /* 0x010fe200078ec0ff */
[----:B------:R-:W-:Y:S01]  /*3f230*/  VIADD R90, R5, 0x13a ;  /* 0x0000013a055a7836 */ /* 0x000fe20000000000 */
[----:B------:R-:W4:Y:S07]  /*3f240*/  LDL.LU R140, [R1+0x191c] ;  /* 0x00191c00018c7983 */ /* 0x000f2e0000300800 */
[----:B------:R-:W-:-:S02]  /*3f250*/  @P1 LOP3.LUT R16, R16, 0x20000000, RZ, 0xfc, !PT ;  /* 0x2000000010101812 */ /* 0x000fc400078efcff */
        /* <DEDUP_REMOVED lines=10> */
[----:B------:R-:W4:Y:S09]  /*3f300*/  LDL.LU R138, [R1+0x1914] ;  /* 0x00191400018a7983 */ /* 0x000f320000300800 */
        /* <DEDUP_REMOVED lines=10> */
[C---:B------:R-:W-:Y:S01]  /*3f3b0*/  VIADD R155, R5.reuse, 0x13e ;  /* 0x0000013e059b7836 */ /* 0x040fe20000000000 */
[----:B--2---:R-:W-:Y:S01]  /*3f3c0*/  LOP3.LUT R22, R22, 0x7fffffff, RZ, 0xc0, !PT ;  /* 0x7fffffff16167812 */ /* 0x004fe200078ec0ff */
[----:B------:R-:W-:Y:S01]  /*3f3d0*/  VIADD R156, R5, 0x13f ;  /* 0x0000013f059c7836 */ /* 0x000fe20000000000 */
[----:B------:R-:W2:Y:S07]  /*3f3e0*/  LDL.LU R136, [R1+0x190c] ;  /* 0x00190c0001887983 */ /* 0x000eae0000300800 */
[----:B------:R-:W-:-:S02]  /*3f3f0*/  @P1 LOP3.LUT R16, R16, 0x2000000, RZ, 0xfc, !PT ;  /* 0x0200000010101812 */ /* 0x000fc400078efcff */
[----:B------:R-:W-:Y:S01]  /*3f400*/  ISETP.LT.AND P1, PT, R135, UR4, !P0 ;  /* 0x0000000487007c0c */ /* 0x000fe2000c721270 */
[----:B------:R-:W-:Y:S01]  /*3f410*/  ULDC UR4, c[0x0][0x22c] ;  /* 0x00008b0000047ab9 */ /* 0x000fe20000000800 */
[----:B------:R-:W-:Y:S01]  /*3f420*/  LOP3.LUT R16, R16, 0xfeffffff, RZ, 0xc0, !PT ;  /* 0xfeffffff10107812 */ /* 0x000fe200078ec0ff */
[----:B------:R-:W-:Y:S01]  /*3f430*/  VIADD R157, R5, 0x140 ;  /* 0x00000140059d7836 */ /* 0x000fe20000000000 */
[----:B------:R-:W-:Y:S01]  /*3f440*/  LOP3.LUT R23, R23, 0x7fffffff, RZ, 0xc0, !PT ;  /* 0x7fffffff17177812 */ /* 0x000fe200078ec0ff */
[----:B------:R-:W-:Y:S01]  /*3f450*/  VIADD R158, R5, 0x141 ;  /* 0x00000141059e7836 */ /* 0x000fe20000000000 */
[----:B------:R-:W4:Y:S07]  /*3f460*/  LDL.LU R135, [R1+0x1908] ;  /* 0x0019080001877983 */ /* 0x000f2e0000300800 */
        /* <DEDUP_REMOVED lines=10> */
[C---:B------:R-:W-:Y:S01]  /*3f510*/  VIADD R160, R5.reuse, 0x143 ;  /* 0x0000014305a07836 */ /* 0x040fe20000000000 */
[----:B------:R-:W3:Y:S01]  /*3f520*/  LDL.LU R133, [R1+0x1900] ;  /* 0x0019000001857983 */ /* 0x000ee20000300800 */
[C---:B------:R-:W-:Y:S02]  /*3f530*/  VIADD R161, R5.reuse, 0x144 ;  /* 0x0000014405a17836 */ /* 0x040fe40000000000 */
[C---:B------:R-:W-:Y:S01]  /*3f540*/  VIADD R162, R5.reuse, 0x145 ;  /* 0x0000014505a27836 */ /* 0x040fe20000000000 */
[----:B------:R-:W2:Y:S01]  /*3f550*/  LDL.LU R132, [R1+0x18fc] ;  /* 0x0018fc0001847983 */ /* 0x000ea20000300800 */
[C---:B------:R-:W-:Y:S02]  /*3f560*/  VIADD R163, R5.reuse, 0x146 ;  /* 0x0000014605a37836 */ /* 0x040fe40000000000 */
[----:B------:R-:W-:Y:S01]  /*3f570*/  VIADD R164, R5, 0x147 ;  /* 0x0000014705a47836 */ /* 0x000fe20000000000 */
[----:B------:R-:W2:Y:S01]  /*3f580*/  LDL.LU R131, [R1+0x18f8] ;  /* 0x0018f80001837983 */ /* 0x000ea20000300800 */
[----:B------:R-:W-:-:S04]  /*3f590*/  @P1 LOP3.LUT R16, R16, 0x400000, RZ, 0xfc, !PT ;  /* 0x0040000010101812 */ /* 0x000fc800078efcff */
[----:B------:R-:W-:-:S04]  /*3f5a0*/  LOP3.LUT R16, R16, 0xffdfffff, RZ, 0xc0, !PT ;  /* 0xffdfffff10107812 */ /* 0x000fc800078ec0ff */
[----:B------:R-:W-:Y:S02]  /*3f5b0*/  @P3 LOP3.LUT R16, R16, 0x200000, RZ, 0xfc, !PT ;  /* 0x0020000010103812 */ /* 0x000fe400078efcff */
[----:B------:R-:W-:Y:S01]  /*3f5c0*/  ISETP.LT.AND P1, PT, R130, UR11, !P0 ;  /* 0x0000000b82007c0c */ /* 0x000fe2000c721270 */
[----:B------:R-:W-:Y:S01]  /*3f5d0*/  ULDC UR11, c[0x0][0x22c] ;  /* 0x00008b00000b7ab9 */ /* 0x000fe20000000800 */
[----:B------:R-:W-:Y:S01]  /*3f5e0*/  LOP3.LUT R16, R16, 0xffefffff, RZ, 0xc0, !PT ;  /* 0xffefffff10107812 */ /* 0x000fe200078ec0ff */
[----:B------:R-:W-:Y:S01]  /*3f5f0*/  VIADD R165, R5, 0x148 ;  /* 0x0000014805a57836 */ /* 0x000fe20000000000 */
[----:B------:R-:W-:Y:S01]  /*3f600*/  ISETP.LT.AND P3, PT, R128, UR61, !P0 ;  /* 0x0000003d80007c0c */ /* 0x000fe2000c761270 */
[----:B------:R-:W-:Y:S01]  /*3f610*/  ULDC UR61, c[0x0][0x22c] ;  /* 0x00008b00003d7ab9 */ /* 0x000fe20000000800 */
[----:B------:R-:W-:Y:S01]  /*3f620*/  @P2 LOP3.LUT R16, R16, 0x100000, RZ, 0xfc, !PT ;  /* 0x0010000010102812 */ /* 0x000fe200078efcff */
[----:B------:R-:W2:Y:S03]  /*3f630*/  LDL.LU R130, [R1+0x18f4] ;  /* 0x0018f40001827983 */ /* 0x000ea60000300800 */
        /* <DEDUP_REMOVED lines=8> */
[----:B------:R-:W2:Y:S04]  /*3f6c0*/  LDL.LU R129, [R1+0x18f0] ;  /* 0x0018f00001817983 */ /* 0x000ea80000300800 */
[----:B------:R-:W2:Y:S03]  /*3f6d0*/  LDL.LU R128, [R1+0x18ec] ;  /* 0x0018ec0001807983 */ /* 0x000ea60000300800 */
[----:B------:R-:W-:Y:S01]  /*3f6e0*/  @P1 LOP3.LUT R16, R16, 0x40000, RZ, 0xfc, !PT ;  /* 0x0004000010101812 */ /* 0x000fe200078efcff */
[----:B------:R-:W2:Y:S03]  /*3f6f0*/  LDL.LU R127, [R1+0x18e8] ;  /* 0x0018e800017f7983 */ /* 0x000ea60000300800 */
[----:B------:R-:W-:-:S04]  /*3f700*/  LOP3.LUT R16, R16, 0xfffdffff, RZ, 0xc0, !PT ;  /* 0xfffdffff10107812 */ /* 0x000fc800078ec0ff */
[----:B------:R-:W-:Y:S02]  /*3f710*/  @P3 LOP3.LUT R16, R16, 0x20000, RZ, 0xfc, !PT ;  /* 0x0002000010103812 */ /* 0x000fe400078efcff */
[----:B------:R-:W-:Y:S01]  /*3f720*/  ISETP.LT.AND P1, PT, R126, UR11, !P0 ;  /* 0x0000000b7e007c0c */ /* 0x000fe2000c721270 */
[----:B------:R-:W-:Y:S01]  /*3f730*/  ULDC UR11, c[0x0][0x22c] ;  /* 0x00008b00000b7ab9 */ /* 0x000fe20000000800 */
[----:B------:R-:W-:Y:S01]  /*3f740*/  LOP3.LUT R16, R16, 0xfffeffff, RZ, 0xc0, !PT ;  /* 0xfffeffff10107812 */ /* 0x000fe200078ec0ff */
[----:B------:R-:W2:Y:S03]  /*3f750*/  LDL.LU R126, [R1+0x18e4] ;  /* 0x0018e400017e7983 */ /* 0x000ea60000300800 */
[----:B------:R-:W-:-:S04]  /*3f760*/  @P2 LOP3.LUT R16, R16, 0x10000, RZ, 0xfc, !PT ;  /* 0x0001000010102812 */ /* 0x000fc800078efcff */
[----:B------:R-:W-:-:S04]  /*3f770*/  LOP3.LUT R16, R16, 0xffff7fff, RZ, 0xc0, !PT ;  /* 0xffff7fff10107812 */ /* 0x000fc800078ec0ff */
[----:B------:R-:W-:Y:S02]  /*3f780*/  @P1 LOP3.LUT R16, R16, 0x8000, RZ, 0xfc, !PT ;  /* 0x0000800010101812 */ /* 0x000fe400078efcff */
[----:B------:R-:W-:Y:S01]  /*3f790*/  ISETP.LT.AND P1, PT, R125, UR60, !P0 ;  /* 0x0000003c7d007c0c */ /* 0x000fe2000c721270 */
[----:B------:R-:W-:Y:S01]  /*3f7a0*/  ULDC UR60, c[0x0][0x22c] ;  /* 0x00008b00003c7ab9 */ /* 0x000fe20000000800 */
[----:B------:R-:W-:Y:S01]  /*3f7b0*/  ISETP.LT.AND P3, PT, R124, UR61, !P0 ;  /* 0x0000003d7c007c0c */ /* 0x000fe2000c761270 */
[----:B------:R-:W-:Y:S01]  /*3f7c0*/  ULDC UR61, c[0x0][0x22c] ;  /* 0x00008b00003d7ab9 */ /* 0x000fe20000000800 */
[----:B------:R-:W-:Y:S01]  /*3f7d0*/  LOP3.LUT R16, R16, 0xffffbfff, RZ, 0xc0, !PT ;  /* 0xffffbfff10107812 */ /* 0x000fe200078ec0ff */
[----:B------:R-:W2:Y:S01]  /*3f7e0*/  LDL.LU R125, [R1+0x18e0] ;  /* 0x0018e000017d7983 */ /* 0x000ea20000300800 */
[----:B------:R-:W-:Y:S01]  /*3f7f0*/  ISETP.LT.AND P2, PT, R123, UR10, !P0 ;  /* 0x0000000a7b007c0c */ /* 0x000fe2000c741270 */
[----:B------:R-:W-:Y:S02]  /*3f800*/  ULDC UR10, c[0x0][0x22c] ;  /* 0x00008b00000a7ab9 */ /* 0x000fe40000000800 */
[----:B------:R-:W2:Y:S04]  /*3f810*/  LDL.LU R124, [R1+0x18dc] ;  /* 0x0018dc00017c7983 */ /* 0x000ea80000300800 */
        /* <DEDUP_REMOVED lines=16> */
[----:B------:R-:W-:Y:S01]  /*3f920*/  VIADD R167, R5, 0x14a ;  /* 0x0000014a05a77836 */ /* 0x000fe20000000000 */
[----:B------:R-:W-:Y:S01]  /*3f930*/  ISETP.LT.AND P2, PT, R119, UR10, !P0 ;  /* 0x0000000a77007c0c */ /* 0x000fe2000c741270 */
[----:B------:R-:W-:Y:S01]  /*3f940*/  ULDC UR10, c[0x0][0x22c] ;  /* 0x00008b00000a7ab9 */ /* 0x000fe20000000800 */
[----:B------:R-:W2:Y:S04]  /*3f950*/  LDL.LU R121, [R1+0x18d0] ;  /* 0x0018d00001797983 */ /* 0x000ea80000300800 */
[----:B------:R-:W2:Y:S01]  /*3f960*/  LDL.LU R120, [R1+0x18cc] ;  /* 0x0018cc0001787983 */ /* 0x000ea20000300800 */
[----:B------:R-:W-:-:S03]  /*3f970*/  @P1 LOP3.LUT R16, R16, 0x400, RZ, 0xfc, !PT ;  /* 0x0000040010101812 */ /* 0x000fc600078efcff */
[----:B------:R-:W2:Y:S01]  /*3f980*/  LDL.LU R119, [R1+0x18c8] ;  /* 0x0018c80001777983 */ /* 0x000ea20000300800 */
        /* <DEDUP_REMOVED lines=19> */
[----:B------:R-:W4:Y:S03]  /*3fac0*/  LDL.LU R115, [R1+0x18b8] ;  /* 0x0018b80001737983 */ /* 0x000f260000300800 */
        /* <DEDUP_REMOVED lines=15> */
[----:B------:R-:W-:Y:S01]  /*3fbc0*/  ISETP.LT.AND P2, PT, R111, UR10, !P0 ;  /* 0x0000000a6f007c0c */ /* 0x000fe2000c741270 */
[----:B------:R-:W-:Y:S01]  /*3fbd0*/  ULDC UR10, c[0x0][0x22c] ;  /* 0x00008b00000a7ab9 */ /* 0x000fe20000000800 */
[----:B------:R-:W2:Y:S04]  /*3fbe0*/  LDL.LU R113, [R1+0x18b0] ;  /* 0x0018b00001717983 */ /* 0x000ea80000300800 */
[----:B------:R-:W2:Y:S01]  /*3fbf0*/  LDL.LU R112, [R1+0x18ac] ;  /* 0x0018ac0001707983 */ /* 0x000ea20000300800 */
[----:B------:R-:W-:-:S02]  /*3fc00*/  @P1 LOP3.LUT R16, R16, 0x4, RZ, 0xfc, !PT ;  /* 0x0000000410101812 */ /* 0x000fc400078efcff */
[----:B------:R-:W-:Y:S01]  /*3fc10*/  ISETP.LT.AND P1, PT, R110, UR11, !P0 ;  /* 0x0000000b6e007c0c */ /* 0x000fe2000c721270 */
[----:B------:R-:W-:Y:S01]  /*3fc20*/  ULDC UR11, c[0x0][0x22c] ;  /* 0x00008b00000b7ab9 */ /* 0x000fe20000000800 */
[----:B------:R-:W-:Y:S01]  /*3fc30*/  LOP3.LUT R16, R16, 0xfffffffd, RZ, 0xc0, !PT ;  /* 0xfffffffd10107812 */ /* 0x000fe200078ec0ff */
[----:B------:R-:W3:Y:S10]  /*3fc40*/  LDL.LU R111, [R1+0x18a8] ;  /* 0x0018a800016f7983 */ /* 0x000ef40000300800 */
[----:B------:R-:W-:Y:S01]  /*3fc50*/  @P1 LOP3.LUT R21, R21, 0x80000000, RZ, 0xfc, !PT ;  /* 0x8000000015151812 */ /* 0x000fe200078efcff */
[----:B------:R-:W2:Y:S01]  /*3fc60*/  LDL.LU R110, [R1+0x18a4] ;  /* 0x0018a400016e7983 */ /* 0x000ea20000300800 */
[----:B------:R-:W-:Y:S01]  /*3fc70*/  ISETP.LT.AND P1, PT, R109, UR60, !P0 ;  /* 0x0000003c6d007c0c */ /* 0x000fe2000c721270 */
[----:B------:R-:W-:Y:S01]  /*3fc80*/  ULDC UR60, c[0x0][0x22c] ;  /* 0x00008b00003c7ab9 */ /* 0x000fe20000000800 */
[----:B------:R-:W-:Y:S01]  /*3fc90*/  @P3 LOP3.LUT R16, R16, 0x2, RZ, 0xfc, !PT ;  /* 0x0000000210103812 */ /* 0x000fe200078efcff */
[----:B------:R-:W4:Y:S01]  /*3fca0*/  LDL.LU R109, [R1+0x18a0] ;  /* 0x0018a000016d7983 */ /* 0x000f220000300800 */
[----:B------:R-:W-:Y:S01]  /*3fcb0*/  ISETP.LT.AND P3, PT, R108, UR61, !P0 ;  /* 0x0000003d6c007c0c */ /* 0x000fe2000c761270 */
[----:B------:R-:W-:Y:S01]  /*3fcc0*/  ULDC UR61, c[0x0][0x22c] ;  /* 0x00008b00003d7ab9 */ /* 0x000fe20000000800 */
[----:B------:R-:W-:Y:S01]  /*3fcd0*/  LOP3.LUT R21, R21, 0xbfffffff, RZ, 0xc0, !PT ;  /* 0xbfffffff15157812 */ /* 0x000fe200078ec0ff */
[----:B------:R-:W2:Y:S01]  /*3fce0*/  LDL.LU R108, [R1+0x189c] ;  /* 0x00189c00016c7983 */ /* 0x000ea20000300800 */
[----:B------:R-:W-:-:S05]  /*3fcf0*/  LOP3.LUT R16, R16, 0xfffffffe, RZ, 0xc0, !PT ;  /* 0xfffffffe10107812 */ /* 0x000fca00078ec0ff */
[----:B------:R-:W-:Y:S02]  /*3fd00*/  @P1 LOP3.LUT R21, R21, 0x40000000, RZ, 0xfc, !PT ;  /* 0x4000000015151812 */ /* 0x000fe400078efcff */
[----:B------:R-:W-:Y:S02]  /*3fd10*/  @P2 LOP3.LUT R16, R16, 0x1, RZ, 0xfc, !PT ;  /* 0x0000000110102812 */ /* 0x000fe400078efcff */
[----:B------:R-:W-:Y:S01]  /*3fd20*/  ISETP.LT.AND P2, PT, R107, UR10, !P0 ;  /* 0x0000000a6b007c0c */ /* 0x000fe2000c741270 */
[----:B------:R-:W-:Y:S01]  /*3fd30*/  ULDC UR10, c[0x0][0x22c] ;  /* 0x00008b00000a7ab9 */ /* 0x000fe20000000800 */
[----:B------:R-:W-:Y:S01]  /*3fd40*/  LOP3.LUT R21, R21, 0xdfffffff, RZ, 0xc0, !PT ;  /* 0xdfffffff15157812 */ /* 0x000fe200078ec0ff */
[----:B------:R-:W3:Y:S03]  /*3fd50*/  LDL.LU R107, [R1+0x1898] ;  /* 0x00189800016b7983 */ /* 0x000ee60000300800 */
[----:B------:R-:W-:Y:S01]  /*3fd60*/  @P3 LOP3.LUT R21, R21, 0x20000000, RZ, 0xfc, !PT ;  /* 0x2000000015153812 */ /* 0x000fe200078efcff */
[----:B------:R-:W-:Y:S01]  /*3fd70*/  BAR.SYNC.DEFER_BLOCKING 0x0 ;  /* 0x0000000000007b1d */ /* 0x000fe20000010000 */
[----:B------:R-:W-:-:S02]  /*3fd80*/  ISETP.LT.AND P1, PT, R106, UR11, !P0 ;  /* 0x0000000b6a007c0c */ /* 0x000fc4000c721270 */
[----:B------:R-:W-:-:S03]  /*3fd90*/  LOP3.LUT R21, R21, 0xefffffff, RZ, 0xc0, !PT ;  /* 0xefffffff15157812 */ /* 0x000fc600078ec0ff */
[----:B------:R-:W-:Y:S01]  /*3fda0*/  ULDC UR11, c[0x0][0x22c] ;  /* 0x00008b00000b7ab9 */ /* 0x000fe20000000800 */
[----:B------:R-:W-:Y:S01]  /*3fdb0*/  @P2 LOP3.LUT R21, R21, 0x10000000, RZ, 0xfc, !PT ;  /* 0x1000000015152812 */ /* 0x000fe200078efcff */
[----:B------:R-:W2:Y:S01]  /*3fdc0*/  LDL.LU R106, [R1+0x1894] ;  /* 0x00189400016a7983 */ /* 0x000ea20000300800 */
[----:B------:R-:W-:Y:S02]  /*3fdd0*/  ISETP.LT.AND P2, PT, R105, UR60, !P0 ;  /* 0x0000003c69007c0c */ /* 0x000fe4000c741270 */
[----:B------:R-:W-:Y:S01]  /*3fde0*/  LOP3.LUT R21, R21, 0xf7ffffff, RZ, 0xc0, !PT ;  /* 0xf7ffffff15157812 */ /* 0x000fe200078ec0ff */
[----:B------:R-:W-:Y:S01]  /*3fdf0*/  VIADD R169, R5, 0x14c ;  /* 0x0000014c05a97836 */ /* 0x000fe20000000000 */
[----:B------:R-:W4:Y:S02]  /*3fe00*/  LDL.LU R105, [R1+0x1890] ;  /* 0x0018900001697983 */ /* 0x000f240000300800 */
[----:B------:R-:W-:Y:S02]  /*3fe10*/  @P1 LOP3.LUT R21, R21, 0x8000000, RZ, 0xfc, !PT ;  /* 0x0800000015151812 */ /* 0x000fe400078efcff */
[----:B------:R-:W-:-:S02]  /*3fe20*/  ISETP.LT.AND P1, PT, R103, UR61, !P0 ;  /* 0x0000003d67007c0c */ /* 0x000fc4000c721270 */
[----:B------:R-:W-:-:S04]  /*3fe30*/  LOP3.LUT R21, R21, 0xfbffffff, RZ, 0xc0, !PT ;  /* 0xfbffffff15157812 */ /* 0x000fc800078ec0ff */
[----:B------:R-:W-:-:S04]  /*3fe40*/  @P2 LOP3.LUT R21, R21, 0x4000000, RZ, 0xfc, !PT ;  /* 0x0400000015152812 */ /* 0x000fc800078efcff */
[----:B------:R-:W-:Y:S02]  /*3fe50*/  LOP3.LUT R21, R21, 0xfdffffff, RZ, 0xc0, !PT ;  /* 0xfdffffff15157812 */ /* 0x000fe400078ec0ff */
[----:B------:R-:W-:Y:S02]  /*3fe60*/  ISETP.LT.AND P2, PT, R101, UR10, !P0 ;  /* 0x0000000a65007c0c */ /* 0x000fe4000c741270 */
[----:B------:R-:W-:Y:S02]  /*3fe70*/  @P1 LOP3.LUT R21, R21, 0x2000000, RZ, 0xfc, !PT ;  /* 0x0200000015151812 */ /* 0x000fe400078efcff */
[----:B------:R-:W-:Y:S02]  /*3fe80*/  ISETP.LT.AND P1, PT, R99, UR11, !P0 ;  /* 0x0000000b63007c0c */ /* 0x000fe4000c721270 */
[----:B------:R-:W-:Y:S02]  /*3fe90*/  R2UR UR11, R98 ;  /* 0x00000000620b72ca */ /* 0x000fe400000e0000 */
[----:B------:R-:W-:-:S02]  /*3fea0*/  LOP3.LUT R21, R21, 0xfeffffff, RZ, 0xc0, !PT ;  /* 0xfeffffff15157812 */ /* 0x000fc400078ec0ff */
[----:B------:R-:W-:-:S03]  /*3feb0*/  R2UR UR10, R100 ;  /* 0x00000000640a72ca */ /* 0x000fc600000e0000 */
[----:B------:R-:W-:Y:S02]  /*3fec0*/  @P2 LOP3.LUT R21, R21, 0x1000000, RZ, 0xfc, !PT ;  /* 0x0100000015152812 */ /* 0x000fe400078efcff */
[----:B------:R-:W-:Y:S02]  /*3fed0*/  R2UR UR61, R102 ;  /* 0x00000000663d72ca */ /* 0x000fe400000e0000 */
[----:B------:R-:W-:Y:S02]  /*3fee0*/  LOP3.LUT R21, R21, 0xff7fffff, RZ, 0xc0, !PT ;  /* 0xff7fffff15157812 */ /* 0x000fe400078ec0ff */
[----:B------:R-:W-:Y:S02]  /*3fef0*/  ISETP.LT.AND P2, PT, R97, UR11, !P0 ;  /* 0x0000000b61007c0c */ /* 0x000fe4000c741270 */
[----:B------:R-:W-:Y:S02]  /*3ff00*/  @P1 LOP3.LUT R21, R21, 0x800000, RZ, 0xfc, !PT ;  /* 0x0080000015151812 */ /* 0x000fe400078efcff */
[----:B------:R-:W-:-:S02]  /*3ff10*/  ISETP.LT.AND P1, PT, R95, UR10, !P0 ;  /* 0x0000000a5f007c0c */ /* 0x000fc4000c721270 */
[----:B------:R-:W-:Y:S02]  /*3ff20*/  LOP3.LUT R21, R21, 0xffbfffff, RZ, 0xc0, !PT ;  /* 0xffbfffff15157812 */ /* 0x000fe400078ec0ff */
[----:B------:R-:W-:Y:S02]  /*3ff30*/  R2UR UR60, R104 ;  /* 0x00000000683c72ca */ /* 0x000fe400000e0000 */
[----:B------:R-:W2:Y:S03]  /*3ff40*/  LDL.LU R104, [R1+0x188c] ;  /* 0x00188c0001687983 */ /* 0x000ea60000300800 */
[----:B------:R-:W-:Y:S01]  /*3ff50*/  @P2 LOP3.LUT R21, R21, 0x400000, RZ, 0xfc, !PT ;  /* 0x0040000015152812 */ /* 0x000fe200078efcff */
[----:B------:R-:W3:Y:S01]  /*3ff60*/  LDL.LU R103, [R1+0x1888] ;  /* 0x0018880001677983 */ /* 0x000ee20000300800 */
[----:B------:R-:W-:Y:S01]  /*3ff70*/  ISETP.LT.AND P2, PT, R93, UR61, !P0 ;  /* 0x0000003d5d007c0c */ /* 0x000fe2000c741270 */
[----:B------:R-:W-:Y:S01]  /*3ff80*/  VIADD R170, R5, 0x14d ;  /* 0x0000014d05aa7836 */ /* 0x000fe20000000000 */
[----:B------:R-:W-:Y:S01]  /*3ff90*/  LOP3.LUT R21, R21, 0xffdfffff, RZ, 0xc0, !PT ;  /* 0xffdfffff15157812 */ /* 0x000fe200078ec0ff */
[----:B------:R-:W2:Y:S01]  /*3ffa0*/  LDL.LU R102, [R1+0x1884] ;  /* 0x0018840001667983 */ /* 0x000ea20000300800 */
[----:B------:R-:W-:Y:S01]  /*3ffb0*/  R2UR UR11, R96 ;  /* 0x00000000600b72ca */ /* 0x000fe200000e0000 */
[----:B------:R-:W-:Y:S01]  /*3ffc0*/  VIADD R171, R5, 0x14e ;  /* 0x0000014e05ab7836 */ /* 0x000fe20000000000 */
[----:B------:R-:W-:Y:S01]  /*3ffd0*/  @P1 LOP3.LUT R21, R21, 0x200000, RZ, 0xfc, !PT ;  /* 0x0020000015151812 */ /* 0x000fe200078efcff */
[----:B------:R-:W4:Y:S01]  /*3ffe0*/  LDL.LU R101, [R1+0x1880] ;  /* 0x0018800001657983 */ /* 0x000f220000300800 */
[----:B------:R-:W-:Y:S01]  /*3fff0*/  ISETP.LT.AND P1, PT, R92, UR60, !P0 ;  /* 0x0000003c5c007c0c */ /* 0x000fe2000c721270 */
[----:B------:R-:W-:Y:S01]  /*40000*/  VIADD R252, R5, 0x14f ;  /* 0x0000014f05fc7836 */ /* 0x000fe20000000000 */
[----:B------:R-:W-:Y:S01]  /*40010*/  LOP3.LUT R21, R21, 0xffefffff, RZ, 0xc0, !PT ;  /* 0xffefffff15157812 */ /* 0x000fe200078ec0ff */
[----:B------:R-:W2:Y:S01]  /*40020*/  LDL.LU R100, [R1+0x187c] ;  /* 0x00187c0001647983 */ /* 0x000ea20000300800 */
[----:B------:R-:W-:Y:S01]  /*40030*/  R2UR UR10, R94 ;  /* 0x000000005e0a72ca */ /* 0x000fe200000e0000 */
[----:B------:R-:W-:Y:S01]  /*40040*/  ULDC UR61, c[0x0][0x22c] ;  /* 0x00008b00003d7ab9 */ /* 0x000fe20000000800 */
[----:B------:R-:W-:Y:S01]  /*40050*/  @P2 LOP3.LUT R21, R21, 0x100000, RZ, 0xfc, !PT ;  /* 0x0010000015152812 */ /* 0x000fe200078efcff */
[----:B------:R-:W3:Y:S01]  /*40060*/  LDL.LU R99, [R1+0x1878] ;  /* 0x0018780001637983 */ /* 0x000ee20000300800 */
[----:B------:R-:W-:Y:S01]  /*40070*/  ISETP.LT.AND P2, PT, R91, UR59, !P0 ;  /* 0x0000003b5b007c0c */ /* 0x000fe2000c741270 */
[----:B------:R-:W-:Y:S01]  /*40080*/  ULDC UR60, c[0x0][0x22c] ;  /* 0x00008b00003c7ab9 */ /* 0x000fe20000000800 */
[----:B------:R-:W-:Y:S01]  /*40090*/  LOP3.LUT R21, R21, 0xfff7ffff, RZ, 0xc0, !PT ;  /* 0xfff7ffff15157812 */ /* 0x000fe200078ec0ff */
[----:B------:R-:W2:Y:S01]  /*400a0*/  LDL.LU R98, [R1+0x1874] ;  /* 0x0018740001627983 */ /* 0x000ea20000300800 */
[----:B------:R-:W-:Y:S01]  /*400b0*/  LOP3.LUT R3, R3, 0x7fffffff, RZ, 0xc0, !PT ;  /* 0x7fffffff03037812 */ /* 0x000fe200078ec0ff */
[----:B------:R-:W-:Y:S01]  /*400c0*/  ULDC UR59, c[0x0][0x22c] ;  /* 0x00008b00003b7ab9 */ /* 0x000fe20000000800 */
[----:B------:R-:W-:Y:S01]  /*400d0*/  @P1 LOP3.LUT R21, R21, 0x80000, RZ, 0xfc, !PT ;  /* 0x0008000015151812 */ /* 0x000fe200078efcff */
[----:B------:R-:W4:Y:S01]  /*400e0*/  LDL.LU R97, [R1+0x1870] ;  /* 0x0018700001617983 */ /* 0x000f220000300800 */
[----:B------:R-:W-:Y:S01]  /*400f0*/  ISETP.LT.AND P1, PT, R89, UR58, !P0 ;  /* 0x0000003a59007c0c */ /* 0x000fe2000c721270 */
[----:B------:R-:W-:Y:S01]  /*40100*/  ULDC UR58, c[0x0][0x22c] ;  /* 0x00008b00003a7ab9 */ /* 0x000fe20000000800 */
[----:B------:R-:W-:Y:S01]  /*40110*/  LOP3.LUT R21, R21, 0xfffbffff, RZ, 0xc0, !PT ;  /* 0xfffbffff15157812 */ /* 0x000fe200078ec0ff */
[----:B------:R-:W2:Y:S03]  /*40120*/  LDL.LU R96, [R1+0x186c] ;  /* 0x00186c0001607983 */ /* 0x000ea60000300800 */
[----:B------:R-:W-:Y:S01]  /*40130*/  @P2 LOP3.LUT R21, R21, 0x40000, RZ, 0xfc, !PT ;  /* 0x0004000015152812 */ /* 0x000fe200078efcff */
[----:B------:R-:W3:Y:S01]  /*40140*/  LDL.LU R95, [R1+0x1868] ;  /* 0x00186800015f7983 */ /* 0x000ee20000300800 */
[----:B------:R-:W-:Y:S01]  /*40150*/  ISETP.LT.AND P2, PT, R2, UR57, !P0 ;  /* 0x0000003902007c0c */ /* 0x000fe2000c741270 */
[----:B------:R-:W-:Y:S01]  /*40160*/  ULDC UR57, c[0x0][0x22c] ;  /* 0x00008b0000397ab9 */ /* 0x000fe20000000800 */
[----:B------:R-:W-:Y:S01]  /*40170*/  LOP3.LUT R21, R21, 0xfffdffff, RZ, 0xc0, !PT ;  /* 0xfffdffff15157812 */ /* 0x000fe200078ec0ff */
[----:B------:R-:W2:Y:S03]  /*40180*/  LDL.LU R94, [R1+0x1864] ;  /* 0x00186400015e7983 */ /* 0x000ea60000300800 */
[----:B------:R-:W-:Y:S01]  /*40190*/  @P1 LOP3.LUT R21, R21, 0x20000, RZ, 0xfc, !PT ;  /* 0x0002000015151812 */ /* 0x000fe200078efcff */
[----:B------:R-:W4:Y:S01]  /*401a0*/  LDL.LU R93, [R1+0x1860] ;  /* 0x00186000015d7983 */ /* 0x000f220000300800 */
[----:B------:R-:W-:-:S02]  /*401b0*/  ISETP.LT.AND P1, PT, R26, UR56, !P0 ;  /* 0x000000381a007c0c */ /* 0x000fc4000c721270 */
[----:B------:R-:W-:Y:S01]  /*401c0*/  LOP3.LUT R21, R21, 0xfffeffff, RZ, 0xc0, !PT ;  /* 0xfffeffff15157812 */ /* 0x000fe200078ec0ff */
[----:B------:R-:W2:Y:S01]  /*401d0*/  LDL.LU R92, [R1+0x185c] ;  /* 0x00185c00015c7983 */ /* 0x000ea20000300800 */
[----:B------:R-:W-:Y:S01]  /*401e0*/  VIADD R26, R5, 0x151 ;  /* 0x00000151051a7836 */ /* 0x000fe20000000000 */
[----:B------:R-:W-:Y:S01]  /*401f0*/  ULDC UR56, c[0x0][0x22c] ;  /* 0x00008b0000387ab9 */ /* 0x000fe20000000800 */
[----:B------:R-:W-:Y:S01]  /*40200*/  @P2 LOP3.LUT R21, R21, 0x10000, RZ, 0xfc, !PT ;  /* 0x0001000015152812 */ /* 0x000fe200078efcff */
[----:B------:R-:W3:Y:S01]  /*40210*/  LDL.LU R91, [R1+0x1858] ;  /* 0x00185800015b7983 */ /* 0x000ee20000300800 */
[----:B------:R-:W-:Y:S02]  /*40220*/  ISETP.LT.AND P2, PT, R27, UR55, !P0 ;  /* 0x000000371b007c0c */ /* 0x000fe4000c741270 */
[----:B------:R-:W-:Y:S01]  /*40230*/  LOP3.LUT R21, R21, 0xffff7fff, RZ, 0xc0, !PT ;  /* 0xffff7fff15157812 */ /* 0x000fe200078ec0ff */
[----:B------:R-:W4:Y:S01]  /*40240*/  LDL.LU R89, [R1+0x1854] ;  /* 0x0018540001597983 */ /* 0x000f220000300800 */
[----:B------:R-:W-:Y:S01]  /*40250*/  VIADD R27, R5, 0x150 ;  /* 0x00000150051b7836 */ /* 0x000fe20000000000 */
[----:B------:R-:W-:Y:S01]  /*40260*/  ULDC UR55, c[0x0][0x22c] ;  /* 0x00008b0000377ab9 */ /* 0x000fe20000000800 */
[----:B------:R-:W-:-:S02]  /*40270*/  @P1 LOP3.LUT R21, R21, 0x8000, RZ, 0xfc, !PT ;  /* 0x0000800015151812 */ /* 0x000fc400078efcff */
[----:B------:R-:W-:Y:S01]  /*40280*/  ISETP.LT.AND P1, PT, R44, UR54, !P0 ;  /* 0x000000362c007c0c */ /* 0x000fe2000c721270 */
[----:B------:R-:W-:Y:S01]  /*40290*/  ULDC UR54, c[0x0][0x22c] ;  /* 0x00008b0000367ab9 */ /* 0x000fe20000000800 */
[----:B------:R-:W-:-:S04]  /*402a0*/  LOP3.LUT R21, R21, 0xffffbfff, RZ, 0xc0, !PT ;  /* 0xffffbfff15157812 */ /* 0x000fc800078ec0ff */
[----:B------:R-:W-:Y:S02]  /*402b0*/  @P2 LOP3.LUT R21, R21, 0x4000, RZ, 0xfc, !PT ;  /* 0x0000400015152812 */ /* 0x000fe400078efcff */
        /* <DEDUP_REMOVED lines=57> */
[----:B------:R-:W-:-:S04]  /*40650*/  ULDC UR39, c[0x0][0x22c] ;  /* 0x00008b0000277ab9 */ /* 0x000fc80000000800 */
        /* <DEDUP_REMOVED lines=136> */
[----:B------:R-:W-:Y:S02]  /*40ee0*/  ISETP.LT.AND P3, PT, R156, UR5, !P0 ;  /* 0x000000059c007c0c */ /* 0x000fe4000c761270 */
        /* <DEDUP_REMOVED lines=54> */
[----:B------:R-:W-:Y:S01]  /*41250*/  LOP3.LUT R23, R23, 0xfffffbff, RZ, 0xc0, !PT ;  /* 0xfffffbff17177812 */ /* 0x000fe200078ec0ff */
[----:B------:R-:W-:-:S03]  /*41260*/  VIADD R27, R5, 0x152 ;  /* 0x00000152051b7836 */ /* 0x000fc60000000000 */
        /* <DEDUP_REMOVED lines=29> */
[----:B------:R-:W-:Y:S01]  /*41440*/  ISETP.LT.AND P2, PT, R26, UR33, !P0 ;  /* 0x000000211a007c0c */ /* 0x000fe2000c741270 */
[----:B------:R-:W-:Y:S01]  /*41450*/  VIADD R26, R5, 0x15b ;  /* 0x0000015b051a7836 */ /* 0x000fe20000000000 */
[----:B------:R-:W-:Y:S01]  /*41460*/  LOP3.LUT R23, R23, 0xfffffffb, RZ, 0xc0, !PT ;  /* 0xfffffffb17177812 */ /* 0x000fe200078ec0ff */
[----:B------:R-:W-:-:S03]  /*41470*/  VIADD R27, R5, 0x15a ;  /* 0x0000015a051b7836 */ /* 0x000fc60000000000 */
[----:B------:R-:W-:Y:S02]  /*41480*/  @P1 LOP3.LUT R23, R23, 0x4, RZ, 0xfc, !PT ;  /* 0x0000000417171812 */ /* 0x000fe400078efcff */
[----:B------:R-:W-:Y:S02]  /*41490*/  ISETP.LT.AND P1, PT, R26, UR35, !P0 ;  /* 0x000000231a007c0c */ /* 0x000fe4000c721270 */
[----:B------:R-:W-:Y:S01]  /*414a0*/  ISETP.LT.AND P3, PT, R27, UR34, !P0 ;  /* 0x000000221b007c0c */ /* 0x000fe2000c761270 */
[----:B------:R-:W-:Y:S01]  /*414b0*/  VIADD R27, R5, 0x15c ;  /* 0x0000015c051b7836 */ /* 0x000fe20000000000 */
[----:B------:R-:W-:-:S04]  /*414c0*/  LOP3.LUT R23, R23, 0xfffffffd, RZ, 0xc0, !PT ;  /* 0xfffffffd17177812 */ /* 0x000fc800078ec0ff */
[----:B------:R-:W-:Y:S02]  /*414d0*/  @P2 LOP3.LUT R23, R23, 0x2, RZ, 0xfc, !PT ;  /* 0x0000000217172812 */ /* 0x000fe400078efcff */
[----:B------:R-:W-:Y:S01]  /*414e0*/  ISETP.LT.AND P2, PT, R27, UR36, !P0 ;  /* 0x000000241b007c0c */ /* 0x000fe2000c741270 */
[----:B------:R-:W-:Y:S01]  /*414f0*/  VIADD R26, R5, 0x15d ;  /* 0x0000015d051a7836 */ /* 0x000fe20000000000 */
[----:B------:R-:W-:Y:S02]  /*41500*/  LOP3.LUT R23, R23, 0xfffffffe, RZ, 0xc0, !PT ;  /* 0xfffffffe17177812 */ /* 0x000fe400078ec0ff */
[----:B------:R-:W-:Y:S02]  /*41510*/  @P1 LOP3.LUT R3, R3, 0x80000000, RZ, 0xfc, !PT ;  /* 0x8000000003031812 */ /* 0x000fe400078efcff */
[----:B------:R-:W-:Y:S02]  /*41520*/  @P3 LOP3.LUT R23, R23, 0x1, RZ, 0xfc, !PT ;  /* 0x0000000117173812 */ /* 0x000fe400078efcff */
[----:B------:R-:W-:-:S02]  /*41530*/  ISETP.LT.AND P3, PT, R26, UR37, !P0 ;  /* 0x000000251a007c0c */ /* 0x000fc4000c761270 */
        /* <DEDUP_REMOVED lines=76> */
[----:B------:R-:W-:-:S04]  /*41a00*/  LOP3.LUT R3, R3, 0xfffff7ff, RZ, 0xc0, !PT ;  /* 0xfffff7ff03037812 */ /* 0x000fc800078ec0ff */
[----:B------:R-:W-:-:S04]  /*41a10*/  @P3 LOP3.LUT R3, R3, 0x800, RZ, 0xfc, !PT ;  /* 0x0000080003033812 */ /* 0x000fc800078efcff */
[----:B------:R-:W-:-:S04]  /*41a20*/  LOP3.LUT R3, R3, 0xfffffbff, RZ, 0xc0, !PT ;  /* 0xfffffbff03037812 */ /* 0x000fc800078ec0ff */
[----:B------:R-:W-:Y:S02]  /*41a30*/  @P1 LOP3.LUT R3, R3, 0x400, RZ, 0xfc, !PT ;  /* 0x0000040003031812 */ /* 0x000fe400078efcff */
[C---:B------:R-:W-:Y:S01]  /*41a40*/  ISETP.LT.AND P1, PT, R5.reuse, UR4, !P0 ;  /* 0x0000000405007c0c */ /* 0x040fe2000c721270 */
[C---:B------:R-:W-:Y:S02]  /*41a50*/  VIADD R27, R5.reuse, 0x171 ;  /* 0x00000171051b7836 */ /* 0x040fe40000000000 */
[----:B------:R-:W-:Y:S01]  /*41a60*/  VIADD R26, R5, 0x172 ;  /* 0x00000172051a7836 */ /* 0x000fe20000000000 */
[----:B------:R-:W-:Y:S01]  /*41a70*/  LOP3.LUT R3, R3, 0xfffffdff, RZ, 0xc0, !PT ;  /* 0xfffffdff03037812 */ /* 0x000fe200078ec0ff */
[----:B------:R-:W-:Y:S01]  /*41a80*/  VIADD R44, R5, 0x173 ;  /* 0x00000173052c7836 */ /* 0x000fe20000000000 */
[----:B------:R-:W-:Y:S01]  /*41a90*/  ISETP.LT.AND P2, PT, R27, UR57, !P0 ;  /* 0x000000391b007c0c */ /* 0x000fe2000c741270 */
[C---:B------:R-:W-:Y:S01]  /*41aa0*/  VIADD R27, R5.reuse, 0x174 ;  /* 0x00000174051b7836 */ /* 0x040fe20000000000 */
[----:B------:R-:W-:Y:S01]  /*41ab0*/  ISETP.LT.AND P3, PT, R26, UR58, !P0 ;  /* 0x0000003a1a007c0c */ /* 0x000fe2000c761270 */
[----:B------:R-:W-:Y:S01]  /*41ac0*/  VIADD R26, R5, 0x175 ;  /* 0x00000175051a7836 */ /* 0x000fe20000000000 */
[----:B------:R-:W-:-:S02]  /*41ad0*/  ISETP.LT.AND P4, PT, R44, UR59, !P0 ;  /* 0x0000003b2c007c0c */ /* 0x000fc4000c781270 */
[----:B------:R-:W-:Y:S02]  /*41ae0*/  ISETP.LT.AND P5, PT, R27, UR60, !P0 ;  /* 0x0000003c1b007c0c */ /* 0x000fe4000c7a1270 */
[----:B------:R-:W-:Y:S02]  /*41af0*/  @P1 LOP3.LUT R3, R3, 0x200, RZ, 0xfc, !PT ;  /* 0x0000020003031812 */ /* 0x000fe400078efcff */
[----:B------:R-:W-:Y:S02]  /*41b00*/  ISETP.LT.AND P6, PT, R26, UR61, !P0 ;  /* 0x0000003d1a007c0c */ /* 0x000fe4000c7c1270 */
[----:B------:R-:W-:Y:S01]  /*41b10*/  LOP3.LUT P1, RZ, R6, 0x8000, RZ, 0xc0, !PT ;  /* 0x0000800006ff7812 */ /* 0x000fe2000782c0ff */
[----:B------:R-:W2:Y:S04]  /*41b20*/  LDL.LU R26, [R1+0x7d0] ;  /* 0x0007d000011a7983 */ /* 0x000ea80000300800 */
[----:B------:R-:W1:Y:S01]  /*41b30*/  LDS.128 R48, [R0] ;  /* 0x0000000000307984 */ /* 0x000e620000000c00 */
[----:B----4-:R-:W-:-:S02]  /*41b40*/  IMAD.MOV.U32 R46, RZ, RZ, R89 ;  /* 0x000000ffff2e7224 */ /* 0x010fc400078e0059 */
[----:B---3--:R-:W-:Y:S01]  /*41b50*/  IMAD.MOV.U32 R47, RZ, RZ, R91 ;  /* 0x000000ffff2f7224 */ /* 0x008fe200078e005b */
[----:B------:R3:W-:Y:S01]  /*41b60*/  STL.64 [R1+0x1938], R202 ;  /* 0x001938ca01007387 */ /* 0x0007e20000100a00 */
[----:B------:R-:W-:Y:S02]  /*41b70*/  IMAD.MOV.U32 R54, RZ, RZ, R93 ;  /* 0x000000ffff367224 */ /* 0x000fe400078e005d */
[----:B------:R-:W-:Y:S01]  /*41b80*/  IMAD.MOV.U32 R55, RZ, RZ, R95 ;  /* 0x000000ffff377224 */ /* 0x000fe200078e005f */
[----:B------:R-:W-:Y:S01]  /*41b90*/  BAR.SYNC.DEFER_BLOCKING 0x0 ;  /* 0x0000000000007b1d */ /* 0x000fe20000010000 */
[----:B------:R-:W-:Y:S02]  /*41ba0*/  IMAD.MOV.U32 R62, RZ, RZ, R97 ;  /* 0x000000ffff3e7224 */ /* 0x000fe400078e0061 */
[----:B------:R-:W-:Y:S02]  /*41bb0*/  IMAD.MOV.U32 R63, RZ, RZ, R99 ;  /* 0x000000ffff3f7224 */ /* 0x000fe400078e0063 */
[----:B------:R-:W-:-:S02]  /*41bc0*/  IMAD.MOV.U32 R70, RZ, RZ, R101 ;  /* 0x000000ffff467224 */ /* 0x000fc400078e0065 */
[----:B------:R-:W-:Y:S01]  /*41bd0*/  IMAD.MOV.U32 R71, RZ, RZ, R103 ;  /* 0x000000ffff477224 */ /* 0x000fe200078e0067 */
[----:B---3--:R-:W3:Y:S01]  /*41be0*/  LDL.LU.64 R202, [R1+0x17e0] ;  /* 0x0017e00001ca7983 */ /* 0x008ee20000300a00 */
[----:B------:R-:W-:Y:S01]  /*41bf0*/  IMAD.MOV.U32 R78, RZ, RZ, R105 ;  /* 0x000000ffff4e7224 */ /* 0x000fe200078e0069 */
[----:B------:R-:W-:Y:S01]  /*41c00*/  LOP3.LUT R6, R6, 0xffffffdf, RZ, 0xc0, !PT ;  /* 0xffffffdf06067812 */ /* 0x000fe200078ec0ff */
[----:B------:R-:W-:Y:S01]  /*41c10*/  IMAD.MOV.U32 R79, RZ, RZ, R107 ;  /* 0x000000ffff4f7224 */ /* 0x000fe200078e006b */
[----:B------:R-:W-:Y:S01]  /*41c20*/  STL.64 [R1+0x1930], R198 ;  /* 0x001930c601007387 */ /* 0x000fe20000100a00 */
[----:B------:R-:W-:Y:S01]  /*41c30*/  IMAD.MOV.U32 R86, RZ, RZ, R109 ;  /* 0x000000ffff567224 */ /* 0x000fe200078e006d */
[----:B------:R-:W-:Y:S01]  /*41c40*/  @P0 LOP3.LUT R6, R6, 0x20, RZ, 0xfc, !PT ;  /* 0x0000002006060812 */ /* 0x000fe200078efcff */
[----:B------:R-:W-:Y:S01]  /*41c50*/  IMAD.MOV.U32 R87, RZ, RZ, R111 ;  /* 0x000000ffff577224 */ /* 0x000fe200078e006f */
[----:B------:R-:W-:Y:S01]  /*41c60*/  STL.64 [R1+0x1928], R192 ;  /* 0x001928c001007387 */ /* 0x000fe20000100a00 */
[----:B------:R-:W-:Y:S01]  /*41c70*/  IMAD.MOV.U32 R95, RZ, RZ, R115 ;  /* 0x000000ffff5f7224 */ /* 0x000fe200078e0073 */
[----:B------:R-:W-:Y:S01]  /*41c80*/  LOP3.LUT P0, RZ, R3, 0x200, RZ, 0xc0, !PT ;  /* 0x0000020003ff7812 */ /* 0x000fe2000780c0ff */
[----:B------:R-:W-:Y:S01]  /*41c90*/  IMAD.MOV.U32 R154, RZ, RZ, R133 ;  /* 0x000000ffff9a7224 */ /* 0x000fe200078e0085 */
[----:B------:R-:W-:Y:S01]  /*41ca0*/  STL.64 [R1+0x1920], R188 ;  /* 0x001920bc01007387 */ /* 0x000fe20000100a00 */
[----:B------:R-:W-:Y:S01]  /*41cb0*/  IMAD.MOV.U32 R155, RZ, RZ, R135 ;  /* 0x000000ffff9b7224 */ /* 0x000fe200078e0087 */
[----:B------:R-:W-:Y:S01]  /*41cc0*/  LOP3.LUT R20, R20, 0xfff7ffff, RZ, 0xc0, !PT ;  /* 0xfff7ffff14147812 */ /* 0x000fe200078ec0ff */
[----:B------:R-:W-:Y:S01]  /*41cd0*/  IMAD.MOV.U32 R158, RZ, RZ, R137 ;  /* 0x000000ffff9e7224 */ /* 0x000fe200078e0089 */
[----:B------:R-:W-:Y:S01]  /*41ce0*/  STL.64 [R1+0x1918], R194 ;  /* 0x001918c201007387 */ /* 0x000fe20000100a00 */
[----:B--2---:R-:W-:Y:S01]  /*41cf0*/  IMAD.MOV.U32 R103, RZ, RZ, R119 ;  /* 0x000000ffff677224 */ /* 0x004fe200078e0077 */
[----:B------:R-:W-:Y:S01]  /*41d00*/  @P2 LOP3.LUT R20, R20, 0x80000, RZ, 0xfc, !PT ;  /* 0x0008000014142812 */ /* 0x000fe200078efcff */
[----:B------:R-:W-:Y:S01]  /*41d10*/  IMAD.MOV.U32 R159, RZ, RZ, R139 ;  /* 0x000000ffff9f7224 */ /* 0x000fe200078e008b */
[----:B------:R-:W-:Y:S01]  /*41d20*/  STL [R1+0x1910], R191 ;  /* 0x001910bf01007387 */ /* 0x000fe20000100800 */
[----:B------:R-:W-:Y:S01]  /*41d30*/  IMAD.MOV.U32 R111, RZ, RZ, R123 ;  /* 0x000000ffff6f7224 */ /* 0x000fe200078e007b */
[----:B------:R-:W-:Y:S01]  /*41d40*/  LOP3.LUT R20, R20, 0xfffbffff, RZ, 0xc0, !PT ;  /* 0xfffbffff14147812 */ /* 0x000fe200078ec0ff */
[----:B------:R-:W-:Y:S01]  /*41d50*/  IMAD.MOV.U32 R162, RZ, RZ, R141 ;  /* 0x000000ffffa27224 */ /* 0x000fe200078e008d */
[----:B------:R-:W-:Y:S01]  /*41d60*/  STL.64 [R1+0x1908], R184 ;  /* 0x001908b801007387 */ /* 0x000fe20000100a00 */
[----:B------:R-:W-:Y:S01]  /*41d70*/  IMAD.MOV.U32 R119, RZ, RZ, R127 ;  /* 0x000000ffff777224 */ /* 0x000fe200078e007f */
[----:B------:R-:W-:Y:S01]  /*41d80*/  @P3 LOP3.LUT R20, R20, 0x40000, RZ, 0xfc, !PT ;  /* 0x0004000014143812 */ /* 0x000fe200078efcff */
[----:B------:R-:W-:Y:S01]  /*41d90*/  IMAD.MOV.U32 R163, RZ, RZ, R143 ;  /* 0x000000ffffa37224 */ /* 0x000fe200078e008f */
[----:B------:R-:W-:Y:S01]  /*41da0*/  STL [R1+0x1900], R186 ;  /* 0x001900ba01007387 */ /* 0x000fe20000100800 */
[----:B------:R-:W-:-:S02]  /*41db0*/  IMAD.MOV.U32 R127, RZ, RZ, R131 ;  /* 0x000000ffff7f7224 */ /* 0x000fc400078e0083 */
[----:B------:R-:W-:Y:S01]  /*41dc0*/  IMAD.MOV.U32 R166, RZ, RZ, R145 ;  /* 0x000000ffffa67224 */ /* 0x000fe200078e0091 */
[----:B------:R-:W-:Y:S01]  /*41dd0*/  STL.64 [R1+0x18f8], R180 ;  /* 0x0018f8b401007387 */ /* 0x000fe20000100a00 */
[----:B------:R-:W-:Y:S02]  /*41de0*/  IMAD.MOV.U32 R167, RZ, RZ, R147 ;  /* 0x000000ffffa77224 */ /* 0x000fe400078e0093 */
[----:B------:R-:W-:Y:S01]  /*41df0*/  IMAD.MOV.U32 R170, RZ, RZ, R149 ;  /* 0x000000ffffaa7224 */ /* 0x000fe200078e0095 */
[----:B------:R-:W-:Y:S01]  /*41e00*/  STL [R1+0x18f0], R187 ;  /* 0x0018f0bb01007387 */ /* 0x000fe20000100800 */
[----:B------:R-:W-:Y:S01]  /*41e10*/  IMAD.MOV.U32 R171, RZ, RZ, R151 ;  /* 0x000000ffffab7224 */ /* 0x000fe200078e0097 */
[----:B------:R-:W-:Y:S01]  /*41e20*/  LOP3.LUT R6, R6, 0xffffffbf, RZ, 0xc0, !PT ;  /* 0xffffffbf06067812 */ /* 0x000fe200078ec0ff */
[----:B------:R-:W-:Y:S01]  /*41e30*/  ULDC UR4, c[0x0][0x22c] ;  /* 0x00008b0000047ab9 */ /* 0x000fe20000000800 */
[----:B------:R-:W-:Y:S01]  /*41e40*/  STL.64 [R1+0x18e8], R182 ;  /* 0x0018e8b601007387 */ /* 0x000fe20000100a00 */
[----:B------:R-:W-:Y:S01]  /*41e50*/  LOP3.LUT R20, R20, 0xfffdffff, RZ, 0xc0, !PT ;  /* 0xfffdffff14147812 */ /* 0x000fe200078ec0ff */
[----:B------:R-:W-:-:S02]  /*41e60*/  ULDC UR5, c[0x0][0x22c] ;  /* 0x00008b0000057ab9 */ /* 0x000fc40000000800 */
[----:B------:R-:W-:Y:S01]  /*41e70*/  STL [R1+0x18e0], R172 ;  /* 0x0018e0ac01007387 */ /* 0x000fe20000100800 */
[----:B------:R-:W-:-:S03]  /*41e80*/  @P4 LOP3.LUT R20, R20, 0x20000, RZ, 0xfc, !PT ;  /* 0x0002000014144812 */ /* 0x000fc600078efcff */
[----:B------:R-:W-:Y:S01]  /*41e90*/  STL.64 [R1+0x18d8], R176 ;  /* 0x0018d8b001007387 */ /* 0x000fe20000100a00 */
[----:B------:R-:W-:-:S03]  /*41ea0*/  LOP3.LUT R20, R20, 0xfffeffff, RZ, 0xc0, !PT ;  /* 0xfffeffff14147812 */ /* 0x000fc600078ec0ff */
[----:B------:R-:W-:Y:S01]  /*41eb0*/  STL [R1+0x18d0], R173 ;  /* 0x0018d0ad01007387 */ /* 0x000fe20000100800 */
[----:B------:R-:W-:-:S03]  /*41ec0*/  @P5 LOP3.LUT R20, R20, 0x10000, RZ, 0xfc, !PT ;  /* 0x0001000014145812 */ /* 0x000fc600078efcff */
[----:B------:R-:W-:Y:S01]  /*41ed0*/  STL.64 [R1+0x18c8], R178 ;  /* 0x0018c8b201007387 */ /* 0x000fe20000100a00 */
[----:B------:R-:W-:-:S03]  /*41ee0*/  LOP3.LUT R20, R20, 0xffff7fff, RZ, 0xc0, !PT ;  /* 0xffff7fff14147812 */ /* 0x000fc600078ec0ff */
[----:B------:R-:W-:Y:S01]  /*41ef0*/  STL [R1+0x18c0], R12 ;  /* 0x0018c00c01007387 */ /* 0x000fe20000100800 */
[----:B------:R-:W-:-:S03]  /*41f00*/  @P6 LOP3.LUT R20, R20, 0x8000, RZ, 0xfc, !PT ;  /* 0x0000800014146812 */ /* 0x000fc600078efcff */
[----:B------:R-:W-:Y:S04]  /*41f10*/  STL.64 [R1+0x18b8], R174 ;  /* 0x0018b8ae01007387 */ /* 0x000fe80000100a00 */
[----:B------:R-:W-:Y:S04]  /*41f20*/  STL [R1+0x18b0], R13 ;  /* 0x0018b00d01007387 */ /* 0x000fe80000100800 */
        /* <DEDUP_REMOVED lines=8> */
[----:B-1----:R-:W-:Y:S04]  /*41fb0*/  STL.64 [R1+0x1868], R36 ;  /* 0x0018682401007387 */ /* 0x002fe80000100a00 */
[----:B------:R-:W-:Y:S04]  /*41fc0*/  STL.64 [R1+0x1860], R42 ;  /* 0x0018602a01007387 */ /* 0x000fe80000100a00 */
[----:B------:R-:W-:Y:S04]  /*41fd0*/  STL.64 [R1+0x1858], R38 ;  /* 0x0018582601007387 */ /* 0x000fe80000100a00 */
[----:B------:R-:W2:Y:S04]  /*41fe0*/  LDL.LU R44, [R1+0x304] ;  /* 0x00030400012c7983 */ /* 0x000ea80000300800 */
[----:B------:R-:W2:Y:S04]  /*41ff0*/  LDL.LU R45, [R1+0x30c] ;  /* 0x00030c00012d7983 */ /* 0x000ea80000300800 */
[----:B--2---:R1:W-:Y:S01]  /*42000*/  STSM.16.M88.4 [R4], R44 ;  /* 0x0000002c04007844 */ /* 0x0043e20000000200 */
[----:B------:R-:W-:Y:S06]  /*42010*/  BAR.SYNC.DEFER_BLOCKING 0x0 ;  /* 0x0000000000007b1d */ /* 0x000fec0000010000 */
[----:B-1----:R-:W2:Y:S04]  /*42020*/  LDL.LU R44, [R1+0x310] ;  /* 0x00031000012c7983 */ /* 0x002ea80000300800 */
[----:B------:R-:W2:Y:S01]  /*42030*/  LDL.LU R45, [R1+0x318] ;  /* 0x00031800012d7983 */ /* 0x000ea20000300800 */
[----:B------:R-:W-:-:S02]  /*42040*/  IMAD.MOV.U32 R46, RZ, RZ, R92 ;  /* 0x000000ffff2e7224 */ /* 0x000fc400078e005c */
[----:B------:R-:W-:Y:S01]  /*42050*/  IMAD.MOV.U32 R47, RZ, RZ, R94 ;  /* 0x000000ffff2f7224 */ /* 0x000fe200078e005e */
[----:B------:R-:W4:Y:S04]  /*42060*/  LDL.LU R52, [R1+0x314] ;  /* 0x0003140001347983 */ /* 0x000f280000300800 */
[----:B------:R-:W4:Y:S04]  /*42070*/  LDL.LU R53, [R1+0x31c] ;  /* 0x00031c0001357983 */ /* 0x000f280000300800 */
[----:B------:R-:W1:Y:S01]  /*42080*/  LDS.128 R56, [R0] ;  /* 0x0000000000387984 */ /* 0x000e620000000c00 */
[----:B------:R-:W-:Y:S06]  /*42090*/  BAR.SYNC.DEFER_BLOCKING 0x0 ;  /* 0x0000000000007b1d */ /* 0x000fec0000010000 */
[----:B--2---:R-:W-:Y:S02]  /*420a0*/  STSM.16.M88.4 [R4], R44 ;  /* 0x0000002c04007844 */ /* 0x004fe40000000200 */
[----:B------:R-:W-:Y:S06]  /*420b0*/  BAR.SYNC.DEFER_BLOCKING 0x0 ;  /* 0x0000000000007b1d */ /* 0x000fec0000010000 */
[----:B------:R-:W2:Y:S02]  /*420c0*/  LDS.128 R44, [R0] ;  /* 0x00000000002c7984 */ /* 0x000ea40000000c00 */
[----:B------:R-:W-:Y:S06]  /*420d0*/  BAR.SYNC.DEFER_BLOCKING 0x0 ;  /* 0x0000000000007b1d */ /* 0x000fec0000010000 */
[----:B----4-:R4:W-:Y:S02]  /*420e0*/  STSM.16.M88.4 [R4], R52 ;  /* 0x0000003404007844 */ /* 0x0109e40000000200 */
[----:B------:R-:W-:Y:S06]  /*420f0*/  BAR.SYNC.DEFER_BLOCKING 0x0 ;  /* 0x0000000000007b1d */ /* 0x000fec0000010000 */
[----:B----4-:R-:W4:Y:S04]  /*42100*/  LDL.LU R52, [R1+0x320] ;  /* 0x0003200001347983 */ /* 0x010f280000300800 */
[----:B------:R-:W4:Y:S01]  /*42110*/  LDL.LU R53, [R1+0x328] ;  /* 0x0003280001357983 */ /* 0x000f220000300800 */
[----:B------:R-:W-:-:S02]  /*42120*/  IMAD.MOV.U32 R54, RZ, RZ, R96 ;  /* 0x000000ffff367224 */ /* 0x000fc400078e0060 */
[----:B------:R-:W-:Y:S01]  /*42130*/  IMAD.MOV.U32 R55, RZ, RZ, R98 ;  /* 0x000000ffff377224 */ /* 0x000fe200078e0062 */
[----:B------:R-:W3:Y:S04]  /*42140*/  LDL.LU R60, [R1+0x324] ;  /* 0x00032400013c7983 */ /* 0x000ee80000300800 */
[----:B------:R-:W3:Y:S04]  /*42150*/  LDL.LU R61, [R1+0x32c] ;  /* 0x00032c00013d7983 */ /* 0x000ee80000300800 */
[----:B------:R-:W2:Y:S01]  /*42160*/  LDS.128 R64, [R0] ;  /* 0x0000000000407984 */ /* 0x000ea20000000c00 */
[----:B------:R-:W-:Y:S06]  /*42170*/  BAR.SYNC.DEFER_BLOCKING 0x0 ;  /* 0x0000000000007b1d */ /* 0x000fec0000010000 */
[----:B----4-:R-:W-:Y:S02]  /*42180*/  STSM.16.M88.4 [R4], R52 ;  /* 0x0000003404007844 */ /* 0x010fe40000000200 */
[----:B------:R-:W-:Y:S06]  /*42190*/  BAR.SYNC.DEFER_BLOCKING 0x0 ;  /* 0x0000000000007b1d */ /* 0x000fec0000010000 */
[----:B------:R-:W4:Y:S02]  /*421a0*/  LDS.128 R52, [R0] ;  /* 0x0000000000347984 */ /* 0x000f240000000c00 */
[----:B------:R-:W-:Y:S06]  /*421b0*/  BAR.SYNC.DEFER_BLOCKING 0x0 ;  /* 0x0000000000007b1d */ /* 0x000fec0000010000 */
[----:B---3--:R3:W-:Y:S02]  /*421c0*/  STSM.16.M88.4 [R4], R60 ;  /* 0x0000003c04007844 */ /* 0x0087e40000000200 */
[----:B------:R-:W-:Y:S06]  /*421d0*/  BAR.SYNC.DEFER_BLOCKING 0x0 ;  /* 0x0000000000007b1d */ /* 0x000fec0000010000 */
[----:B---3--:R-:W3:Y:S04]  /*421e0*/  LDL.LU R60, [R1+0x330] ;  /* 0x00033000013c7983 */ /* 0x008ee80000300800 */
[----:B------:R-:W3:Y:S01]  /*421f0*/  LDL.LU R61, [R1+0x338] ;  /* 0x00033800013d7983 */ /* 0x000ee20000300800 */
[----:B------:R-:W-:-:S02]  /*42200*/  IMAD.MOV.U32 R62, RZ, RZ, R100 ;  /* 0x000000ffff3e7224 */ /* 0x000fc400078e0064 */
[----:B------:R-:W-:Y:S01]  /*42210*/  IMAD.MOV.U32 R63, RZ, RZ, R102 ;  /* 0x000000ffff3f7224 */ /* 0x000fe200078e0066 */
[----:B------:R-:W2:Y:S04]  /*42220*/  LDL.LU R68, [R1+0x334] ;  /* 0x0003340001447983 */ /* 0x000ea80000300800 */
[----:B------:R-:W2:Y:S04]  /*42230*/  LDL.LU R69, [R1+0x33c] ;  /* 0x00033c0001457983 */ /* 0x000ea80000300800 */
[----:B------:R-:W4:Y:S01]  /*42240*/  LDS.128 R72, [R0] ;  /* 0x0000000000487984 */ /* 0x000f220000000c00 */
[----:B------:R-:W-:Y:S06]  /*42250*/  BAR.SYNC.DEFER_BLOCKING 0x0 ;  /* 0x0000000000007b1d */ /* 0x000fec0000010000 */
[----:B---3--:R-:W-:Y:S02]  /*42260*/  STSM.16.M88.4 [R4], R60 ;  /* 0x0000003c04007844 */ /* 0x008fe40000000200 */
[----:B------:R-:W-:Y:S06]  /*42270*/  BAR.SYNC.DEFER_BLOCKING 0x0 ;  /* 0x0000000000007b1d */ /* 0x000fec0000010000 */
[----:B------:R-:W3:Y:S02]  /*42280*/  LDS.128 R60, [R0] ;  /* 0x00000000003c7984 */ /* 0x000ee40000000c00 */
[----:B------:R-:W-:Y:S06]  /*42290*/  BAR.SYNC.DEFER_BLOCKING 0x0 ;  /* 0x0000000000007b1d */ /* 0x000fec0000010000 */
[----:B--2---:R2:W-:Y:S02]  /*422a0*/  STSM.16.M88.4 [R4], R68 ;  /* 0x0000004404007844 */ /* 0x0045e40000000200 */
[----:B------:R-:W-:Y:S06]  /*422b0*/  BAR.SYNC.DEFER_BLOCKING 0x0 ;  /* 0x0000000000007b1d */ /* 0x000fec0000010000 */
[----:B--2---:R-:W2:Y:S04]  /*422c0*/  LDL.LU R68, [R1+0x340] ;  /* 0x0003400001447983 */ /* 0x004ea80000300800 */
[----:B------:R-:W2:Y:S01]  /*422d0*/  LDL.LU R69, [R1+0x348] ;  /* 0x0003480001457983 */ /* 0x000ea20000300800 */
[----:B------:R-:W-:-:S02]  /*422e0*/  IMAD.MOV.U32 R70, RZ, RZ, R104 ;  /* 0x000000ffff467224 */ /* 0x000fc400078e0068 */
[----:B------:R-:W-:Y:S01]  /*422f0*/  IMAD.MOV.U32 R71, RZ, RZ, R106 ;  /* 0x000000ffff477224 */ /* 0x000fe200078e006a */
[----:B------:R-:W4:Y:S04]  /*42300*/  LDL.LU R76, [R1+0x344] ;  /* 0x00034400014c7983 */ /* 0x000f280000300800 */
[----:B------:R-:W4:Y:S04]  /*42310*/  LDL.LU R77, [R1+0x34c] ;  /* 0x00034c00014d7983 */ /* 0x000f280000300800 */
[----:B------:R-:W3:Y:S01]  /*42320*/  LDS.128 R80, [R0] ;  /* 0x0000000000507984 */ /* 0x000ee20000000c00 */
        /* <DEDUP_REMOVED lines=26> */
[----:B------:R-:W2:Y:S01]  /*424d0*/  LDL.LU R93, [R1+0x36c] ;  /* 0x00036c00015d7983 */ /* 0x000ea20000300800 */
[----:B------:R-:W-:-:S03]  /*424e0*/  IMAD.MOV.U32 R94, RZ, RZ, R113 ;  /* 0x000000ffff5e7224 */ /* 0x000fc600078e0071 */
        /* <DEDUP_REMOVED lines=13> */
[----:B------:R-:W4:Y:S01]  /*425c0*/  LDL.LU R101, [R1+0x37c] ;  /* 0x00037c0001657983 */ /* 0x000f220000300800 */
[----:B------:R-:W-:-:S03]  /*425d0*/  IMAD.MOV.U32 R102, RZ, RZ, R117 ;  /* 0x000000ffff667224 */ /* 0x000fc600078e0075 */
        /* <DEDUP_REMOVED lines=13> */
[----:B------:R-:W3:Y:S01]  /*426b0*/  LDL.LU R109, [R1+0x38c] ;  /* 0x00038c00016d7983 */ /* 0x000ee20000300800 */
[----:B------:R-:W-:-:S03]  /*426c0*/  IMAD.MOV.U32 R110, RZ, RZ, R121 ;  /* 0x000000ffff6e7224 */ /* 0x000fc600078e0079 */
        /* <DEDUP_REMOVED lines=21> */
[----:B--2---:R2:W-:Y:S04]  /*42820*/  STSM.16.M88.4 [R4], R116 ;  /* 0x0000007404007844 */ /* 0x0045e80000000200 */
[----:B--2---:R-:W2:Y:S04]  /*42830*/  LDL.LU R116, [R1+0x3a0] ;  /* 0x0003a00001747983 */ /* 0x004ea80000300800 */
[----:B------:R-:W2:Y:S01]  /*42840*/  LDL.LU R117, [R1+0x3a8] ;  /* 0x0003a80001757983 */ /* 0x000ea20000300800 */
[----:B------:R-:W-:-:S02]  /*42850*/  IMAD.MOV.U32 R118, RZ, RZ, R128 ;  /* 0x000000ffff767224 */ /* 0x000fc400078e0080 */
[----:B------:R-:W-:Y:S01]  /*42860*/  IMAD.MOV.U32 R119, RZ, RZ, R130 ;  /* 0x000000ffff777224 */ /* 0x000fe200078e0082 */
[----:B------:R-:W4:Y:S04]  /*42870*/  LDL.LU R124, [R1+0x3a4] ;  /* 0x0003a400017c7983 */ /* 0x000f280000300800 */
[----:B------:R-:W4:Y:S01]  /*42880*/  LDL.LU R125, [R1+0x3ac] ;  /* 0x0003ac00017d7983 */ /* 0x000f220000300800 */
[----:B------:R-:W-:Y:S01]  /*42890*/  IMAD.MOV.U32 R126, RZ, RZ, R129 ;  /* 0x000000ffff7e7224 */ /* 0x000fe200078e0081 */
[----:B------:R-:W-:Y:S06]  /*428a0*/  BAR.SYNC.DEFER_BLOCKING 0x0 ;  /* 0x0000000000007b1d */ /* 0x000fec0000010000 */
[----:B------:R-:W3:Y:S02]  /*428b0*/  LDS.128 R128, [R0] ;  /* 0x0000000000807984 */ /* 0x000ee40000000c00 */
[----:B------:R-:W-:Y:S06]  /*428c0*/  BAR.SYNC.DEFER_BLOCKING 0x0 ;  /* 0x0000000000007b1d */ /* 0x000fec0000010000 */
[----:B--2---:R-:W-:Y:S02]  /*428d0*/  STSM.16.M88.4 [R4], R116 ;  /* 0x0000007404007844 */ /* 0x004fe40000000200 */
[----:B------:R-:W-:Y:S06]  /*428e0*/  BAR.SYNC.DEFER_BLOCKING 0x0 ;  /* 0x0000000000007b1d */ /* 0x000fec0000010000 */
[----:B------:R-:W2:Y:S02]  /*428f0*/  LDS.128 R116, [R0] ;  /* 0x0000000000747984 */ /* 0x000ea40000000c00 */
[----:B------:R-:W-:Y:S06]  /*42900*/  BAR.SYNC.DEFER_BLOCKING 0x0 ;  /* 0x0000000000007b1d */ /* 0x000fec0000010000 */
[----:B----4-:R4:W-:Y:S04]  /*42910*/  STSM.16.M88.4 [R4], R124 ;  /* 0x0000007c04007844 */ /* 0x0109e80000000200 */
[----:B----4-:R-:W4:Y:S04]  /*42920*/  LDL.LU R124, [R1+0x3b0] ;  /* 0x0003b000017c7983 */ /* 0x010f280000300800 */
[----:B------:R-:W4:Y:S01]  /*42930*/  LDL.LU R125, [R1+0x3b8] ;  /* 0x0003b800017d7983 */ /* 0x000f220000300800 */
[----:B------:R-:W-:-:S02]  /*42940*/  IMAD.MOV.U32 R126, RZ, RZ, R132 ;  /* 0x000000ffff7e7224 */ /* 0x000fc400078e0084 */
[----:B------:R-:W-:Y:S01]  /*42950*/  IMAD.MOV.U32 R127, RZ, RZ, R134 ;  /* 0x000000ffff7f7224 */ /* 0x000fe200078e0086 */
[----:B------:R-:W3:Y:S04]  /*42960*/  LDL.LU R152, [R1+0x3b4] ;  /* 0x0003b40001987983 */ /* 0x000ee80000300800 */
[----:B------:R-:W3:Y:S01]  /*42970*/  LDL.LU R153, [R1+0x3bc] ;  /* 0x0003bc0001997983 */ /* 0x000ee20000300800 */
[----:B------:R-:W-:Y:S06]  /*42980*/  BAR.SYNC.DEFER_BLOCKING 0x0 ;  /* 0x0000000000007b1d */ /* 0x000fec0000010000 */
[----:B------:R-:W2:Y:S02]  /*42990*/  LDS.128 R132, [R0] ;  /* 0x0000000000847984 */ /* 0x000ea40000000c00 */
[----:B------:R-:W-:Y:S06]  /*429a0*/  BAR.SYNC.DEFER_BLOCKING 0x0 ;  /* 0x0000000000007b1d */ /* 0x000fec0000010000 */
[----:B----4-:R-:W-:Y:S02]  /*429b0*/  STSM.16.M88.4 [R4], R124 ;  /* 0x0000007c04007844 */ /* 0x010fe40000000200 */
[----:B------:R-:W-:Y:S06]  /*429c0*/  BAR.SYNC.DEFER_BLOCKING 0x0 ;  /* 0x0000000000007b1d */ /* 0x000fec0000010000 */
[----:B------:R-:W4:Y:S02]  /*429d0*/  LDS.128 R124, [R0] ;  /* 0x00000000007c7984 */ /* 0x000f240000000c00 */
[----:B------:R-:W-:Y:S06]  /*429e0*/  BAR.SYNC.DEFER_BLOCKING 0x0 ;  /* 0x0000000000007b1d */ /* 0x000fec0000010000 */
[----:B---3--:R3:W-:Y:S04]  /*429f0*/  STSM.16.M88.4 [R4], R152 ;  /* 0x0000009804007844 */ /* 0x0087e80000000200 */
[----:B---3--:R-:W3:Y:S04]  /*42a00*/  LDL.LU R152, [R1+0x3c0] ;  /* 0x0003c00001987983 */ /* 0x008ee80000300800 */
[----:B------:R-:W3:Y:S01]  /*42a10*/  LDL.LU R153, [R1+0x3c8] ;  /* 0x0003c80001997983 */ /* 0x000ee20000300800 */
[----:B------:R-:W-:-:S02]  /*42a20*/  IMAD.MOV.U32 R154, RZ, RZ, R136 ;  /* 0x000000ffff9a7224 */ /* 0x000fc400078e0088 */
[----:B------:R-:W-:Y:S01]  /*42a30*/  IMAD.MOV.U32 R155, RZ, RZ, R138 ;  /* 0x000000ffff9b7224 */ /* 0x000fe200078e008a */
[----:B------:R-:W2:Y:S04]  /*42a40*/  LDL.LU R156, [R1+0x3c4] ;  /* 0x0003c400019c7983 */ /* 0x000ea80000300800 */
[----:B------:R-:W2:Y:S01]  /*42a50*/  LDL.LU R157, [R1+0x3cc] ;  /* 0x0003cc00019d7983 */ /* 0x000ea20000300800 */
[----:B------:R-:W-:Y:S06]  /*42a60*/  BAR.SYNC.DEFER_BLOCKING 0x0 ;  /* 0x0000000000007b1d */ /* 0x000fec0000010000 */
[----:B------:R-:W4:Y:S02]  /*42a70*/  LDS.128 R136, [R0] ;  /* 0x0000000000887984 */ /* 0x000f240000000c00 */
        /* <DEDUP_REMOVED lines=39> */
[----:B------:R-:W2:Y:S04]  /*42cf0*/  LDL.LU R169, [R1+0x3fc] ;  /* 0x0003fc0001a97983 */ /* 0x000ea80000300800 */
[----:B------:R-:W4:Y:S04]  /*42d00*/  LDL.LU.64 R174, [R1+0x17e8] ;  /* 0x0017e80001ae7983 */ /* 0x000f280000300a00 */
[----:B------:R-:W4:Y:S04]  /*42d10*/  LDL.LU R173, [R1+0x7c0] ;  /* 0x0007c00001ad7983 */ /* 0x000f280000300800 */
[----:B------:R-:W4:Y:S04]  /*42d20*/  LDL.LU.64 R178, [R1+0x17d8] ;  /* 0x0017d80001b27983 */ /* 0x000f280000300a00 */
[----:B------:R-:W4:Y:S01]  /*42d30*/  LDL.LU R172, [R1+0x7d4] ;  /* 0x0007d40001ac7983 */ /* 0x000f220000300800 */
[----:B------:R-:W-:Y:S06]  /*42d40*/  BAR.SYNC.DEFER_BLOCKING 0x0 ;  /* 0x0000000000007b1d */ /* 0x000fec0000010000 */
[----:B------:R-:W4:Y:S04]  /*42d50*/  LDL.LU.64 R176, [R1+0x17d0] ;  /* 0x0017d00001b07983 */ /* 0x000f280000300a00 */
[----:B------:R-:W4:Y:S04]  /*42d60*/  LDL.LU R187, [R1+0x7c4] ;  /* 0x0007c40001bb7983 */ /* 0x000f280000300800 */
[----:B------:R-:W4:Y:S04]  /*42d70*/  LDL.LU.64 R182, [R1+0x17c8] ;  /* 0x0017c80001b67983 */ /* 0x000f280000300a00 */
[----:B------:R-:W4:Y:S04]  /*42d80*/  LDL.LU R186, [R1+0x7d8] ;  /* 0x0007d80001ba7983 */ /* 0x000f280000300800 */
[----:B------:R-:W1:Y:S01]  /*42d90*/  LDS.128 R148, [R0] ;  /* 0x0000000000947984 */ /* 0x000e620000000c00 */
[----:B------:R-:W-:Y:S06]  /*42da0*/  BAR.SYNC.DEFER_BLOCKING 0x0 ;  /* 0x0000000000007b1d */ /* 0x000fec0000010000 */
[----:B------:R-:W4:Y:S04]  /*42db0*/  LDL.LU.64 R180, [R1+0x17c0] ;  /* 0x0017c00001b47983 */ /* 0x000f280000300a00 */
[----:B------:R-:W4:Y:S04]  /*42dc0*/  LDL.LU R191, [R1+0x7c8] ;  /* 0x0007c80001bf7983 */ /* 0x000f280000300800 */
[----:B------:R-:W4:Y:S04]  /*42dd0*/  LDL.LU.64 R184, [R1+0x17b8] ;  /* 0x0017b80001b87983 */ /* 0x000f280000300a00 */
[----:B------:R-:W4:Y:S04]  /*42de0*/  LDL.LU R188, [R1+0x7dc] ;  /* 0x0007dc0001bc7983 */ /* 0x000f280000300800 */
[----:B------:R-:W4:Y:S04]  /*42df0*/  LDL.LU.64 R194, [R1+0x17b0] ;  /* 0x0017b00001c27983 */ /* 0x000f280000300a00 */
[----:B------:R-:W4:Y:S01]  /*42e00*/  LDL.LU R189, [R1+0x7cc] ;  /* 0x0007cc0001bd7983 */ /* 0x000f220000300800 */
[----:B------:R-:W-:-:S02]  /*42e10*/  LOP3.LUT P6, RZ, R20, 0x8, RZ, 0xc0, !PT ;  /* 0x0000000814ff7812 */ /* 0x000fc400078cc0ff */
[----:B------:R-:W-:Y:S01]  /*42e20*/  LOP3.LUT R2, R2, 0xefffffff, RZ, 0xc0, !PT ;  /* 0xefffffff02027812 */ /* 0x000fe200078ec0ff */
[----:B------:R-:W4:Y:S04]  /*42e30*/  LDL.LU.64 R192, [R1+0x17a8] ;  /* 0x0017a80001c07983 */ /* 0x000f280000300a00 */
[----:B------:R-:W4:Y:S04]  /*42e40*/  LDL.LU R252, [R1+0x7b0] ;  /* 0x0007b00001fc7983 */ /* 0x000f280000300800 */
[----:B------:R-:W4:Y:S02]  /*42e50*/  LDL.LU.64 R198, [R1+0x17a0] ;  /* 0x0017a00001c67983 */ /* 0x000f240000300a00 */
[----:B------:R-:W-:-:S02]  /*42e60*/  @P6 LOP3.LUT R2, R2, 0x10000000, RZ, 0xfc, !PT ;  /* 0x1000000002026812 */ /* 0x000fc400078efcff */
[----:B------:R-:W-:Y:S01]  /*42e70*/  LOP3.LUT P6, RZ, R20, 0x40, RZ, 0xc0, !PT ;  /* 0x0000004014ff7812 */ /* 0x000fe200078cc0ff */
[----:B------:R-:W4:Y:S01]  /*42e80*/  LDL.LU R27, [R1+0x7a0] ;  /* 0x0007a000011b7983 */ /* 0x000f220000300800 */
[----:B------:R-:W-:-:S11]  /*42e90*/  LOP3.LUT R2, R2, 0xdfffffff, RZ, 0xc0, !PT ;  /* 0xdfffffff02027812 */ /* 0x000fd600078ec0ff */
[----:B------:R-:W-:Y:S02]  /*42ea0*/  @P6 LOP3.LUT R2, R2, 0x20000000, RZ, 0xfc, !PT ;  /* 0x2000000002026812 */ /* 0x000fe400078efcff */
[----:B------:R-:W-:Y:S02]  /*42eb0*/  LOP3.LUT P6, RZ, R20, 0x80, RZ, 0xc0, !PT ;  /* 0x0000008014ff7812 */ /* 0x000fe400078cc0ff */
[----:B------:R-:W-:-:S11]  /*42ec0*/  LOP3.LUT R2, R2, 0xbfffffff, RZ, 0xc0, !PT ;  /* 0xbfffffff02027812 */ /* 0x000fd600078ec0ff */
[----:B------:R-:W-:Y:S02]  /*42ed0*/  @P6 LOP3.LUT R2, R2, 0x40000000, RZ, 0xfc, !PT ;  /* 0x4000000002026812 */ /* 0x000fe400078efcff */
[----:B------:R-:W-:Y:S02]  /*42ee0*/  LOP3.LUT P6, RZ, R20, 0x100, RZ, 0xc0, !PT ;  /* 0x0000010014ff7812 */ /* 0x000fe400078cc0ff */
[----:B------:R-:W-:Y:S01]  /*42ef0*/  LOP3.LUT R2, R2, 0x7fffffff, RZ, 0xc0, !PT ;  /* 0x7fffffff02027812 */ /* 0x000fe200078ec0ff */
[----:B---3--:R-:W-:Y:S01]  /*42f00*/  STSM.16.M88.4 [R4], R164 ;  /* 0x000000a404007844 */ /* 0x008fe20000000200 */
[----:B------:R-:W-:Y:S06]  /*42f10*/  BAR.SYNC.DEFER_BLOCKING 0x0 ;  /* 0x0000000000007b1d */ /* 0x000fec0000010000 */
[----:B------:R-:W3:Y:S02]  /*42f20*/  LDS.128 R164, [R0] ;  /* 0x0000000000a47984 */ /* 0x000ee40000000c00 */
[----:B------:R-:W-:Y:S06]  /*42f30*/  BAR.SYNC.DEFER_BLOCKING 0x0 ;  /* 0x0000000000007b1d */ /* 0x000fec0000010000 */
[----:B--2---:R-:W-:Y:S02]  /*42f40*/  STSM.16.M88.4 [R4], R168 ;  /* 0x000000a804007844 */ /* 0x004fe40000000200 */
[----:B------:R-:W-:Y:S06]  /*42f50*/  BAR.SYNC.DEFER_BLOCKING 0x0 ;  /* 0x0000000000007b1d */ /* 0x000fec0000010000 */
[----:B------:R2:W-:Y:S01]  /*42f60*/  @P0 STG.E desc[UR10][R202.64], R26 ;  /* 0x0000001aca000986 */ /* 0x0005e2000c10190a */
[----:B------:R-:W-:-:S03]  /*42f70*/  LOP3.LUT P0, RZ, R3, 0x80, RZ, 0xc0, !PT ;  /* 0x0000008003ff7812 */ /* 0x000fc6000780c0ff */
[----:B--2---:R-:W2:Y:S10]  /*42f80*/  LDL.LU.64 R202, [R1+0x1798] ;  /* 0x0017980001ca7983 */ /* 0x004eb40000300a00 */
[----:B------:R-:W-:-:S02]  /*42f90*/  @P0 LOP3.LUT R6, R6, 0x40, RZ, 0xfc, !PT ;  /* 0x0000004006060812 */ /* 0x000fc400078efcff */
[----:B------:R-:W-:Y:S01]  /*42fa0*/  LOP3.LUT P0, RZ, R3, 0x40, RZ, 0xc0, !PT ;  /* 0x0000004003ff7812 */ /* 0x000fe2000780c0ff */
[----:B------:R-:W2:Y:S01]  /*42fb0*/  LDL.LU R26, [R1+0x7b4] ;  /* 0x0007b400011a7983 */ /* 0x000ea20000300800 */
[----:B------:R-:W-:-:S03]  /*42fc0*/  LOP3.LUT R6, R6, 0xffffff7f, RZ, 0xc0, !PT ;  /* 0xffffff7f06067812 */ /* 0x000fc600078ec0ff */
[----:B------:R-:W3:Y:S04]  /*42fd0*/  LDL.LU R38, [R1+0xa64] ;  /* 0x000a640001267983 */ /* 0x000ee80000300800 */
[----:B------:R-:W3:Y:S04]  /*42fe0*/  LDL.LU.64 R42, [R1+0x1790] ;  /* 0x00179000012a7983 */ /* 0x000ee80000300a00 */
[----:B------:R-:W-:Y:S01]  /*42ff0*/  @P0 LOP3.LUT R6, R6, 0x80, RZ, 0xfc, !PT ;  /* 0x0000008006060812 */ /* 0x000fe200078efcff */
[----:B------:R-:W3:Y:S01]  /*43000*/  LDL.LU R40, [R1+0x7a4] ;  /* 0x0007a40001287983 */ /* 0x000ee20000300800 */
[----:B------:R-:W-:-:S02]  /*43010*/  LOP3.LUT P0, RZ, R3, 0x20, RZ, 0xc0, !PT ;  /* 0x0000002003ff7812 */ /* 0x000fc4000780c0ff */
[----:B------:R-:W-:Y:S01]  /*43020*/  LOP3.LUT R6, R6, 0xfffffeff, RZ, 0xc0, !PT ;  /* 0xfffffeff06067812 */ /* 0x000fe200078ec0ff */
[----:B------:R-:W3:Y:S04]  /*43030*/  LDL.LU.64 R36, [R1+0x1788] ;  /* 0x0017880001247983 */ /* 0x000ee80000300a00 */
[----:B------:R-:W3:Y:S01]  /*43040*/  LDL.LU R41, [R1+0x7b8] ;  /* 0x0007b80001297983 */ /* 0x000ee20000300800 */
[----:B------:R-:W-:-:S05]  /*43050*/  @P6 LOP3.LUT R2, R2, 0x80000000, RZ, 0xfc, !PT ;  /* 0x8000000002026812 */ /* 0x000fca00078efcff */
[----:B------:R-:W-:Y:S01]  /*43060*/  @P0 LOP3.LUT R6, R6, 0x100, RZ, 0xfc, !PT ;  /* 0x0000010006060812 */ /* 0x000fe200078efcff */
[----:B------:R-:W3:Y:S01]  /*43070*/  LDL.LU.64 R30, [R1+0x1780] ;  /* 0x00178000011e7983 */ /* 0x000ee20000300a00 */
[----:B------:R-:W-:Y:S02]  /*43080*/  LOP3.LUT P0, RZ, R3, 0x10, RZ, 0xc0, !PT ;  /* 0x0000001003ff7812 */ /* 0x000fe4000780c0ff */
[----:B------:R-:W-:Y:S01]  /*43090*/  LOP3.LUT R6, R6, 0xfffffdff, RZ, 0xc0, !PT ;  /* 0xfffffdff06067812 */ /* 0x000fe200078ec0ff */
[----:B------:R-:W3:Y:S01]  /*430a0*/  LDL.LU R28, [R1+0x7a8] ;  /* 0x0007a800011c7983 */ /* 0x000ee20000300800 */
[----:B------:R-:W-:-:S03]  /*430b0*/  LOP3.LUT P6, RZ, R20, 0x200, RZ, 0xc0, !PT ;  /* 0x0000020014ff7812 */ /* 0x000fc600078cc0ff */
[----:B------:R-:W3:Y:S04]  /*430c0*/  LDL.LU.64 R34, [R1+0x1778] ;  /* 0x0017780001227983 */ /* 0x000ee80000300a00 */
[----:B------:R-:W3:Y:S02]  /*430d0*/  LDL.LU R29, [R1+0x7bc] ;  /* 0x0007bc00011d7983 */ /* 0x000ee40000300800 */
[----:B------:R-:W-:Y:S02]  /*430e0*/  @P0 LOP3.LUT R6, R6, 0x200, RZ, 0xfc, !PT ;  /* 0x0000020006060812 */ /* 0x000fe400078efcff */
[----:B------:R-:W-:Y:S01]  /*430f0*/  LOP3.LUT P0, RZ, R3, 0x8, RZ, 0xc0, !PT ;  /* 0x0000000803ff7812 */ /* 0x000fe2000780c0ff */
[----:B------:R-:W3:Y:S01]  /*43100*/  LDL.LU.64 R32, [R1+0x1770] ;  /* 0x0017700001207983 */ /* 0x000ee20000300a00 */
        /* <DEDUP_REMOVED lines=8> */
[----:B------:R-:W3:Y:S06]  /*43190*/  LDL.LU R13, [R1+0x780] ;  /* 0x00078000010d7983 */ /* 0x000eec0000300800 */
[----:B------:R-:W-:-:S02]  /*431a0*/  @P0 LOP3.LUT R6, R6, 0x800, RZ, 0xfc, !PT ;  /* 0x0000080006060812 */ /* 0x000fc400078efcff */
[----:B------:R-:W-:Y:S02]  /*431b0*/  LOP3.LUT P0, RZ, R3, 0x2, RZ, 0xc0, !PT ;  /* 0x0000000203ff7812 */ /* 0x000fe4000780c0ff */
[----:B------:R-:W-:-:S11]  /*431c0*/  LOP3.LUT R6, R6, 0xffffefff, RZ, 0xc0, !PT ;  /* 0xffffefff06067812 */ /* 0x000fd600078ec0ff */
[----:B------:R-:W-:-:S04]  /*431d0*/  @P0 LOP3.LUT R6, R6, 0x1000, RZ, 0xfc, !PT ;  /* 0x0000100006060812 */ /* 0x000fc800078efcff */
[----:B------:R-:W-:-:S04]  /*431e0*/  LOP3.LUT R6, R6, 0xfffffffe, RZ, 0xc0, !PT ;  /* 0xfffffffe06067812 */ /* 0x000fc800078ec0ff */
[----:B------:R-:W-:Y:S02]  /*431f0*/  @P6 LOP3.LUT R6, R6, 0x1, RZ, 0xfc, !PT ;  /* 0x0000000106066812 */ /* 0x000fe400078efcff */
[----:B------:R-:W-:Y:S02]  /*43200*/  LOP3.LUT P6, RZ, R20, 0x400, RZ, 0xc0, !PT ;  /* 0x0000040014ff7812 */ /* 0x000fe400078cc0ff */
[----:B------:R-:W-:-:S11]  /*43210*/  LOP3.LUT R6, R6, 0xfffffffd, RZ, 0xc0, !PT ;  /* 0xfffffffd06067812 */ /* 0x000fd600078ec0ff */
[----:B------:R-:W-:Y:S02]  /*43220*/  @P6 LOP3.LUT R6, R6, 0x2, RZ, 0xfc, !PT ;  /* 0x0000000206066812 */ /* 0x000fe400078efcff */
[----:B------:R-:W-:Y:S02]  /*43230*/  LOP3.LUT P6, RZ, R20, 0x800, RZ, 0xc0, !PT ;  /* 0x0000080014ff7812 */ /* 0x000fe400078cc0ff */
[----:B------:R-:W-:-:S11]  /*43240*/  LOP3.LUT R6, R6, 0xfffffffb, RZ, 0xc0, !PT ;  /* 0xfffffffb06067812 */ /* 0x000fd600078ec0ff */
[----:B------:R-:W-:Y:S02]  /*43250*/  @P6 LOP3.LUT R6, R6, 0x4, RZ, 0xfc, !PT ;  /* 0x0000000406066812 */ /* 0x000fe400078efcff */
[----:B------:R-:W-:Y:S02]  /*43260*/  LOP3.LUT P6, RZ, R20, 0x1000, RZ, 0xc0, !PT ;  /* 0x0000100014ff7812 */ /* 0x000fe400078cc0ff */
[----:B------:R-:W-:Y:S02]  /*43270*/  LOP3.LUT R6, R6, 0xfffffff7, RZ, 0xc0, !PT ;  /* 0xfffffff706067812 */ /* 0x000fe400078ec0ff */
[----:B------:R-:W-:-:S09]  /*43280*/  LOP3.LUT P0, RZ, R3, 0x1, RZ, 0xc0, !PT ;  /* 0x0000000103ff7812 */ /* 0x000fd2000780c0ff */
[----:B------:R-:W-:Y:S02]  /*43290*/  @P6 LOP3.LUT R6, R6, 0x8, RZ, 0xfc, !PT ;  /* 0x0000000806066812 */ /* 0x000fe400078efcff */
[----:B------:R-:W-:Y:S02]  /*432a0*/  LOP3.LUT P6, RZ, R20, 0x2000, RZ, 0xc0, !PT ;  /* 0x0000200014ff7812 */ /* 0x000fe400078cc0ff */
[----:B------:R-:W-:Y:S01]  /*432b0*/  LOP3.LUT R6, R6, 0xffffffef, RZ, 0xc0, !PT ;  /* 0xffffffef06067812 */ /* 0x000fe200078ec0ff */
[----:B----4-:R4:W-:Y:S04]  /*432c0*/  @P1 STG.E desc[UR10][R174.64], R173 ;  /* 0x000000adae001986 */ /* 0x0109e8000c10190a */
[----:B------:R1:W-:Y:S06]  /*432d0*/  @P0 STG.E desc[UR10][R178.64], R172 ;  /* 0x000000acb2000986 */ /* 0x0003ec000c10190a */
[----:B------:R-:W-:Y:S01]  /*432e0*/  @P6 LOP3.LUT R6, R6, 0x10, RZ, 0xfc, !PT ;  /* 0x0000001006066812 */ /* 0x000fe200078efcff */
[----:B----4-:R-:W4:Y:S03]  /*432f0*/  LDL.LU.64 R174, [R1+0x1758] ;  /* 0x0017580001ae7983 */ /* 0x010f260000300a00 */
[C---:B------:R-:W-:Y:S01]  /*43300*/  LOP3.LUT P0, RZ, R6.reuse, 0x1000, RZ, 0xc0, !PT ;  /* 0x0000100006ff7812 */ /* 0x040fe2000780c0ff */
[----:B------:R-:W4:Y:S04]  /*43310*/  LDL.LU R12, [R1+0x794] ;  /* 0x00079400010c7983 */ /* 0x000f280000300800 */
[----:B-1----:R-:W4:Y:S04]  /*43320*/  LDL.LU.64 R178, [R1+0x1750] ;  /* 0x0017500001b27983 */ /* 0x002f280000300a00 */
[----:B------:R-:W4:Y:S04]  /*43330*/  LDL.LU R173, [R1+0x784] ;  /* 0x0007840001ad7983 */ /* 0x000f280000300800 */
[----:B------:R1:W-:Y:S01]  /*43340*/  @P0 STG.E desc[UR10][R176.64], R187 ;  /* 0x000000bbb0000986 */ /* 0x0003e2000c10190a */
[----:B------:R-:W-:-:S03]  /*43350*/  LOP3.LUT P0, RZ, R6, 0x800, RZ, 0xc0, !PT ;  /* 0x0000080006ff7812 */ /* 0x000fc6000780c0ff */
[----:B-1----:R-:W4:Y:S10]  /*43360*/  LDL.LU.64 R176, [R1+0x1748] ;  /* 0x0017480001b07983 */ /* 0x002f340000300a00 */
[----:B------:R1:W-:Y:S04]  /*43370*/  @P0 STG.E desc[UR10][R182.64], R186 ;  /* 0x000000bab6000986 */ /* 0x0003e8000c10190a */
[----:B------:R-:W4:Y:S04]  /*43380*/  LDL.LU R172, [R1+0x798] ;  /* 0x0007980001ac7983 */ /* 0x000f280000300800 */
[----:B-1----:R-:W4:Y:S04]  /*43390*/  LDL.LU.64 R182, [R1+0x1740] ;  /* 0x0017400001b67983 */ /* 0x002f280000300a00 */
[----:B------:R-:W4:Y:S01]  /*433a0*/  LDL.LU R187, [R1+0x788] ;  /* 0x0007880001bb7983 */ /* 0x000f220000300800 */
[----:B------:R-:W-:-:S13]  /*433b0*/  LOP3.LUT P0, RZ, R6, 0x400, RZ, 0xc0, !PT ;  /* 0x0000040006ff7812 */ /* 0x000fda000780c0ff */
[----:B------:R1:W-:Y:S01]  /*433c0*/  @P0 STG.E desc[UR10][R180.64], R191 ;  /* 0x000000bfb4000986 */ /* 0x0003e2000c10190a */
[----:B------:R-:W-:Y:S02]  /*433d0*/  LOP3.LUT P0, RZ, R6, 0x200, RZ, 0xc0, !PT ;  /* 0x0000020006ff7812 */ /* 0x000fe4000780c0ff */
[----:B------:R-:W-:Y:S02]  /*433e0*/  LOP3.LUT P1, RZ, R3, 0x100, RZ, 0xc0, !PT ;  /* 0x0000010003ff7812 */ /* 0x000fe4000782c0ff */
[----:B------:R-:W-:Y:S01]  /*433f0*/  LOP3.LUT P6, RZ, R20, 0x4000, RZ, 0xc0, !PT ;  /* 0x0000400014ff7812 */ /* 0x000fe200078cc0ff */
[----:B-1----:R-:W4:Y:S08]  /*43400*/  LDL.LU.64 R180, [R1+0x1738] ;  /* 0x0017380001b47983 */ /* 0x002f300000300a00 */
[----:B------:R1:W-:Y:S01]  /*43410*/  @P0 STG.E desc[UR10][R184.64], R188 ;  /* 0x000000bcb8000986 */ /* 0x0003e2000c10190a */
[----:B------:R-:W-:-:S03]  /*43420*/  LOP3.LUT P0, RZ, R6, 0x100, RZ, 0xc0, !PT ;  /* 0x0000010006ff7812 */ /* 0x000fc6000780c0ff */
[----:B------:R-:W4:Y:S04]  /*43430*/  LDL.LU R186, [R1+0x79c] ;  /* 0x00079c0001ba7983 */ /* 0x000f280000300800 */
[----:B-1----:R-:W4:Y:S06]  /*43440*/  LDL.LU.64 R184, [R1+0x1730] ;  /* 0x0017300001b87983 */ /* 0x002f2c0000300a00 */
[----:B------:R1:W-:Y:S01]  /*43450*/  @P0 STG.E desc[UR10][R194.64], R189 ;  /* 0x000000bdc2000986 */ /* 0x0003e2000c10190a */
[----:B------:R-:W-:-:S03]  /*43460*/  LOP3.LUT P0, RZ, R6, 0x80, RZ, 0xc0, !PT ;  /* 0x0000008006ff7812 */ /* 0x000fc6000780c0ff */
[----:B------:R-:W4:Y:S04]  /*43470*/  LDL.LU R191, [R1+0x78c] ;  /* 0x00078c0001bf7983 */ /* 0x000f280000300800 */
[----:B-1----:R-:W4:Y:S06]  /*43480*/  LDL.LU.64 R194, [R1+0x1728] ;  /* 0x0017280001c27983 */ /* 0x002f2c0000300a00 */
[----:B------:R1:W-:Y:S01]  /*43490*/  @P0 STG.E desc[UR10][R192.64], R252 ;  /* 0x000000fcc0000986 */ /* 0x0003e2000c10190a */
[----:B------:R-:W-:-:S03]  /*434a0*/  LOP3.LUT P0, RZ, R6, 0x40, RZ, 0xc0, !PT ;  /* 0x0000004006ff7812 */ /* 0x000fc6000780c0ff */
[----:B-1----:R-:W4:Y:S10]  /*434b0*/  LDL.LU R192, [R1+0x770] ;  /* 0x0007700001c07983 */ /* 0x002f340000300800 */
[----:B------:R1:W-:Y:S01]  /*434c0*/  @P0 STG.E desc[UR10][R198.64], R27 ;  /* 0x0000001bc6000986 */ /* 0x0003e2000c10190a */
[----:B------:R-:W-:-:S03]  /*434d0*/  LOP3.LUT P0, RZ, R6, 0x20, RZ, 0xc0, !PT ;  /* 0x0000002006ff7812 */ /* 0x000fc6000780c0ff */
[----:B------:R-:W4:Y:S04]  /*434e0*/  LDL.LU.64 R188, [R1+0x1720] ;  /* 0x0017200001bc7983 */ /* 0x000f280000300a00 */
[----:B------:R-:W4:Y:S04]  /*434f0*/  LDL.LU R193, [R1+0x760] ;  /* 0x0007600001c17983 */ /* 0x000f280000300800 */
[----:B-1----:R-:W4:Y:S04]  /*43500*/  LDL.LU.64 R198, [R1+0x1718] ;  /* 0x0017180001c67983 */ /* 0x002f280000300a00 */
[----:B------:R-:W4:Y:S04]  /*43510*/  LDL.LU R252, [R1+0x774] ;  /* 0x0007740001fc7983 */ /* 0x000f280000300800 */
[----:B--2---:R1:W-:Y:S02]  /*43520*/  @P1 STG.E desc[UR10][R202.64], R26 ;  /* 0x0000001aca001986 */ /* 0x0043e4000c10190a */
[----:B-1----:R-:W-:-:S02]  /*43530*/  VIADD R26, R5, 0xb ;  /* 0x0000000b051a7836 */ /* 0x002fc40000000000 */
[----:B------:R-:W2:Y:S03]  /*43540*/  LDL.LU.64 R202, [R1+0x1710] ;  /* 0x0017100001ca7983 */ /* 0x000ea60000300a00 */
[----:B---3--:R-:W-:Y:S01]  /*43550*/  ISETP.LT.AND P1, PT, R26, R38, !P0 ;  /* 0x000000261a00720c */ /* 0x008fe20004721270 */
[----:B------:R-:W2:-:S12]  /*43560*/  LDL.LU R27, [R1+0x764] ;  /* 0x00076400011b7983 */ /* 0x000e980000300800 */
[----:B------:R-:W-:Y:S04]  /*43570*/  @P1 STG.E desc[UR10][R42.64], R40 ;  /* 0x000000282a001986 */ /* 0x000fe8000c10190a */
[----:B------:R-:W-:Y:S01]  /*43580*/  @P6 STG.E desc[UR10][R36.64], R41 ;  /* 0x0000002924006986 */ /* 0x000fe2000c10190a */
[----:B------:R-:W-:-:S13]  /*43590*/  LOP3.LUT P6, RZ, R6, 0x10, RZ, 0xc0, !PT ;  /* 0x0000001006ff7812 */ /* 0x000fda00078cc0ff */
[----:B------:R-:W-:Y:S01]  /*435a0*/  @P6 STG.E desc[UR10][R30.64], R28 ;  /* 0x0000001c1e006986 */ /* 0x000fe2000c10190a */
[----:B------:R-:W-:-:S13]  /*435b0*/  LOP3.LUT P6, RZ, R6, 0x8, RZ, 0xc0, !PT ;  /* 0x0000000806ff7812 */ /* 0x000fda00078cc0ff */
[----:B------:R-:W-:Y:S01]  /*435c0*/  @P6 STG.E desc[UR10][R34.64], R29 ;  /* 0x0000001d22006986 */ /* 0x000fe2000c10190a */
[----:B------:R-:W-:-:S13]  /*435d0*/  LOP3.LUT P6, RZ, R6, 0x4, RZ, 0xc0, !PT ;  /* 0x0000000406ff7812 */ /* 0x000fda00078cc0ff */
[----:B------:R-:W-:Y:S01]  /*435e0*/  @P6 STG.E desc[UR10][R32.64], R14 ;  /* 0x0000000e20006986 */ /* 0x000fe2000c10190a */
[----:B------:R-:W-:-:S13]  /*435f0*/  LOP3.LUT P6, RZ, R6, 0x2, RZ, 0xc0, !PT ;  /* 0x0000000206ff7812 */ /* 0x000fda00078cc0ff */
[----:B------:R1:W-:Y:S01]  /*43600*/  @P6 STG.E desc[UR10][R10.64], R15 ;  /* 0x0000000f0a006986 */ /* 0x0003e2000c10190a */
[----:B------:R-:W-:Y:S02]  /*43610*/  LOP3.LUT P6, RZ, R6, 0x1, RZ, 0xc0, !PT ;  /* 0x0000000106ff7812 */ /* 0x000fe400078cc0ff */
[C---:B------:R-:W-:Y:S02]  /*43620*/  LOP3.LUT P5, RZ, R20.reuse, 0x4, RZ, 0xc0, !PT ;  /* 0x0000000414ff7812 */ /* 0x040fe400078ac0ff */
[C---:B------:R-:W-:Y:S02]  /*43630*/  LOP3.LUT P4, RZ, R20.reuse, 0x2, RZ, 0xc0, !PT ;  /* 0x0000000214ff7812 */ /* 0x040fe4000788c0ff */
[----:B------:R-:W-:Y:S01]  /*43640*/  LOP3.LUT P3, RZ, R20, 0x1, RZ, 0xc0, !PT ;  /* 0x0000000114ff7812 */ /* 0x000fe2000786c0ff */
[----:B-1----:R-:W3:Y:S06]  /*43650*/  LDL.LU.64 R10, [R1+0x1708] ;  /* 0x00170800010a7983 */ /* 0x002eec0000300a00 */
[----:B------:R1:W-:Y:S01]  /*43660*/  @P6 STG.E desc[UR10][R8.64], R13 ;  /* 0x0000000d08006986 */ /* 0x0003e2000c10190a */
[----:B------:R-:W-:-:S02]  /*43670*/  LOP3.LUT P6, RZ, R2, 0x80000000, RZ, 0xc0, !PT ;  /* 0x8000000002ff7812 */ /* 0x000fc400078cc0ff */
[----:B------:R-:W-:Y:S01]  /*43680*/  LOP3.LUT R20, R20, 0xffefffff, RZ, 0xc0, !PT ;  /* 0xffefffff14147812 */ /* 0x000fe200078ec0ff */
[----:B------:R-:W3:Y:S03]  /*43690*/  LDL.LU R15, [R1+0x778] ;  /* 0x00077800010f7983 */ /* 0x000ee60000300800 */
[----:B------:R-:W-:-:S04]  /*436a0*/  @P0 LOP3.LUT R20, R20, 0x100000, RZ, 0xfc, !PT ;  /* 0x0010000014140812 */ /* 0x000fc800078efcff */
[----:B------:R-:W-:Y:S01]  /*436b0*/  LOP3.LUT P1, RZ, R20, 0x20, RZ, 0xc0, !PT ;  /* 0x0000002014ff7812 */ /* 0x000fe2000782c0ff */
[----:B-1----:R-:W3:Y:S04]  /*436c0*/  LDL.LU.64 R8, [R1+0x1700] ;  /* 0x0017000001087983 */ /* 0x002ee80000300a00 */
[----:B------:R-:W3:Y:S04]  /*436d0*/  LDL.LU R13, [R1+0x768] ;  /* 0x00076800010d7983 */ /* 0x000ee80000300800 */
[----:B----4-:R1:W-:Y:S01]  /*436e0*/  @P6 STG.E desc[UR10][R174.64], R12 ;  /* 0x0000000cae006986 */ /* 0x0103e2000c10190a */
[----:B------:R-:W-:-:S03]  /*436f0*/  LOP3.LUT P6, RZ, R2, 0x40000000, RZ, 0xc0, !PT ;  /* 0x4000000002ff7812 */ /* 0x000fc600078cc0ff */
[----:B-1----:R-:W4:Y:S10]  /*43700*/  LDL.LU.64 R174, [R1+0x16f8] ;  /* 0x0016f80001ae7983 */ /* 0x002f340000300a00 */
[----:B------:R1:W-:Y:S01]  /*43710*/  @P6 STG.E desc[UR10][R178.64], R173 ;  /* 0x000000adb2006986 */ /* 0x0003e2000c10190a */
[----:B------:R-:W-:-:S03]  /*43720*/  LOP3.LUT P6, RZ, R2, 0x20000000, RZ, 0xc0, !PT ;  /* 0x2000000002ff7812 */ /* 0x000fc600078cc0ff */
[----:B------:R-:W4:Y:S04]  /*43730*/  LDL.LU R12, [R1+0x77c] ;  /* 0x00077c00010c7983 */ /* 0x000f280000300800 */
[----:B-1----:R-:W4:Y:S06]  /*43740*/  LDL.LU.64 R178, [R1+0x16f0] ;  /* 0x0016f00001b27983 */ /* 0x002f2c0000300a00 */
[----:B------:R1:W-:Y:S01]  /*43750*/  @P6 STG.E desc[UR10][R176.64], R172 ;  /* 0x000000acb0006986 */ /* 0x0003e2000c10190a */
[----:B------:R-:W-:-:S03]  /*43760*/  LOP3.LUT P6, RZ, R2, 0x10000000, RZ, 0xc0, !PT ;  /* 0x1000000002ff7812 */ /* 0x000fc600078cc0ff */
[----:B------:R-:W4:Y:S04]  /*43770*/  LDL.LU R173, [R1+0x76c] ;  /* 0x00076c0001ad7983 */ /* 0x000f280000300800 */
[----:B------:R1:W-:Y:S01]  /*43780*/  @P1 STG.E desc[UR10][R182.64], R187 ;  /* 0x000000bbb6001986 */ /* 0x0003e2000c10190a */
[----:B------:R-:W-:Y:S02]  /*43790*/  LOP3.LUT P1, RZ, R18, 0x40, RZ, 0xc0, !PT ;  /* 0x0000004012ff7812 */ /* 0x000fe4000782c0ff */
[----:B------:R-:W-:Y:S01]  /*437a0*/  LOP3.LUT R2, R2, 0xffffffef, RZ, 0xc0, !PT ;  /* 0xffffffef02027812 */ /* 0x000fe200078ec0ff */
[----:B-1----:R-:W4:Y:S04]  /*437b0*/  LDL.LU.64 R176, [R1+0x16e8] ;  /* 0x0016e80001b07983 */ /* 0x002f280000300a00 */
        /* <DEDUP_REMOVED lines=37> */
[----:B------:R1:W-:Y:S10]  /*43a10*/  @P0 STG.E desc[UR10][R180.64], R186 ;  /* 0x000000bab4000986 */ /* 0x0003f4000c10190a */
[----:B------:R-:W-:Y:S01]  /*43a20*/  @P1 LOP3.LUT R2, R2, 0x8000, RZ, 0xfc, !PT ;  /* 0x0000800002021812 */ /* 0x000fe200078efcff */
[----:B-1----:R-:W4:Y:S01]  /*43a30*/  LDL.LU.64 R180, [R1+0x16d8] ;  /* 0x0016d80001b47983 */ /* 0x002f220000300a00 */
[----:B------:R-:W-:-:S03]  /*43a40*/  LOP3.LUT P1, RZ, R18, 0x40000, RZ, 0xc0, !PT ;  /* 0x0004000012ff7812 */ /* 0x000fc6000782c0ff */
[----:B------:R-:W4:Y:S01]  /*43a50*/  LDL.LU R186, [R1+0x754] ;  /* 0x0007540001ba7983 */ /* 0x000f220000300800 */
[----:B------:R-:W-:-:S03]  /*43a60*/  LOP3.LUT R2, R2, 0xfffeffff, RZ, 0xc0, !PT ;  /* 0xfffeffff02027812 */ /* 0x000fc600078ec0ff */
[----:B------:R1:W-:Y:S06]  /*43a70*/  @P6 STG.E desc[UR10][R184.64], R191 ;  /* 0x000000bfb8006986 */ /* 0x0003ec000c10190a */
[----:B------:R-:W-:Y:S02]  /*43a80*/  @P1 LOP3.LUT R2, R2, 0x10000, RZ, 0xfc, !PT ;  /* 0x0001000002021812 */ /* 0x000fe400078efcff */
[----:B------:R-:W-:Y:S01]  /*43a90*/  LOP3.LUT P1, RZ, R18, 0x80000, RZ, 0xc0, !PT ;  /* 0x0008000012ff7812 */ /* 0x000fe2000782c0ff */
[----:B-1----:R-:W4:Y:S04]  /*43aa0*/  LDL.LU.64 R184, [R1+0x16d0] ;  /* 0x0016d00001b87983 */ /* 0x002f280000300a00 */
[----:B------:R-:W4:Y:S01]  /*43ab0*/  LDL.LU R191, [R1+0x744] ;  /* 0x0007440001bf7983 */ /* 0x000f220000300800 */
[----:B------:R-:W-:-:S03]  /*43ac0*/  LOP3.LUT R2, R2, 0xfffdffff, RZ, 0xc0, !PT ;  /* 0xfffdffff02027812 */ /* 0x000fc600078ec0ff */
[----:B------:R1:W-:Y:S04]  /*43ad0*/  @P5 STG.E desc[UR10][R194.64], R192 ;  /* 0x000000c0c2005986 */ /* 0x0003e8000c10190a */
        /* <DEDUP_REMOVED lines=10> */
[----:B------:R-:W-:-:S02]  /*43b80*/  LOP3.LUT R2, R2, 0xfff7ffff, RZ, 0xc0, !PT ;  /* 0xfff7ffff02027812 */ /* 0x000fc400078ec0ff */
[----:B------:R-:W-:Y:S01]  /*43b90*/  LOP3.LUT P2, RZ, R18, 0x80000000, RZ, 0xc0, !PT ;  /* 0x8000000012ff7812 */ /* 0x000fe2000784c0ff */
[----:B------:R1:W-:Y:S04]  /*43ba0*/  @P3 STG.E desc[UR10][R198.64], R252 ;  /* 0x000000fcc6003986 */ /* 0x0003e8000c10190a */
[----:B------:R-:W-:Y:S02]  /*43bb0*/  @P1 LOP3.LUT R2, R2, 0x80000, RZ, 0xfc, !PT ;  /* 0x0008000002021812 */ /* 0x000fe400078efcff */
[----:B------:R-:W-:Y:S01]  /*43bc0*/  LOP3.LUT P1, RZ, R18, 0x400000, RZ, 0xc0, !PT ;  /* 0x0040000012ff7812 */ /* 0x000fe2000782c0ff */
[----:B-1----:R-:W4:Y:S04]  /*43bd0*/  LDL.LU.64 R198, [R1+0x16b8] ;  /* 0x0016b80001c67983 */ /* 0x002f280000300a00 */
[----:B------:R-:W4:Y:S01]  /*43be0*/  LDL.LU R252, [R1+0x75c] ;  /* 0x00075c0001fc7983 */ /* 0x000f220000300800 */
[----:B------:R-:W-:-:S03]  /*43bf0*/  LOP3.LUT R2, R2, 0xffefffff, RZ, 0xc0, !PT ;  /* 0xffefffff02027812 */ /* 0x000fc600078ec0ff */
[----:B--2---:R1:W-:Y:S04]  /*43c00*/  @P2 STG.E desc[UR10][R202.64], R27 ;  /* 0x0000001bca002986 */ /* 0x0043e8000c10190a */
[----:B------:R-:W-:Y:S02]  /*43c10*/  @P1 LOP3.LUT R2, R2, 0x100000, RZ, 0xfc, !PT ;  /* 0x0010000002021812 */ /* 0x000fe400078efcff */
[----:B------:R-:W-:Y:S01]  /*43c20*/  LOP3.LUT P1, RZ, R18, 0x800000, RZ, 0xc0, !PT ;  /* 0x0080000012ff7812 */ /* 0x000fe2000782c0ff */
[----:B-1----:R-:W2:Y:S04]  /*43c30*/  LDL.LU.64 R202, [R1+0x16b0] ;  /* 0x0016b00001ca7983 */ /* 0x002ea80000300a00 */
[----:B------:R-:W2:Y:S01]  /*43c40*/  LDL.LU R27, [R1+0x74c] ;  /* 0x00074c00011b7983 */ /* 0x000ea20000300800 */
[----:B------:R-:W-:-:S03]  /*43c50*/  LOP3.LUT R2, R2, 0xffdfffff, RZ, 0xc0, !PT ;  /* 0xffdfffff02027812 */ /* 0x000fc600078ec0ff */
[----:B------:R-:W2:Y:S04]  /*43c60*/  LDL.LU.64 R168, [R1+0x16a8] ;  /* 0x0016a80001a87983 */ /* 0x000ea80000300a00 */
[----:B------:R-:W-:Y:S02]  /*43c70*/  @P1 LOP3.LUT R2, R2, 0x200000, RZ, 0xfc, !PT ;  /* 0x0020000002021812 */ /* 0x000fe400078efcff */
[----:B------:R-:W-:Y:S01]  /*43c80*/  LOP3.LUT P1, RZ, R18, 0x1000000, RZ, 0xc0, !PT ;  /* 0x0100000012ff7812 */ /* 0x000fe2000782c0ff */
[----:B------:R-:W2:Y:S01]  /*43c90*/  LDL.LU R38, [R1+0x730] ;  /* 0x0007300001267983 */ /* 0x000ea20000300800 */
[----:B------:R-:W-:-:S03]  /*43ca0*/  LOP3.LUT R2, R2, 0xffbfffff, RZ, 0xc0, !PT ;  /* 0xffbfffff02027812 */ /* 0x000fc600078ec0ff */
[----:B------:R-:W2:Y:S04]  /*43cb0*/  LDL.LU.64 R170, [R1+0x16a0] ;  /* 0x0016a00001aa7983 */ /* 0x000ea80000300a00 */
[----:B------:R-:W2:Y:S04]  /*43cc0*/  LDL.LU R39, [R1+0x720] ;  /* 0x0007200001277983 */ /* 0x000ea80000300800 */
[----:B------:R-:W-:Y:S01]  /*43cd0*/  @P1 LOP3.LUT R2, R2, 0x400000, RZ, 0xfc, !PT ;  /* 0x0040000002021812 */ /* 0x000fe200078efcff */
[----:B------:R-:W2:Y:S01]  /*43ce0*/  LDL.LU.64 R42, [R1+0x1698] ;  /* 0x00169800012a7983 */ /* 0x000ea20000300a00 */
[----:B------:R-:W-:-:S02]  /*43cf0*/  LOP3.LUT P1, RZ, R18, 0x2000000, RZ, 0xc0, !PT ;  /* 0x0200000012ff7812 */ /* 0x000fc4000782c0ff */
[----:B------:R-:W-:Y:S01]  /*43d00*/  LOP3.LUT R2, R2, 0xff7fffff, RZ, 0xc0, !PT ;  /* 0xff7fffff02027812 */ /* 0x000fe200078ec0ff */
[----:B------:R-:W2:Y:S04]  /*43d10*/  LDL.LU R40, [R1+0x734] ;  /* 0x0007340001287983 */ /* 0x000ea80000300800 */
[----:B------:R-:W2:Y:S04]  /*43d20*/  LDL.LU.64 R36, [R1+0x1690] ;  /* 0x0016900001247983 */ /* 0x000ea80000300a00 */
[----:B------:R-:W2:Y:S02]  /*43d30*/  LDL.LU R41, [R1+0x724] ;  /* 0x0007240001297983 */ /* 0x000ea40000300800 */
[----:B------:R-:W-:-:S02]  /*43d40*/  @P1 LOP3.LUT R2, R2, 0x800000, RZ, 0xfc, !PT ;  /* 0x0080000002021812 */ /* 0x000fc400078efcff */
[----:B------:R-:W-:Y:S01]  /*43d50*/  LOP3.LUT P1, RZ, R18, 0x4000000, RZ, 0xc0, !PT ;  /* 0x0400000012ff7812 */ /* 0x000fe2000782c0ff */
[----:B------:R-:W2:Y:S01]  /*43d60*/  LDL.LU.64 R30, [R1+0x1688] ;  /* 0x00168800011e7983 */ /* 0x000ea20000300a00 */
[----:B------:R-:W-:-:S03]  /*43d70*/  LOP3.LUT R2, R2, 0xfeffffff, RZ, 0xc0, !PT ;  /* 0xfeffffff02027812 */ /* 0x000fc600078ec0ff */
[----:B------:R-:W2:Y:S04]  /*43d80*/  LDL.LU R28, [R1+0x738] ;  /* 0x00073800011c7983 */ /* 0x000ea80000300800 */
[----:B------:R-:W2:Y:S04]  /*43d90*/  LDL.LU.64 R34, [R1+0x1680] ;  /* 0x0016800001227983 */ /* 0x000ea80000300a00 */
[----:B------:R-:W-:Y:S01]  /*43da0*/  @P1 LOP3.LUT R2, R2, 0x1000000, RZ, 0xfc, !PT ;  /* 0x0100000002021812 */ /* 0x000fe200078efcff */
[----:B------:R-:W2:Y:S01]  /*43db0*/  LDL.LU R29, [R1+0x728] ;  /* 0x00072800011d7983 */ /* 0x000ea20000300800 */
[----:B------:R-:W-:-:S02]  /*43dc0*/  LOP3.LUT P1, RZ, R18, 0x8000000, RZ, 0xc0, !PT ;  /* 0x0800000012ff7812 */ /* 0x000fc4000782c0ff */
[----:B------:R-:W-:Y:S01]  /*43dd0*/  LOP3.LUT R2, R2, 0xfdffffff, RZ, 0xc0, !PT ;  /* 0xfdffffff02027812 */ /* 0x000fe200078ec0ff */
[----:B------:R-:W2:Y:S04]  /*43de0*/  LDL.LU.64 R32, [R1+0x1678] ;  /* 0x0016780001207983 */ /* 0x000ea80000300a00 */
[----:B------:R-:W2:Y:S06]  /*43df0*/  LDL.LU R14, [R1+0x73c] ;  /* 0x00073c00010e7983 */ /* 0x000eac0000300800 */
[----:B------:R-:W-:-:S02]  /*43e00*/  @P1 LOP3.LUT R2, R2, 0x2000000, RZ, 0xfc, !PT ;  /* 0x0200000002021812 */ /* 0x000fc400078efcff */
[----:B------:R-:W-:Y:S02]  /*43e10*/  LOP3.LUT P1, RZ, R18, 0x10000000, RZ, 0xc0, !PT ;  /* 0x1000000012ff7812 */ /* 0x000fe4000782c0ff */
[----:B------:R-:W-:-:S11]  /*43e20*/  LOP3.LUT R2, R2, 0xfbffffff, RZ, 0xc0, !PT ;  /* 0xfbffffff02027812 */ /* 0x000fd600078ec0ff */
[----:B------:R-:W-:Y:S02]  /*43e30*/  @P1 LOP3.LUT R2, R2, 0x4000000, RZ, 0xfc, !PT ;  /* 0x0400000002021812 */ /* 0x000fe400078efcff */
[----:B------:R-:W-:Y:S02]  /*43e40*/  LOP3.LUT P1, RZ, R18, 0x20000000, RZ, 0xc0, !PT ;  /* 0x2000000012ff7812 */ /* 0x000fe4000782c0ff */
[----:B------:R-:W-:-:S11]  /*43e50*/  LOP3.LUT R2, R2, 0xf7ffffff, RZ, 0xc0, !PT ;  /* 0xf7ffffff02027812 */ /* 0x000fd600078ec0ff */
[----:B------:R-:W-:Y:S02]  /*43e60*/  @P1 LOP3.LUT R2, R2, 0x8000000, RZ, 0xfc, !PT ;  /* 0x0800000002021812 */ /* 0x000fe400078efcff */
[----:B------:R-:W-:-:S13]  /*43e70*/  LOP3.LUT P1, RZ, R18, 0x40000000, RZ, 0xc0, !PT ;  /* 0x4000000012ff7812 */ /* 0x000fda000782c0ff */
[----:B---3--:R1:W-:Y:S01]  /*43e80*/  @P1 STG.E desc[UR10][R10.64], R15 ;  /* 0x0000000f0a001986 */ /* 0x0083e2000c10190a */
[----:B------:R-:W-:-:S03]  /*43e90*/  LOP3.LUT P1, RZ, R2, 0x8000000, RZ, 0xc0, !PT ;  /* 0x0800000002ff7812 */ /* 0x000fc6000782c0ff */
[----:B-1----:R-:W3:Y:S04]  /*43ea0*/  LDL.LU.64 R10, [R1+0x1670] ;  /* 0x00167000010a7983 */ /* 0x002ee80000300a00 */
[----:B------:R-:W3:Y:S06]  /*43eb0*/  LDL.LU R15, [R1+0x72c] ;  /* 0x00072c00010f7983 */ /* 0x000eec0000300800 */
[----:B------:R1:W-:Y:S01]  /*43ec0*/  @P1 STG.E desc[UR10][R8.64], R13 ;  /* 0x0000000d08001986 */ /* 0x0003e2000c10190a */
[----:B------:R-:W-:-:S03]  /*43ed0*/  LOP3.LUT P1, RZ, R2, 0x4000000, RZ, 0xc0, !PT ;  /* 0x0400000002ff7812 */ /* 0x000fc6000782c0ff */
[----:B-1----:R-:W3:Y:S04]  /*43ee0*/  LDL.LU.64 R8, [R1+0x1668] ;  /* 0x0016680001087983 */ /* 0x002ee80000300a00 */
[----:B------:R-:W3:Y:S06]  /*43ef0*/  LDL.LU R13, [R1+0x710] ;  /* 0x00071000010d7983 */ /* 0x000eec0000300800 */
[----:B----4-:R1:W-:Y:S01]  /*43f00*/  @P1 STG.E desc[UR10][R174.64], R12 ;  /* 0x0000000cae001986 */ /* 0x0103e2000c10190a */
[----:B------:R-:W-:-:S03]  /*43f10*/  LOP3.LUT P1, RZ, R2, 0x2000000, RZ, 0xc0, !PT ;  /* 0x0200000002ff7812 */ /* 0x000fc6000782c0ff */
[----:B-1----:R-:W4:Y:S04]  /*43f20*/  LDL.LU.64 R174, [R1+0x1660] ;  /* 0x0016600001ae7983 */ /* 0x002f280000300a00 */
[----:B------:R-:W4:Y:S06]  /*43f30*/  LDL.LU R12, [R1+0x700] ;  /* 0x00070000010c7983 */ /* 0x000f2c0000300800 */
[----:B------:R1:W-:Y:S01]  /*43f40*/  @P1 STG.E desc[UR10][R178.64], R173 ;  /* 0x000000adb2001986 */ /* 0x0003e2000c10190a */
[----:B------:R-:W-:-:S03]  /*43f50*/  LOP3.LUT P1, RZ, R2, 0x1000000, RZ, 0xc0, !PT ;  /* 0x0100000002ff7812 */ /* 0x000fc6000782c0ff */
[----:B-1----:R-:W4:Y:S04]  /*43f60*/  LDL.LU.64 R178, [R1+0x1658] ;  /* 0x0016580001b27983 */ /* 0x002f280000300a00 */
[----:B------:R-:W4:Y:S06]  /*43f70*/  LDL.LU R173, [R1+0x714] ;  /* 0x0007140001ad7983 */ /* 0x000f2c0000300800 */
[----:B------:R1:W-:Y:S01]  /*43f80*/  @P1 STG.E desc[UR10][R176.64], R172 ;  /* 0x000000acb0001986 */ /* 0x0003e2000c10190a */
[----:B------:R-:W-:-:S03]  /*43f90*/  LOP3.LUT P1, RZ, R2, 0x800000, RZ, 0xc0, !PT ;  /* 0x0080000002ff7812 */ /* 0x000fc6000782c0ff */
[----:B-1----:R-:W4:Y:S04]  /*43fa0*/  LDL.LU.64 R176, [R1+0x1650] ;  /* 0x0016500001b07983 */ /* 0x002f280000300a00 */
[----:B------:R-:W4:Y:S06]  /*43fb0*/  LDL.LU R172, [R1+0x704] ;  /* 0x0007040001ac7983 */ /* 0x000f2c0000300800 */
[----:B------:R1:W-:Y:S04]  /*43fc0*/  @P1 STG.E desc[UR10][R182.64], R187 ;  /* 0x000000bbb6001986 */ /* 0x0003e8000c10190a */
[----:B-1----:R-:W4:Y:S04]  /*43fd0*/  LDL.LU.64 R182, [R1+0x1648] ;  /* 0x0016480001b67983 */ /* 0x002f280000300a00 */
[----:B------:R-:W4:Y:S01]  /*43fe0*/  LDL.LU R187, [R1+0x718] ;  /* 0x0007180001bb7983 */ /* 0x000f220000300800 */
[----:B------:R-:W-:-:S13]  /*43ff0*/  LOP3.LUT P1, RZ, R2, 0x400000, RZ, 0xc0, !PT ;  /* 0x0040000002ff7812 */ /* 0x000fda000782c0ff */
[----:B------:R1:W-:Y:S01]  /*44000*/  @P1 STG.E desc[UR10][R180.64], R186 ;  /* 0x000000bab4001986 */ /* 0x0003e2000c10190a */
        /* <DEDUP_REMOVED lines=18> */
[----:B--2---:R1:W-:Y:S01]  /*44130*/  @P1 STG.E desc[UR10][R202.64], R27 ;  /* 0x0000001bca001986 */ /* 0x0043e2000c10190a */
[----:B------:R-:W-:-:S03]  /*44140*/  LOP3.LUT P1, RZ, R2, 0x10000, RZ, 0xc0, !PT ;  /* 0x0001000002ff7812 */ /* 0x000fc6000782c0ff */
[----:B------:R-:W2:Y:S04]  /*44150*/  LDL.LU R252, [R1+0x6e0] ;  /* 0x0006e00001fc7983 */ /* 0x000ea80000300800 */
[----:B-1----:R-:W2:Y:S06]  /*44160*/  LDL.LU.64 R202, [R1+0x1618] ;  /* 0x0016180001ca7983 */ /* 0x002eac0000300a00 */
[----:B------:R-:W-:Y:S01]  /*44170*/  @P1 STG.E desc[UR10][R168.64], R38 ;  /* 0x00000026a8001986 */ /* 0x000fe2000c10190a */
[----:B------:R-:W-:-:S03]  /*44180*/  LOP3.LUT P1, RZ, R2, 0x8000, RZ, 0xc0, !PT ;  /* 0x0000800002ff7812 */ /* 0x000fc6000782c0ff */
[----:B------:R-:W2:Y:S10]  /*44190*/  LDL.LU R27, [R1+0x6f4] ;  /* 0x0006f400011b7983 */ /* 0x000eb40000300800 */
        /* <DEDUP_REMOVED lines=12> */
[----:B---3--:R1:W-:Y:S01]  /*44260*/  @P1 STG.E desc[UR10][R10.64], R15 ;  /* 0x0000000f0a001986 */ /* 0x0083e2000c10190a */
[----:B------:R-:W-:Y:S02]  /*44270*/  LOP3.LUT P1, RZ, R2, 0x100, RZ, 0xc0, !PT ;  /* 0x0000010002ff7812 */ /* 0x000fe4000782c0ff */
[----:B------:R-:W-:Y:S01]  /*44280*/  LOP3.LUT R4, R4, 0xffffefff, RZ, 0xc0, !PT ;  /* 0xffffefff04047812 */ /* 0x000fe200078ec0ff */
[----:B-1----:R-:W3:Y:S10]  /*44290*/  LDL.LU.64 R10, [R1+0x1610] ;  /* 0x00161000010a7983 */ /* 0x002ef40000300a00 */
[----:B------:R1:W-:Y:S01]  /*442a0*/  @P1 STG.E desc[UR10][R8.64], R13 ;  /* 0x0000000d08001986 */ /* 0x0003e2000c10190a */
[----:B------:R-:W-:-:S03]  /*442b0*/  LOP3.LUT P1, RZ, R2, 0x80, RZ, 0xc0, !PT ;  /* 0x0000008002ff7812 */ /* 0x000fc6000782c0ff */
[----:B------:R-:W3:Y:S04]  /*442c0*/  LDL.LU R15, [R1+0x6e4] ;  /* 0x0006e400010f7983 */ /* 0x000ee80000300800 */
[----:B-1----:R-:W3:Y:S06]  /*442d0*/  LDL.LU.64 R8, [R1+0x1608] ;  /* 0x0016080001087983 */ /* 0x002eec0000300a00 */
[----:B----4-:R1:W-:Y:S01]  /*442e0*/  @P1 STG.E desc[UR10][R174.64], R12 ;  /* 0x0000000cae001986 */ /* 0x0103e2000c10190a */
[----:B------:R-:W-:-:S03]  /*442f0*/  LOP3.LUT P1, RZ, R2, 0x40, RZ, 0xc0, !PT ;  /* 0x0000004002ff7812 */ /* 0x000fc6000782c0ff */
[----:B------:R-:W4:Y:S04]  /*44300*/  LDL.LU R13, [R1+0x6f8] ;  /* 0x0006f800010d7983 */ /* 0x000f280000300800 */
[----:B-1----:R-:W4:Y:S04]  /*44310*/  LDL.LU.64 R174, [R1+0x1600] ;  /* 0x0016000001ae7983 */ /* 0x002f280000300a00 */
[----:B------:R-:W4:Y:S04]  /*44320*/  LDL.LU R12, [R1+0x6e8] ;  /* 0x0006e800010c7983 */ /* 0x000f280000300800 */
        /* <DEDUP_REMOVED lines=10> */
[----:B-1----:R-:W4:Y:S10]  /*443d0*/  LDL.LU.64 R182, [R1+0x15e8] ;  /* 0x0015e80001b67983 */ /* 0x002f340000300a00 */
        /* <DEDUP_REMOVED lines=35> */
[----:B------:R1:W-:Y:S01]  /*44610*/  @P0 STG.E desc[UR10][R180.64], R186 ;  /* 0x000000bab4000986 */ /* 0x0003e2000c10190a */
[----:B------:R-:W-:-:S09]  /*44620*/  LOP3.LUT P6, RZ, R18, 0x10, RZ, 0xc0, !PT ;  /* 0x0000001012ff7812 */ /* 0x000fd200078cc0ff */
[----:B------:R-:W-:Y:S01]  /*44630*/  @P1 LOP3.LUT R4, R4, 0x800000, RZ, 0xfc, !PT ;  /* 0x0080000004041812 */ /* 0x000fe200078efcff */
[----:B-1----:R-:W4:Y:S01]  /*44640*/  LDL.LU.64 R180, [R1+0x15e0] ;  /* 0x0015e00001b47983 */ /* 0x002f220000300a00 */
[----:B------:R-:W-:-:S03]  /*44650*/  LOP3.LUT P1, RZ, R25, 0x80000, RZ, 0xc0, !PT ;  /* 0x0008000019ff7812 */ /* 0x000fc6000782c0ff */
[----:B------:R-:W4:Y:S01]  /*44660*/  LDL.LU R186, [R1+0x6c0] ;  /* 0x0006c00001ba7983 */ /* 0x000f220000300800 */
[----:B------:R-:W-:Y:S02]  /*44670*/  LOP3.LUT R4, R4, 0xfeffffff, RZ, 0xc0, !PT ;  /* 0xfeffffff04047812 */ /* 0x000fe400078ec0ff */
[----:B------:R-:W-:Y:S01]  /*44680*/  LOP3.LUT P5, RZ, R18, 0x8, RZ, 0xc0, !PT ;  /* 0x0000000812ff7812 */ /* 0x000fe200078ac0ff */
[----:B------:R1:W-:Y:S06]  /*44690*/  @P6 STG.E desc[UR10][R184.64], R191 ;  /* 0x000000bfb8006986 */ /* 0x0003ec000c10190a */
[----:B------:R-:W-:-:S02]  /*446a0*/  @P1 LOP3.LUT R4, R4, 0x1000000, RZ, 0xfc, !PT ;  /* 0x0100000004041812 */ /* 0x000fc400078efcff */
[----:B------:R-:W-:Y:S01]  /*446b0*/  LOP3.LUT P1, RZ, R25, 0x100000, RZ, 0xc0, !PT ;  /* 0x0010000019ff7812 */ /* 0x000fe2000782c0ff */
[----:B-1----:R-:W4:Y:S04]  /*446c0*/  LDL.LU.64 R184, [R1+0x15d8] ;  /* 0x0015d80001b87983 */ /* 0x002f280000300a00 */
[----:B------:R-:W4:Y:S01]  /*446d0*/  LDL.LU R191, [R1+0x6d4] ;  /* 0x0006d40001bf7983 */ /* 0x000f220000300800 */
[----:B------:R-:W-:Y:S02]  /*446e0*/  LOP3.LUT R4, R4, 0xfdffffff, RZ, 0xc0, !PT ;  /* 0xfdffffff04047812 */ /* 0x000fe400078ec0ff */
[----:B------:R-:W-:Y:S01]  /*446f0*/  LOP3.LUT P4, RZ, R18, 0x4, RZ, 0xc0, !PT ;  /* 0x0000000412ff7812 */ /* 0x000fe2000788c0ff */
[----:B------:R1:W-:Y:S04]  /*44700*/  @P5 STG.E desc[UR10][R194.64], R192 ;  /* 0x000000c0c2005986 */ /* 0x0003e8000c10190a */
        /* <DEDUP_REMOVED lines=13> */
[----:B--2---:R1:W-:Y:S04]  /*447e0*/  @P3 STG.E desc[UR10][R198.64], R252 ;  /* 0x000000fcc6003986 */ /* 0x0043e8000c10190a */
[----:B------:R-:W-:-:S02]  /*447f0*/  @P1 LOP3.LUT R4, R4, 0x8000000, RZ, 0xfc, !PT ;  /* 0x0800000004041812 */ /* 0x000fc400078efcff */
[----:B------:R-:W-:Y:S01]  /*44800*/  LOP3.LUT P1, RZ, R25, 0x800000, RZ, 0xc0, !PT ;  /* 0x0080000019ff7812 */ /* 0x000fe2000782c0ff */
[----:B-1----:R-:W2:Y:S04]  /*44810*/  LDL.LU.64 R198, [R1+0x15c0] ;  /* 0x0015c00001c67983 */ /* 0x002ea80000300a00 */
[----:B------:R-:W2:Y:S01]  /*44820*/  LDL.LU R252, [R1+0x6c8] ;  /* 0x0006c80001fc7983 */ /* 0x000ea20000300800 */
[----:B------:R-:W-:-:S03]  /*44830*/  LOP3.LUT R4, R4, 0xefffffff, RZ, 0xc0, !PT ;  /* 0xefffffff04047812 */ /* 0x000fc600078ec0ff */
[----:B------:R1:W-:Y:S04]  /*44840*/  @P2 STG.E desc[UR10][R202.64], R27 ;  /* 0x0000001bca002986 */ /* 0x0003e8000c10190a */
        /* <DEDUP_REMOVED lines=16> */
[----:B------:R-:W2:Y:S01]  /*44950*/  LDL.LU R40, [R1+0x6a0] ;  /* 0x0006a00001287983 */ /* 0x000ea20000300800 */
[----:B------:R-:W-:-:S03]  /*44960*/  LOP3.LUT R2, R2, 0xfffffffe, RZ, 0xc0, !PT ;  /* 0xfffffffe02027812 */ /* 0x000fc600078ec0ff */
[----:B------:R-:W2:Y:S04]  /*44970*/  LDL.LU.64 R36, [R1+0x1598] ;  /* 0x0015980001247983 */ /* 0x000ea80000300a00 */
[----:B------:R-:W2:Y:S02]  /*44980*/  LDL.LU R41, [R1+0x6b4] ;  /* 0x0006b40001297983 */ /* 0x000ea40000300800 */
[----:B------:R-:W-:Y:S02]  /*44990*/  @P1 LOP3.LUT R4, R4, 0x80000000, RZ, 0xfc, !PT ;  /* 0x8000000004041812 */ /* 0x000fe400078efcff */
[C---:B------:R-:W-:Y:S01]  /*449a0*/  LOP3.LUT P1, RZ, R25.reuse, 0x8000000, RZ, 0xc0, !PT ;  /* 0x0800000019ff7812 */ /* 0x040fe2000782c0ff */
[----:B------:R-:W2:Y:S04]  /*449b0*/  LDL.LU.64 R30, [R1+0x1590] ;  /* 0x00159000011e7983 */ /* 0x000ea80000300a00 */
        /* <DEDUP_REMOVED lines=59> */
[----:B------:R1:W-:Y:S01]  /*44d70*/  @P1 STG.E desc[UR10][R202.64], R27 ;  /* 0x0000001bca001986 */ /* 0x0003e2000c10190a */
        /* <DEDUP_REMOVED lines=22> */
[----:B----4-:R1:W-:Y:S01]  /*44ee0*/  @P1 STG.E desc[UR10][R8.64], R13 ;  /* 0x0000000d08001986 */ /* 0x0103e2000c10190a */
[----:B------:R-:W-:-:S03]  /*44ef0*/  LOP3.LUT P1, RZ, R4, 0x8000, RZ, 0xc0, !PT ;  /* 0x0000800004ff7812 */ /* 0x000fc6000782c0ff */
[----:B------:R-:W3:Y:S04]  /*44f00*/  LDL.LU R15, [R1+0x674] ;  /* 0x00067400010f7983 */ /* 0x000ee80000300800 */
[----:B-1----:R-:W4:Y:S06]  /*44f10*/  LDL.LU.64 R8, [R1+0x1510] ;  /* 0x0015100001087983 */ /* 0x002f2c0000300a00 */
[----:B------:R1:W-:Y:S01]  /*44f20*/  @P1 STG.E desc[UR10][R174.64], R12 ;  /* 0x0000000cae001986 */ /* 0x0003e2000c10190a */
        /* <DEDUP_REMOVED lines=77> */
[----:B------:R-:W-:Y:S02]  /*45400*/  LOP3.LUT R4, R4, 0xfffffff7, RZ, 0xc0, !PT ;  /* 0xfffffff704047812 */ /* 0x000fe400078ec0ff */
[----:B------:R-:W-:Y:S01]  /*45410*/  LOP3.LUT P2, RZ, R25, 0x2, RZ, 0xc0, !PT ;  /* 0x0000000219ff7812 */ /* 0x000fe2000784c0ff */
[----:B------:R1:W-:Y:S04]  /*45420*/  @P3 STG.E desc[UR10][R198.64], R252 ;  /* 0x000000fcc6003986 */ /* 0x0003e8000c10190a */
        /* <DEDUP_REMOVED lines=108> */
[C---:B------:R-:W-:Y:S02]  /*45af0*/  LOP3.LUT P1, RZ, R18.reuse, 0x1000000, RZ, 0xc0, !PT ;  /* 0x0100000012ff7812 */ /* 0x040fe4000782c0ff */
        /* <DEDUP_REMOVED lines=17> */
[----:B-1----:R-:W4:Y:S01]  /*45c10*/  LDL.LU.64 R176, [R1+0x1400] ;  /* 0x0014000001b07983 */ /* 0x002f220000300a00 */
[----:B------:R-:W-:-:S03]  /*45c20*/  LOP3.LUT R18, R18, 0xfffffffe, RZ, 0xc0, !PT ;  /* 0xfffffffe12127812 */ /* 0x000fc600078ec0ff */
        /* <DEDUP_REMOVED lines=15> */
[----:B------:R-:W-:-:S13]  /*45d20*/  LOP3.LUT P1, RZ, R7, 0x2000, RZ, 0xc0, !PT ;  /* 0x0000200007ff7812 */ /* 0x000fda000782c0ff */
        /* <DEDUP_REMOVED lines=160> */
[----:B------:R-:W-:-:S03]  /*46730*/  LOP3.LUT P1, RZ, R18, 0x1, RZ, 0xc0, !PT ;  /* 0x0000000112ff7812 */ /* 0x000fc6000782c0ff */
        /* <DEDUP_REMOVED lines=15> */
[----:B------:R-:W-:-:S02]  /*46830*/  LOP3.LUT P1, RZ, R25, 0x10000000, RZ, 0xc0, !PT ;  /* 0x1000000019ff7812 */ /* 0x000fc4000782c0ff */
[----:B------:R-:W-:Y:S01]  /*46840*/  LOP3.LUT R25, R25, 0xffffffef, RZ, 0xc0, !PT ;  /* 0xffffffef19197812 */ /* 0x000fe200078ec0ff */
[----:B-1----:R-:W4:Y:S04]  /*46850*/  LDL.LU.64 R176, [R1+0x1308] ;  /* 0x0013080001b07983 */ /* 0x002f280000300a00 */
[----:B------:R-:W4:Y:S06]  /*46860*/  LDL.LU R172, [R1+0x478] ;  /* 0x0004780001ac7983 */ /* 0x000f2c0000300800 */
[----:B------:R1:W-:Y:S01]  /*46870*/  @P1 STG.E desc[UR10][R182.64], R187 ;  /* 0x000000bbb6001986 */ /* 0x0003e2000c10190a */
[----:B------:R-:W-:-:S02]  /*46880*/  LOP3.LUT P1, RZ, R24, 0x400, RZ, 0xc0, !PT ;  /* 0x0000040018ff7812 */ /* 0x000fc4000782c0ff */
[----:B------:R-:W-:Y:S01]  /*46890*/  LOP3.LUT P0, RZ, R7, 0x100, RZ, 0xc0, !PT ;  /* 0x0000010007ff7812 */ /* 0x000fe2000780c0ff */
        /* <DEDUP_REMOVED lines=25> */
[----:B------:R-:W-:Y:S01]  /*46a30*/  LOP3.LUT R25, R25, 0xffffefff, RZ, 0xc0, !PT ;  /* 0xffffefff19197812 */ /* 0x000fe200078ec0ff */
[----:B------:R1:W-:Y:S01]  /*46a40*/  @P0 STG.E desc[UR10][R180.64], R186 ;  /* 0x000000bab4000986 */ /* 0x0003e2000c10190a */
[----:B------:R-:W-:-:S09]  /*46a50*/  LOP3.LUT P6, RZ, R7, 0x80, RZ, 0xc0, !PT ;  /* 0x0000008007ff7812 */ /* 0x000fd200078cc0ff */
[----:B------:R-:W-:Y:S02]  /*46a60*/  @P1 LOP3.LUT R25, R25, 0x1000, RZ, 0xfc, !PT ;  /* 0x0000100019191812 */ /* 0x000fe400078efcff */
[----:B------:R-:W-:Y:S01]  /*46a70*/  LOP3.LUT P1, RZ, R24, 0x80000, RZ, 0xc0, !PT ;  /* 0x0008000018ff7812 */ /* 0x000fe2000782c0ff */
[----:B-1----:R-:W4:Y:S01]  /*46a80*/  LDL.LU.64 R180, [R1+0x12f8] ;  /* 0x0012f80001b47983 */ /* 0x002f220000300a00 */
[----:B------:R-:W-:-:S03]  /*46a90*/  LOP3.LUT R25, R25, 0xffffdfff, RZ, 0xc0, !PT ;  /* 0xffffdfff19197812 */ /* 0x000fc600078ec0ff */
[----:B------:R-:W4:Y:S01]  /*46aa0*/  LDL.LU R186, [R1+0x47c] ;  /* 0x00047c0001ba7983 */ /* 0x000f220000300800 */
[----:B------:R-:W-:-:S07]  /*46ab0*/  LOP3.LUT P5, RZ, R7, 0x40, RZ, 0xc0, !PT ;  /* 0x0000004007ff7812 */ /* 0x000fce00078ac0ff */
[----:B------:R-:W-:Y:S02]  /*46ac0*/  @P1 LOP3.LUT R25, R25, 0x2000, RZ, 0xfc, !PT ;  /* 0x0000200019191812 */ /* 0x000fe400078efcff */
[----:B------:R-:W-:Y:S01]  /*46ad0*/  LOP3.LUT P1, RZ, R24, 0x100000, RZ, 0xc0, !PT ;  /* 0x0010000018ff7812 */ /* 0x000fe2000782c0ff */
[----:B--2---:R1:W-:Y:S01]  /*46ae0*/  @P6 STG.E desc[UR10][R184.64], R191 ;  /* 0x000000bfb8006986 */ /* 0x0043e2000c10190a */
[----:B------:R-:W-:-:S03]  /*46af0*/  LOP3.LUT R25, R25, 0xffffbfff, RZ, 0xc0, !PT ;  /* 0xffffbfff19197812 */ /* 0x000fc600078ec0ff */
[----:B-1----:R-:W2:Y:S04]  /*46b00*/  LDL.LU.64 R184, [R1+0x12f0] ;  /* 0x0012f00001b87983 */ /* 0x002ea80000300a00 */
[----:B------:R-:W2:Y:S04]  /*46b10*/  LDL.LU R191, [R1+0x46c] ;  /* 0x00046c0001bf7983 */ /* 0x000ea80000300800 */
[----:B------:R-:W-:Y:S02]  /*46b20*/  @P1 LOP3.LUT R25, R25, 0x4000, RZ, 0xfc, !PT ;  /* 0x0000400019191812 */ /* 0x000fe400078efcff */
[----:B------:R-:W-:Y:S01]  /*46b30*/  LOP3.LUT P1, RZ, R24, 0x200000, RZ, 0xc0, !PT ;  /* 0x0020000018ff7812 */ /* 0x000fe2000782c0ff */
[----:B------:R1:W-:Y:S01]  /*46b40*/  @P5 STG.E desc[UR10][R194.64], R192 ;  /* 0x000000c0c2005986 */ /* 0x0003e2000c10190a */
[----:B------:R-:W-:-:S02]  /*46b50*/  LOP3.LUT P4, RZ, R7, 0x20, RZ, 0xc0, !PT ;  /* 0x0000002007ff7812 */ /* 0x000fc4000788c0ff */
[----:B------:R-:W-:Y:S01]  /*46b60*/  LOP3.LUT R25, R25, 0xffff7fff, RZ, 0xc0, !PT ;  /* 0xffff7fff19197812 */ /* 0x000fe200078ec0ff */
        /* <DEDUP_REMOVED lines=19> */
[----:B------:R-:W-:-:S03]  /*46ca0*/  LOP3.LUT R25, R25, 0xfffbffff, RZ, 0xc0, !PT ;  /* 0xfffbffff19197812 */ /* 0x000fc600078ec0ff */
[----:B-1----:R-:W2:Y:S04]  /*46cb0*/  LDL.LU.64 R202, [R1+0x12d0] ;  /* 0x0012d00001ca7983 */ /* 0x002ea80000300a00 */
[----:B------:R-:W2:Y:S04]  /*46cc0*/  LDL.LU R27, [R1+0x444] ;  /* 0x00044400011b7983 */ /* 0x000ea80000300800 */
[----:B------:R-:W-:Y:S02]  /*46cd0*/  @P1 LOP3.LUT R25, R25, 0x40000, RZ, 0xfc, !PT ;  /* 0x0004000019191812 */ /* 0x000fe400078efcff */
[----:B------:R-:W-:-:S02]  /*46ce0*/  LOP3.LUT P1, RZ, R24, 0x2000000, RZ, 0xc0, !PT ;  /* 0x0200000018ff7812 */ /* 0x000fc4000782c0ff */
        /* <DEDUP_REMOVED lines=27> */
[----:B---3--:R-:W-:Y:S01]  /*46ea0*/  @P1 STG.E desc[UR10][R10.64], R15 ;  /* 0x0000000f0a001986 */ /* 0x008fe2000c10190a */
[----:B------:R-:W-:-:S13]  /*46eb0*/  LOP3.LUT P1, RZ, R25, 0x8000000, RZ, 0xc0, !PT ;  /* 0x0800000019ff7812 */ /* 0x000fda000782c0ff */
[----:B----4-:R-:W-:Y:S01]  /*46ec0*/  @P1 STG.E desc[UR10][R8.64], R13 ;  /* 0x0000000d08001986 */ /* 0x010fe2000c10190a */
        /* <DEDUP_REMOVED lines=11> */
[----:B--2---:R-:W-:Y:S01]  /*46f80*/  @P1 STG.E desc[UR10][R184.64], R191 ;  /* 0x000000bfb8001986 */ /* 0x004fe2000c10190a */
[----:B------:R-:W-:-:S13]  /*46f90*/  LOP3.LUT P1, RZ, R25, 0x100000, RZ, 0xc0, !PT ;  /* 0x0010000019ff7812 */ /* 0x000fda000782c0ff */
[----:B------:R-:W-:Y:S01]  /*46fa0*/  @P1 STG.E desc[UR10][R194.64], R192 ;  /* 0x000000c0c2001986 */ /* 0x000fe2000c10190a */
[----:B------:R-:W-:-:S13]  /*46fb0*/  LOP3.LUT P1, RZ, R25, 0x80000, RZ, 0xc0, !PT ;  /* 0x0008000019ff7812 */ /* 0x000fda000782c0ff */
[----:B------:R-:W-:Y:S01]  /*46fc0*/  @P1 STG.E desc[UR10][R188.64], R193 ;  /* 0x000000c1bc001986 */ /* 0x000fe2000c10190a */
[----:B------:R-:W-:-:S13]  /*46fd0*/  LOP3.LUT P1, RZ, R25, 0x40000, RZ, 0xc0, !PT ;  /* 0x0004000019ff7812 */ /* 0x000fda000782c0ff */
[----:B------:R-:W-:Y:S01]  /*46fe0*/  @P1 STG.E desc[UR10][R198.64], R252 ;  /* 0x000000fcc6001986 */ /* 0x000fe2000c10190a */
[----:B------:R-:W-:-:S13]  /*46ff0*/  LOP3.LUT P1, RZ, R25, 0x20000, RZ, 0xc0, !PT ;  /* 0x0002000019ff7812 */ /* 0x000fda000782c0ff */
[----:B------:R1:W-:Y:S04]  /*47000*/  @P1 STG.E desc[UR10][R202.64], R27 ;  /* 0x0000001bca001986 */ /* 0x0003e8000c10190a */
[----:B-1----:R-:W2:Y:S04]  /*47010*/  LDL.LU.64 R202, [R1+0x12c8] ;  /* 0x0012c80001ca7983 */ /* 0x002ea80000300a00 */
[----:B------:R-:W2:Y:S04]  /*47020*/  LDL.LU R168, [R1+0x458] ;  /* 0x0004580001a87983 */ /* 0x000ea80000300800 */
[----:B------:R-:W3:Y:S04]  /*47030*/  LDL.LU.64 R198, [R1+0x12c0] ;  /* 0x0012c00001c67983 */ /* 0x000ee80000300a00 */
[----:B------:R-:W3:Y:S04]  /*47040*/  LDL.LU R169, [R1+0x448] ;  /* 0x0004480001a97983 */ /* 0x000ee80000300800 */
[----:B------:R-:W4:Y:S04]  /*47050*/  LDL.LU.64 R170, [R1+0x12b8] ;  /* 0x0012b80001aa7983 */ /* 0x000f280000300a00 */
[----:B------:R-:W4:Y:S04]  /*47060*/  LDL.LU R42, [R1+0x45c] ;  /* 0x00045c00012a7983 */ /* 0x000f280000300800 */
        /* <DEDUP_REMOVED lines=19> */
[----:B------:R-:W4:Y:S01]  /*471a0*/  LDL.LU R182, [R1+0x410] ;  /* 0x0004100001b67983 */ /* 0x000f220000300800 */
[----:B------:R-:W-:-:S03]  /*471b0*/  LOP3.LUT P1, RZ, R25, 0x10000, RZ, 0xc0, !PT ;  /* 0x0001000019ff7812 */ /* 0x000fc6000782c0ff */
        /* <DEDUP_REMOVED lines=12> */
[----:B--2---:R1:W-:Y:S01]  /*47280*/  @P1 STG.E desc[UR10][R202.64], R168 ;  /* 0x000000a8ca001986 */ /* 0x0043e2000c10190a */
[----:B------:R-:W-:-:S02]  /*47290*/  LOP3.LUT P1, RZ, R25, 0x8000, RZ, 0xc0, !PT ;  /* 0x0000800019ff7812 */ /* 0x000fc4000782c0ff */
[----:B------:R-:W-:Y:S01]  /*472a0*/  LOP3.LUT R7, R7, 0xffffefff, RZ, 0xc0, !PT ;  /* 0xffffefff07077812 */ /* 0x000fe200078ec0ff */
[----:B-1----:R-:W2:Y:S10]  /*472b0*/  LDL.LU.64 R202, [R1+0x1938] ;  /* 0x0019380001ca7983 */ /* 0x002eb40000300a00 */
[----:B---3--:R1:W-:Y:S01]  /*472c0*/  @P1 STG.E desc[UR10][R198.64], R169 ;  /* 0x000000a9c6001986 */ /* 0x0083e2000c10190a */
[----:B------:R-:W-:-:S03]  /*472d0*/  LOP3.LUT P1, RZ, R25, 0x4000, RZ, 0xc0, !PT ;  /* 0x0000400019ff7812 */ /* 0x000fc6000782c0ff */
[----:B-1----:R-:W3:Y:S10]  /*472e0*/  LDL.LU.64 R198, [R1+0x1930] ;  /* 0x0019300001c67983 */ /* 0x002ef40000300a00 */
        /* <DEDUP_REMOVED lines=11> */
[----:B------:R-:W-:-:S03]  /*473a0*/  LOP3.LUT P1, RZ, R25, 0x100, RZ, 0xc0, !PT ;  /* 0x0000010019ff7812 */ /* 0x000fc6000782c0ff */
[----:B-1----:R-:W4:Y:S10]  /*473b0*/  LDL.LU.64 R28, [R1+0x1230] ;  /* 0x00123000011c7983 */ /* 0x002f340000300a00 */
[----:B------:R1:W-:Y:S01]  /*473c0*/  @P1 STG.E desc[UR10][R10.64], R8 ;  /* 0x000000080a001986 */ /* 0x0003e2000c10190a */
[----:B------:R-:W-:-:S03]  /*473d0*/  LOP3.LUT P1, RZ, R25, 0x80, RZ, 0xc0, !PT ;  /* 0x0000008019ff7812 */ /* 0x000fc6000782c0ff */
[----:B------:R-:W4:Y:S04]  /*473e0*/  LDL.LU R33, [R1+0x40c] ;  /* 0x00040c0001217983 */ /* 0x000f280000300800 */
[----:B-1----:R-:W2:Y:S06]  /*473f0*/  LDL.LU.64 R10, [R1+0x1228] ;  /* 0x00122800010a7983 */ /* 0x002eac0000300a00 */
[----:B------:R1:W-:Y:S01]  /*47400*/  @P1 STG.E desc[UR10][R14.64], R9 ;  /* 0x000000090e001986 */ /* 0x0003e2000c10190a */
[----:B------:R-:W-:-:S03]  /*47410*/  LOP3.LUT P1, RZ, R25, 0x40, RZ, 0xc0, !PT ;  /* 0x0000004019ff7812 */ /* 0x000fc6000782c0ff */
[----:B------:R-:W2:Y:S04]  /*47420*/  LDL.LU R8, [R1+0x170] ;  /* 0x0001700001087983 */ /* 0x000ea80000300800 */
[----:B-1----:R-:W3:Y:S06]  /*47430*/  LDL.LU.64 R14, [R1+0x1220] ;  /* 0x00122000010e7983 */ /* 0x002eec0000300a00 */
[----:B------:R1:W-:Y:S01]  /*47440*/  @P1 STG.E desc[UR10][R12.64], R178 ;  /* 0x000000b20c001986 */ /* 0x0003e2000c10190a */
[----:B------:R-:W-:-:S03]  /*47450*/  LOP3.LUT P1, RZ, R25, 0x20, RZ, 0xc0, !PT ;  /* 0x0000002019ff7812 */ /* 0x000fc6000782c0ff */
[----:B------:R-:W3:Y:S04]  /*47460*/  LDL.LU R9, [R1+0x160] ;  /* 0x0001600001097983 */ /* 0x000ee80000300800 */
[----:B-1----:R-:W3:Y:S06]  /*47470*/  LDL.LU.64 R12, [R1+0x1218] ;  /* 0x00121800010c7983 */ /* 0x002eec0000300a00 */
[----:B------:R1:W-:Y:S01]  /*47480*/  @P1 STG.E desc[UR10][R174.64], R179 ;  /* 0x000000b3ae001986 */ /* 0x0003e2000c10190a */
[----:B------:R-:W-:-:S03]  /*47490*/  LOP3.LUT P1, RZ, R25, 0x10, RZ, 0xc0, !PT ;  /* 0x0000001019ff7812 */ /* 0x000fc6000782c0ff */
[----:B------:R-:W3:Y:S04]  /*474a0*/  LDL.LU R178, [R1+0x174] ;  /* 0x0001740001b27983 */ /* 0x000ee80000300800 */
[----:B-1----:R-:W3:Y:S06]  /*474b0*/  LDL.LU.64 R174, [R1+0x1210] ;  /* 0x0012100001ae7983 */ /* 0x002eec0000300a00 */
[----:B------:R1:W-:Y:S01]  /*474c0*/  @P1 STG.E desc[UR10][R172.64], R182 ;  /* 0x000000b6ac001986 */ /* 0x0003e2000c10190a */
[----:B------:R-:W-:-:S03]  /*474d0*/  LOP3.LUT P1, RZ, R19, 0x800, RZ, 0xc0, !PT ;  /* 0x0000080013ff7812 */ /* 0x000fc6000782c0ff */
[----:B------:R-:W3:Y:S01]  /*474e0*/  LDL.LU R179, [R1+0x164] ;  /* 0x0001640001b37983 */ /* 0x000ee20000300800 */
[----:B------:R-:W-:-:S03]  /*474f0*/  LOP3.LUT P0, RZ, R24, 0x200, RZ, 0xc0, !PT ;  /* 0x0000020018ff7812 */ /* 0x000fc6000780c0ff */
[----:B-1----:R-:W3:Y:S06]  /*47500*/  LDL.LU.64 R172, [R1+0x1208] ;  /* 0x0012080001ac7983 */ /* 0x002eec0000300a00 */
[----:B------:R-:W-:Y:S02]  /*47510*/  @P1 LOP3.LUT R7, R7, 0x1000, RZ, 0xfc, !PT ;  /* 0x0000100007071812 */ /* 0x000fe400078efcff */
[----:B------:R-:W-:Y:S01]  /*47520*/  LOP3.LUT P1, RZ, R19, 0x1000, RZ, 0xc0, !PT ;  /* 0x0000100013ff7812 */ /* 0x000fe2000782c0ff */
[----:B------:R-:W3:Y:S01]  /*47530*/  LDL.LU R182, [R1+0x178] ;  /* 0x0001780001b67983 */ /* 0x000ee20000300800 */
        /* <DEDUP_REMOVED lines=26> */
[----:B-1----:R-:W3:Y:S01]  /*476e0*/  LDL.LU.64 R176, [R1+0x1200] ;  /* 0x0012000001b07983 */ /* 0x002ee20000300a00 */
[----:B------:R-:W-:-:S03]  /*476f0*/  LOP3.LUT R7, R7, 0xffdfffff, RZ, 0xc0, !PT ;  /* 0xffdfffff07077812 */ /* 0x000fc600078ec0ff */
[----:B------:R-:W3:Y:S01]  /*47700*/  LDL.LU R183, [R1+0x168] ;  /* 0x0001680001b77983 */ /* 0x000ee20000300800 */
[----:B------:R-:W-:-:S07]  /*47710*/  LOP3.LUT P5, RZ, R24, 0x80, RZ, 0xc0, !PT ;  /* 0x0000008018ff7812 */ /* 0x000fce00078ac0ff */
[----:B------:R-:W-:Y:S02]  /*47720*/  @P1 LOP3.LUT R7, R7, 0x200000, RZ, 0xfc, !PT ;  /* 0x0020000007071812 */ /* 0x000fe400078efcff */
[----:B------:R-:W-:Y:S01]  /*47730*/  LOP3.LUT P1, RZ, R19, 0x200000, RZ, 0xc0, !PT ;  /* 0x0020000013ff7812 */ /* 0x000fe2000782c0ff */
[----:B------:R1:W-:Y:S01]  /*47740*/  @P6 STG.E desc[UR10][R186.64], R191 ;  /* 0x000000bfba006986 */ /* 0x0003e2000c10190a */
[----:B------:R-:W-:-:S03]  /*47750*/  LOP3.LUT R7, R7, 0xffbfffff, RZ, 0xc0, !PT ;  /* 0xffbfffff07077812 */ /* 0x000fc600078ec0ff */
[----:B-1----:R-:W3:Y:S04]  /*47760*/  LDL.LU.64 R186, [R1+0x11f8] ;  /* 0x0011f80001ba7983 */ /* 0x002ee80000300a00 */
[----:B------:R-:W3:Y:S04]  /*47770*/  LDL.LU R191, [R1+0x17c] ;  /* 0x00017c0001bf7983 */ /* 0x000ee80000300800 */
[----:B------:R-:W-:Y:S02]  /*47780*/  @P1 LOP3.LUT R7, R7, 0x400000, RZ, 0xfc, !PT ;  /* 0x0040000007071812 */ /* 0x000fe400078efcff */
[----:B------:R-:W-:Y:S01]  /*47790*/  LOP3.LUT P1, RZ, R19, 0x400000, RZ, 0xc0, !PT ;  /* 0x0040000013ff7812 */ /* 0x000fe2000782c0ff */
[----:B------:R1:W-:Y:S01]  /*477a0*/  @P5 STG.E desc[UR10][R180.64], R194 ;  /* 0x000000c2b4005986 */ /* 0x0003e2000c10190a */
[----:B------:R-:W-:-:S02]  /*477b0*/  LOP3.LUT P4, RZ, R24, 0x40, RZ, 0xc0, !PT ;  /* 0x0000004018ff7812 */ /* 0x000fc4000788c0ff */
[----:B------:R-:W-:Y:S01]  /*477c0*/  LOP3.LUT R7, R7, 0xff7fffff, RZ, 0xc0, !PT ;  /* 0xff7fffff07077812 */ /* 0x000fe200078ec0ff */
        /* <DEDUP_REMOVED lines=19> */
[----:B------:R-:W-:-:S03]  /*47900*/  LOP3.LUT R7, R7, 0xfbffffff, RZ, 0xc0, !PT ;  /* 0xfbffffff07077812 */ /* 0x000fc600078ec0ff */
[----:B-1----:R-:W3:Y:S04]  /*47910*/  LDL.LU.64 R192, [R1+0x11d8] ;  /* 0x0011d80001c07983 */ /* 0x002ee80000300a00 */
[----:B------:R-:W3:Y:S04]  /*47920*/  LDL.LU R27, [R1+0x154] ;  /* 0x00015400011b7983 */ /* 0x000ee80000300800 */
        /* <DEDUP_REMOVED lines=29> */
[----:B----4-:R-:W-:Y:S01]  /*47b00*/  @P1 STG.E desc[UR10][R28.64], R33 ;  /* 0x000000211c001986 */ /* 0x010fe2000c10190a */
[----:B------:R-:W-:-:S13]  /*47b10*/  LOP3.LUT P1, RZ, R25, 0x8, RZ, 0xc0, !PT ;  /* 0x0000000819ff7812 */ /* 0x000fda000782c0ff */
[----:B--2---:R-:W-:Y:S01]  /*47b20*/  @P1 STG.E desc[UR10][R10.64], R8 ;  /* 0x000000080a001986 */ /* 0x004fe2000c10190a */
[----:B------:R-:W-:-:S13]  /*47b30*/  LOP3.LUT P1, RZ, R25, 0x4, RZ, 0xc0, !PT ;  /* 0x0000000419ff7812 */ /* 0x000fda000782c0ff */
[----:B---3--:R-:W-:Y:S01]  /*47b40*/  @P1 STG.E desc[UR10][R14.64], R9 ;  /* 0x000000090e001986 */ /* 0x008fe2000c10190a */
        /* <DEDUP_REMOVED lines=75> */
[----:B-1----:R-:W3:Y:S10]  /*48000*/  LDL.LU.64 R34, [R1+0x1140] ;  /* 0x0011400001227983 */ /* 0x002ef40000300a00 */
[----:B------:R1:W-:Y:S01]  /*48010*/  @P1 STG.E desc[UR10][R32.64], R14 ;  /* 0x0000000e20001986 */ /* 0x0003e2000c10190a */
[----:B------:R-:W-:-:S03]  /*48020*/  LOP3.LUT P1, RZ, R7, 0x8000, RZ, 0xc0, !PT ;  /* 0x0000800007ff7812 */ /* 0x000fc6000782c0ff */
[----:B------:R-:W3:Y:S04]  /*48030*/  LDL.LU R29, [R1+0x11c] ;  /* 0x00011c00011d7983 */ /* 0x000ee80000300800 */
[----:B-1----:R-:W4:Y:S06]  /*48040*/  LDL.LU.64 R32, [R1+0x1130] ;  /* 0x0011300001207983 */ /* 0x002f2c0000300a00 */
[----:B------:R1:W-:Y:S01]  /*48050*/  @P1 STG.E desc[UR10][R10.64], R15 ;  /* 0x0000000f0a001986 */ /* 0x0003e2000c10190a */
[----:B------:R-:W-:-:S03]  /*48060*/  LOP3.LUT P1, RZ, R7, 0x4000, RZ, 0xc0, !PT ;  /* 0x0000400007ff7812 */ /* 0x000fc6000782c0ff */
[----:B------:R-:W4:Y:S04]  /*48070*/  LDL.LU R14, [R1+0x10c] ;  /* 0x00010c00010e7983 */ /* 0x000f280000300800 */
        /* <DEDUP_REMOVED lines=11> */
[----:B------:R-:W2:Y:S01]  /*48130*/  LDL.LU R12, [R1+0xf4] ;  /* 0x0000f400010c7983 */ /* 0x000ea20000300800 */
[----:B------:R-:W-:-:S03]  /*48140*/  LOP3.LUT P0, RZ, R19, 0x400, RZ, 0xc0, !PT ;  /* 0x0000040013ff7812 */ /* 0x000fc6000780c0ff */
[----:B-1----:R-:W2:Y:S06]  /*48150*/  LDL.LU.64 R178, [R1+0x1110] ;  /* 0x0011100001b27983 */ /* 0x002eac0000300a00 */
[----:B------:R-:W-:Y:S02]  /*48160*/  @P1 LOP3.LUT R17, R17, 0x100000, RZ, 0xfc, !PT ;  /* 0x0010000011111812 */ /* 0x000fe400078efcff */
[----:B------:R-:W-:Y:S01]  /*48170*/  LOP3.LUT P1, RZ, R16, 0x2000, RZ, 0xc0, !PT ;  /* 0x0000200010ff7812 */ /* 0x000fe2000782c0ff */
[----:B------:R-:W2:Y:S01]  /*48180*/  LDL.LU R173, [R1+0xe4] ;  /* 0x0000e40001ad7983 */ /* 0x000ea20000300800 */
        /* <DEDUP_REMOVED lines=26> */
[----:B-1----:R-:W2:Y:S01]  /*48330*/  LDL.LU.64 R176, [R1+0x1108] ;  /* 0x0011080001b07983 */ /* 0x002ea20000300a00 */
[----:B------:R-:W-:-:S03]  /*48340*/  LOP3.LUT R17, R17, 0xdfffffff, RZ, 0xc0, !PT ;  /* 0xdfffffff11117812 */ /* 0x000fc600078ec0ff */
[----:B------:R-:W2:Y:S01]  /*48350*/  LDL.LU R172, [R1+0xf8] ;  /* 0x0000f80001ac7983 */ /* 0x000ea20000300800 */
[----:B------:R-:W-:-:S07]  /*48360*/  LOP3.LUT P5, RZ, R19, 0x100, RZ, 0xc0, !PT ;  /* 0x0000010013ff7812 */ /* 0x000fce00078ac0ff */
[----:B------:R-:W-:Y:S02]  /*48370*/  @P1 LOP3.LUT R17, R17, 0x20000000, RZ, 0xfc, !PT ;  /* 0x2000000011111812 */ /* 0x000fe400078efcff */
[----:B------:R-:W-:Y:S01]  /*48380*/  LOP3.LUT P1, RZ, R16, 0x400000, RZ, 0xc0, !PT ;  /* 0x0040000010ff7812 */ /* 0x000fe2000782c0ff */
[----:B------:R1:W-:Y:S01]  /*48390*/  @P6 STG.E desc[UR10][R182.64], R187 ;  /* 0x000000bbb6006986 */ /* 0x0003e2000c10190a */
        /* <DEDUP_REMOVED lines=120> */
[----:B------:R-:W3:Y:S04]  /*48b20*/  LDL.LU.64 R6, [R1+0x10d0] ;  /* 0x0010d00001067983 */ /* 0x000ee80000300a00 */
        /* <DEDUP_REMOVED lines=34> */
[----:B------:R-:W-:-:S03]  /*48d50*/  LOP3.LUT R17, R17, 0xfffffffe, RZ, 0xc0, !PT ;  /* 0xfffffffe11117812 */ /* 0x000fc600078ec0ff */
        /* <DEDUP_REMOVED lines=156> */
[----:B------:R-:W4:Y:S04]  /*49720*/  LDL.LU R35, [R1] ;  /* 0x0000000001237983 */ /* 0x000f280000300800 */
[----:B------:R-:W4:Y:S04]  /*49730*/  LDL.LU.64 R28, [R1+0xf58] ;  /* 0x000f5800011c7983 */ /* 0x000f280000300a00 */
[----:B------:R-:W4:Y:S04]  /*49740*/  LDL.LU R252, [R1+0x14] ;  /* 0x0000140001fc7983 */ /* 0x000f280000300800 */
[----:B------:R-:W4:Y:S04]  /*49750*/  LDL.LU.64 R32, [R1+0xf50] ;  /* 0x000f500001207983 */ /* 0x000f280000300a00 */
[----:B------:R-:W4:Y:S01]  /*49760*/  LDL.LU R27, [R1+0x4] ;  /* 0x00000400011b7983 */ /* 0x000f220000300800 */
[----:B------:R-:W-:-:S13]  /*49770*/  LOP3.LUT P1, RZ, R17, 0x100, RZ, 0xc0, !PT ;  /* 0x0000010011ff7812 */ /* 0x000fda000782c0ff */
[----:B--2---:R1:W-:Y:S01]  /*49780*/  @P1 STG.E desc[UR10][R194.64], R191 ;  /* 0x000000bfc2001986 */ /* 0x0043e2000c10190a */
[----:B------:R-:W-:Y:S02]  /*49790*/  LOP3.LUT P1, RZ, R17, 0x80, RZ, 0xc0, !PT ;  /* 0x0000008011ff7812 */ /* 0x000fe4000782c0ff */
[C---:B------:R-:W-:Y:S02]  /*497a0*/  LOP3.LUT P0, RZ, R21.reuse, 0x1000, RZ, 0xc0, !PT ;  /* 0x0000100015ff7812 */ /* 0x040fe4000780c0ff */
[C---:B------:R-:W-:Y:S02]  /*497b0*/  LOP3.LUT P6, RZ, R21.reuse, 0x800, RZ, 0xc0, !PT ;  /* 0x0000080015ff7812 */ /* 0x040fe400078cc0ff */
[C---:B------:R-:W-:Y:S02]  /*497c0*/  LOP3.LUT P5, RZ, R21.reuse, 0x400, RZ, 0xc0, !PT ;  /* 0x0000040015ff7812 */ /* 0x040fe400078ac0ff */
[----:B------:R-:W-:Y:S01]  /*497d0*/  LOP3.LUT P4, RZ, R21, 0x200, RZ, 0xc0, !PT ;  /* 0x0000020015ff7812 */ /* 0x000fe2000788c0ff */
[----:B-1----:R-:W2:Y:S04]  /*497e0*/  LDL.LU.64 R194, [R1+0x1918] ;  /* 0x0019180001c27983 */ /* 0x002ea80000300a00 */
[----:B---3--:R1:W-:Y:S01]  /*497f0*/  @P1 STG.E desc[UR10][R184.64], R186 ;  /* 0x000000bab8001986 */ /* 0x0083e2000c10190a */
[----:B------:R-:W-:-:S02]  /*49800*/  LOP3.LUT P1, RZ, R17, 0x40, RZ, 0xc0, !PT ;  /* 0x0000004011ff7812 */ /* 0x000fc4000782c0ff */
[C---:B------:R-:W-:Y:S01]  /*49810*/  LOP3.LUT P3, RZ, R21.reuse, 0x100, RZ, 0xc0, !PT ;  /* 0x0000010015ff7812 */ /* 0x040fe2000786c0ff */
[----:B------:R-:W3:Y:S01]  /*49820*/  LDL.LU R191, [R1+0x1910] ;  /* 0x0019100001bf7983 */ /* 0x000ee20000300800 */
[----:B------:R-:W-:-:S03]  /*49830*/  LOP3.LUT P2, RZ, R21, 0x80, RZ, 0xc0, !PT ;  /* 0x0000008015ff7812 */ /* 0x000fc6000784c0ff */
[----:B-1----:R-:W3:Y:S06]  /*49840*/  LDL.LU.64 R184, [R1+0x1908] ;  /* 0x0019080001b87983 */ /* 0x002eec0000300a00 */
[----:B----4-:R1:W-:Y:S01]  /*49850*/  @P1 STG.E desc[UR10][R180.64], R187 ;  /* 0x000000bbb4001986 */ /* 0x0103e2000c10190a */
        /* <DEDUP_REMOVED lines=25> */
[----:B-1----:R-:W4:Y:S10]  /*499f0*/  LDL.LU.64 R14, [R1+0x18a0] ;  /* 0x0018a000010e7983 */ /* 0x002f340000300a00 */
[----:B------:R1:W-:Y:S01]  /*49a00*/  @P1 STG.E desc[UR10][R10.64], R2 ;  /* 0x000000020a001986 */ /* 0x0003e2000c10190a */
[----:B------:R-:W-:-:S03]  /*49a10*/  LOP3.LUT P1, RZ, R19, 0x40000000, RZ, 0xc0, !PT ;  /* 0x4000000013ff7812 */ /* 0x000fc6000782c0ff */
[----:B-1----:R-:W4:Y:S10]  /*49a20*/  LDL.LU.64 R10, [R1+0x1898] ;  /* 0x00189800010a7983 */ /* 0x002f340000300a00 */
[----:B------:R-:W-:Y:S01]  /*49a30*/  @P1 STG.E desc[UR10][R6.64], R26 ;  /* 0x0000001a06001986 */ /* 0x000fe2000c10190a */
[----:B------:R-:W-:-:S13]  /*49a40*/  LOP3.LUT P1, RZ, R19, 0x20000000, RZ, 0xc0, !PT ;  /* 0x2000000013ff7812 */ /* 0x000fda000782c0ff */
[----:B------:R-:W-:Y:S01]  /*49a50*/  @P1 STG.E desc[UR10][R24.64], R170 ;  /* 0x000000aa18001986 */ /* 0x000fe2000c10190a */
[C---:B------:R-:W-:Y:S02]  /*49a60*/  LOP3.LUT P1, RZ, R19.reuse, 0x10000000, RZ, 0xc0, !PT ;  /* 0x1000000013ff7812 */ /* 0x040fe4000782c0ff */
[----:B------:R-:W-:-:S11]  /*49a70*/  LOP3.LUT R19, R19, 0xffffffef, RZ, 0xc0, !PT ;  /* 0xffffffef13137812 */ /* 0x000fd600078ec0ff */
[----:B------:R-:W-:Y:S01]  /*49a80*/  @P1 STG.E desc[UR10][R168.64], R171 ;  /* 0x000000aba8001986 */ /* 0x000fe2000c10190a */
[----:B------:R-:W-:-:S13]  /*49a90*/  LOP3.LUT P1, RZ, R22, 0x4000, RZ, 0xc0, !PT ;  /* 0x0000400016ff7812 */ /* 0x000fda000782c0ff */
[----:B------:R-:W-:Y:S02]  /*49aa0*/  @P1 LOP3.LUT R19, R19, 0x10, RZ, 0xfc, !PT ;  /* 0x0000001013131812 */ /* 0x000fe400078efcff */
[----:B------:R-:W-:Y:S02]  /*49ab0*/  LOP3.LUT P1, RZ, R22, 0x8000, RZ, 0xc0, !PT ;  /* 0x0000800016ff7812 */ /* 0x000fe4000782c0ff */
[----:B------:R-:W-:-:S11]  /*49ac0*/  LOP3.LUT R19, R19, 0xffffffdf, RZ, 0xc0, !PT ;  /* 0xffffffdf13137812 */ /* 0x000fd600078ec0ff */
[----:B------:R-:W-:Y:S02]  /*49ad0*/  @P1 LOP3.LUT R19, R19, 0x20, RZ, 0xfc, !PT ;  /* 0x0000002013131812 */ /* 0x000fe400078efcff */
[----:B------:R-:W-:Y:S02]  /*49ae0*/  LOP3.LUT P1, RZ, R22, 0x10000, RZ, 0xc0, !PT ;  /* 0x0001000016ff7812 */ /* 0x000fe4000782c0ff */
[----:B------:R-:W-:Y:S01]  /*49af0*/  LOP3.LUT R19, R19, 0xffffffbf, RZ, 0xc0, !PT ;  /* 0xffffffbf13137812 */ /* 0x000fe200078ec0ff */
[----:B------:R-:W-:Y:S04]  /*49b00*/  @P0 STG.E desc[UR10][R38.64], R36 ;  /* 0x0000002426000986 */ /* 0x000fe8000c10190a */
[----:B------:R-:W-:Y:S06]  /*49b10*/  @P6 STG.E desc[UR10][R42.64], R37 ;  /* 0x000000252a006986 */ /* 0x000fec000c10190a */
[----:B------:R-:W-:-:S02]  /*49b20*/  @P1 LOP3.LUT R19, R19, 0x40, RZ, 0xfc, !PT ;  /* 0x0000004013131812 */ /* 0x000fc400078efcff */
[----:B------:R-:W-:Y:S01]  /*49b30*/  LOP3.LUT P1, RZ, R22, 0x20000, RZ, 0xc0, !PT ;  /* 0x0002000016ff7812 */ /* 0x000fe2000782c0ff */
[----:B------:R-:W-:Y:S04]  /*49b40*/  @P5 STG.E desc[UR10][R40.64], R34 ;  /* 0x0000002228005986 */ /* 0x000fe8000c10190a */
[----:B------:R-:W-:Y:S04]  /*49b50*/  @P4 STG.E desc[UR10][R30.64], R35 ;  /* 0x000000231e004986 */ /* 0x000fe8000c10190a */
[----:B------:R-:W-:Y:S04]  /*49b60*/  @P3 STG.E desc[UR10][R28.64], R252 ;  /* 0x000000fc1c003986 */ /* 0x000fe8000c10190a */
[----:B------:R1:W-:Y:S01]  /*49b70*/  @P2 STG.E desc[UR10][R32.64], R27 ;  /* 0x0000001b20002986 */ /* 0x0003e2000c10190a */
[----:B------:R-:W-:-:S04]  /*49b80*/  LOP3.LUT R19, R19, 0xffffff7f, RZ, 0xc0, !PT ;  /* 0xffffff7f13137812 */ /* 0x000fc800078ec0ff */
[----:B------:R-:W-:Y:S01]  /*49b90*/  @P1 LOP3.LUT R19, R19, 0x80, RZ, 0xfc, !PT ;  /* 0x0000008013131812 */ /* 0x000fe200078efcff */
[----:B-1----:R-:W2:Y:S04]  /*49ba0*/  LDL.LU.64 R32, [R1+0xf48] ;  /* 0x000f480001207983 */ /* 0x002ea80000300a00 */
[----:B------:R-:W2:Y:S01]  /*49bb0*/  LDL.LU R2, [R1+0x18] ;  /* 0x0000180001027983 */ /* 0x000ea20000300800 */
[----:B------:R-:W-:-:S03]  /*49bc0*/  LOP3.LUT P1, RZ, R22, 0x40000, RZ, 0xc0, !PT ;  /* 0x0004000016ff7812 */ /* 0x000fc6000782c0ff */
[----:B------:R-:W3:Y:S01]  /*49bd0*/  LDL.LU.64 R6, [R1+0xf40] ;  /* 0x000f400001067983 */ /* 0x000ee20000300a00 */
[----:B------:R-:W-:-:S03]  /*49be0*/  LOP3.LUT R19, R19, 0xfffffeff, RZ, 0xc0, !PT ;  /* 0xfffffeff13137812 */ /* 0x000fc600078ec0ff */
[----:B------:R-:W3:Y:S04]  /*49bf0*/  LDL.LU R42, [R1+0x8] ;  /* 0x00000800012a7983 */ /* 0x000ee80000300800 */
[----:B------:R-:W4:Y:S02]  /*49c00*/  LDL.LU.64 R24, [R1+0xf38] ;  /* 0x000f380001187983 */ /* 0x000f240000300a00 */
[----:B------:R-:W-:Y:S02]  /*49c10*/  @P1 LOP3.LUT R19, R19, 0x100, RZ, 0xfc, !PT ;  /* 0x0000010013131812 */ /* 0x000fe400078efcff */
[----:B------:R-:W-:Y:S01]  /*49c20*/  LOP3.LUT P1, RZ, R22, 0x80000, RZ, 0xc0, !PT ;  /* 0x0008000016ff7812 */ /* 0x000fe2000782c0ff */
[----:B------:R-:W4:Y:S01]  /*49c30*/  LDL.LU R43, [R1+0x1c] ;  /* 0x00001c00012b7983 */ /* 0x000f220000300800 */
[----:B------:R-:W-:-:S03]  /*49c40*/  LOP3.LUT R19, R19, 0xfffffdff, RZ, 0xc0, !PT ;  /* 0xfffffdff13137812 */ /* 0x000fc600078ec0ff */
[----:B------:R-:W4:Y:S04]  /*49c50*/  LDL.LU.64 R34, [R1+0xf30] ;  /* 0x000f300001227983 */ /* 0x000f280000300a00 */
[----:B------:R-:W4:Y:S04]  /*49c60*/  LDL.LU R252, [R1+0xc] ;  /* 0x00000c0001fc7983 */ /* 0x000f280000300800 */
[----:B------:R-:W-:Y:S01]  /*49c70*/  @P1 LOP3.LUT R19, R19, 0x200, RZ, 0xfc, !PT ;  /* 0x0000020013131812 */ /* 0x000fe200078efcff */
[----:B------:R-:W4:Y:S01]  /*49c80*/  LDL.LU.64 R28, [R1+0xf28] ;  /* 0x000f2800011c7983 */ /* 0x000f220000300a00 */
[----:B------:R-:W-:-:S02]  /*49c90*/  LOP3.LUT P1, RZ, R22, 0x100000, RZ, 0xc0, !PT ;  /* 0x0010000016ff7812 */ /* 0x000fc4000782c0ff */
[----:B------:R-:W-:Y:S01]  /*49ca0*/  LOP3.LUT R19, R19, 0xfffffbff, RZ, 0xc0, !PT ;  /* 0xfffffbff13137812 */ /* 0x000fe200078ec0ff */
[----:B------:R-:W4:Y:S04]  /*49cb0*/  LDL.LU.64 R30, [R1+0xf20] ;  /* 0x000f2000011e7983 */ /* 0x000f280000300a00 */
[----:B------:R-:W4:Y:S04]  /*49cc0*/  LDL.LU.64 R40, [R1+0xf18] ;  /* 0x000f180001287983 */ /* 0x000f280000300a00 */
[----:B------:R-:W4:Y:S02]  /*49cd0*/  LDL.LU.64 R36, [R1+0xf10] ;  /* 0x000f100001247983 */ /* 0x000f240000300a00 */
[----:B------:R-:W-:-:S02]  /*49ce0*/  @P1 LOP3.LUT R19, R19, 0x400, RZ, 0xfc, !PT ;  /* 0x0000040013131812 */ /* 0x000fc400078efcff */
[----:B------:R-:W-:Y:S01]  /*49cf0*/  LOP3.LUT P1, RZ, R22, 0x200000, RZ, 0xc0, !PT ;  /* 0x0020000016ff7812 */ /* 0x000fe2000782c0ff */
[----:B------:R-:W4:Y:S01]  /*49d00*/  LDL.LU.64 R38, [R1+0xf08] ;  /* 0x000f080001267983 */ /* 0x000f220000300a00 */
[----:B------:R-:W-:-:S03]  /*49d10*/  LOP3.LUT R19, R19, 0xfffff7ff, RZ, 0xc0, !PT ;  /* 0xfffff7ff13137812 */ /* 0x000fc600078ec0ff */
[----:B------:R-:W4:Y:S04]  /*49d20*/  LDL.LU.64 R26, [R1+0xf00] ;  /* 0x000f0000011a7983 */ /* 0x000f280000300a00 */
[----:B------:R-:W4:Y:S04]  /*49d30*/  LDL.LU.64 R168, [R1+0xef8] ;  /* 0x000ef80001a87983 */ /* 0x000f280000300a00 */
[----:B------:R-:W-:Y:S01]  /*49d40*/  @P1 LOP3.LUT R19, R19, 0x800, RZ, 0xfc, !PT ;  /* 0x0000080013131812 */ /* 0x000fe200078efcff */
[----:B------:R-:W4:Y:S01]  /*49d50*/  LDL.LU.64 R170, [R1+0xef0] ;  /* 0x000ef00001aa7983 */ /* 0x000f220000300a00 */
        /* <DEDUP_REMOVED lines=49> */
[----:B--2---:R1:W-:Y:S01]  /*4a070*/  @P1 STG.E desc[UR10][R32.64], R2 ;  /* 0x0000000220001986 */ /* 0x0043e2000c10190a */
[----:B------:R-:W-:-:S03]  /*4a080*/  LOP3.LUT P1, RZ, R19, 0x8000000, RZ, 0xc0, !PT ;  /* 0x0800000013ff7812 */ /* 0x000fc6000782c0ff */
[----:B-1----:R-:W2:Y:S10]  /*4a090*/  LDL.LU.64 R32, [R1+0x1890] ;  /* 0x0018900001207983 */ /* 0x002eb40000300a00 */
[----:B---3--:R-:W-:Y:S01]  /*4a0a0*/  @P1 STG.E desc[UR10][R6.64], R42 ;  /* 0x0000002a06001986 */ /* 0x008fe2000c10190a */
[----:B------:R-:W-:-:S13]  /*4a0b0*/  LOP3.LUT P1, RZ, R19, 0x4000000, RZ, 0xc0, !PT ;  /* 0x0400000013ff7812 */ /* 0x000fda000782c0ff */
[----:B----4-:R-:W-:Y:S01]  /*4a0c0*/  @P1 STG.E desc[UR10][R24.64], R43 ;  /* 0x0000002b18001986 */ /* 0x010fe2000c10190a */
[----:B------:R-:W-:-:S13]  /*4a0d0*/  LOP3.LUT P1, RZ, R19, 0x2000000, RZ, 0xc0, !PT ;  /* 0x0200000013ff7812 */ /* 0x000fda000782c0ff */
[----:B------:R-:W-:Y:S01]  /*4a0e0*/  @P1 STG.E desc[UR10][R34.64], R252 ;  /* 0x000000fc22001986 */ /* 0x000fe2000c10190a */
[----:B------:R-:W-:-:S13]  /*4a0f0*/  LOP3.LUT P1, RZ, R19, 0x1000000, RZ, 0xc0, !PT ;  /* 0x0100000013ff7812 */ /* 0x000fda000782c0ff */
[----:B------:R1:W-:Y:S04]  /*4a100*/  @P1 STG.E desc[UR10][R28.64], R248 ;  /* 0x000000f81c001986 */ /* 0x0003e8000c10190a */
[----:B-1----:R-:W3:Y:S01]  /*4a110*/  LDL.LU.64 R28, [R1+0xee8] ;  /* 0x000ee800011c7983 */ /* 0x002ee20000300a00 */
[----:B------:R-:W-:-:S03]  /*4a120*/  LOP3.LUT P1, RZ, R19, 0x800000, RZ, 0xc0, !PT ;  /* 0x0080000013ff7812 */ /* 0x000fc6000782c0ff */
[----:B------:R-:W4:Y:S10]  /*4a130*/  LDL.LU.64 R34, [R1+0xee0] ;  /* 0x000ee00001227983 */ /* 0x000f340000300a00 */
[----:B------:R1:W-:Y:S01]  /*4a140*/  @P1 STG.E desc[UR10][R30.64], R244 ;  /* 0x000000f41e001986 */ /* 0x0003e2000c10190a */
[----:B------:R-:W-:-:S03]  /*4a150*/  LOP3.LUT P1, RZ, R19, 0x400000, RZ, 0xc0, !PT ;  /* 0x0040000013ff7812 */ /* 0x000fc6000782c0ff */
[----:B-1----:R-:W2:Y:S10]  /*4a160*/  LDL.LU.64 R30, [R1+0xed8] ;  /* 0x000ed800011e7983 */ /* 0x002eb40000300a00 */
[----:B------:R1:W-:Y:S01]  /*4a170*/  @P1 STG.E desc[UR10][R40.64], R249 ;  /* 0x000000f928001986 */ /* 0x0003e2000c10190a */
[----:B------:R-:W-:-:S03]  /*4a180*/  LOP3.LUT P1, RZ, R19, 0x200000, RZ, 0xc0, !PT ;  /* 0x0020000013ff7812 */ /* 0x000fc6000782c0ff */
[----:B-1----:R-:W2:Y:S10]  /*4a190*/  LDL.LU.64 R40, [R1+0xed0] ;  /* 0x000ed00001287983 */ /* 0x002eb40000300a00 */
[----:B------:R1:W-:Y:S04]  /*4a1a0*/  @P1 STG.E desc[UR10][R36.64], R245 ;  /* 0x000000f524001986 */ /* 0x0003e8000c10190a */
[----:B-1----:R-:W2:Y:S01]  /*4a1b0*/  LDL.LU.64 R36, [R1+0xec8] ;  /* 0x000ec80001247983 */ /* 0x002ea20000300a00 */
[----:B------:R-:W-:-:S03]  /*4a1c0*/  LOP3.LUT P1, RZ, R19, 0x100000, RZ, 0xc0, !PT ;  /* 0x0010000013ff7812 */ /* 0x000fc6000782c0ff */
[----:B------:R-:W2:Y:S10]  /*4a1d0*/  LDL.LU.64 R42, [R1+0xec0] ;  /* 0x000ec000012a7983 */ /* 0x000eb40000300a00 */
[----:B------:R1:W-:Y:S04]  /*4a1e0*/  @P1 STG.E desc[UR10][R38.64], R250 ;  /* 0x000000fa26001986 */ /* 0x0003e8000c10190a */
[----:B-1----:R-:W2:Y:S01]  /*4a1f0*/  LDL.LU.64 R38, [R1+0xeb8] ;  /* 0x000eb80001267983 */ /* 0x002ea20000300a00 */
[----:B------:R-:W-:-:S13]  /*4a200*/  LOP3.LUT P1, RZ, R19, 0x80000, RZ, 0xc0, !PT ;  /* 0x0008000013ff7812 */ /* 0x000fda000782c0ff */
[----:B------:R-:W-:Y:S01]  /*4a210*/  @P1 STG.E desc[UR10][R26.64], R246 ;  /* 0x000000f61a001986 */ /* 0x000fe2000c10190a */
[----:B------:R-:W-:-:S13]  /*4a220*/  LOP3.LUT P1, RZ, R19, 0x40000, RZ, 0xc0, !PT ;  /* 0x0004000013ff7812 */ /* 0x000fda000782c0ff */
[----:B------:R-:W-:Y:S01]  /*4a230*/  @P1 STG.E desc[UR10][R168.64], R251 ;  /* 0x000000fba8001986 */ /* 0x000fe2000c10190a */
[----:B------:R-:W-:-:S13]  /*4a240*/  LOP3.LUT P1, RZ, R19, 0x20000, RZ, 0xc0, !PT ;  /* 0x0002000013ff7812 */ /* 0x000fda000782c0ff */
[----:B------:R1:W-:Y:S01]  /*4a250*/  @P1 STG.E desc[UR10][R170.64], R247 ;  /* 0x000000f7aa001986 */ /* 0x0003e2000c10190a */
[----:B------:R-:W-:-:S03]  /*4a260*/  LOP3.LUT P1, RZ, R19, 0x10000, RZ, 0xc0, !PT ;  /* 0x0001000013ff7812 */ /* 0x000fc6000782c0ff */
        /* <DEDUP_REMOVED lines=9> */
[----:B---3--:R1:W-:Y:S01]  /*4a300*/  @P1 STG.E desc[UR10][R28.64], R240 ;  /* 0x000000f01c001986 */ /* 0x0083e2000c10190a */
[----:B------:R-:W-:-:S03]  /*4a310*/  LOP3.LUT P1, RZ, R19, 0x8000, RZ, 0xc0, !PT ;  /* 0x0000800013ff7812 */ /* 0x000fc6000782c0ff */
[----:B-1----:R-:W3:Y:S10]  /*4a320*/  LDL.LU.64 R28, [R1+0x1888] ;  /* 0x00188800011c7983 */ /* 0x002ef40000300a00 */
[----:B----4-:R1:W-:Y:S01]  /*4a330*/  @P1 STG.E desc[UR10][R34.64], R236 ;  /* 0x000000ec22001986 */ /* 0x0103e2000c10190a */
[----:B------:R-:W-:-:S03]  /*4a340*/  LOP3.LUT P1, RZ, R19, 0x4000, RZ, 0xc0, !PT ;  /* 0x0000400013ff7812 */ /* 0x000fc6000782c0ff */
[----:B-1----:R-:W4:Y:S10]  /*4a350*/  LDL.LU.64 R34, [R1+0x1880] ;  /* 0x0018800001227983 */ /* 0x002f340000300a00 */
[----:B--2---:R1:W-:Y:S01]  /*4a360*/  @P1 STG.E desc[UR10][R30.64], R241 ;  /* 0x000000f11e001986 */ /* 0x0043e2000c10190a */
[----:B------:R-:W-:-:S03]  /*4a370*/  LOP3.LUT P1, RZ, R19, 0x2000, RZ, 0xc0, !PT ;  /* 0x0000200013ff7812 */ /* 0x000fc6000782c0ff */
[----:B-1----:R-:W2:Y:S10]  /*4a380*/  LDL.LU.64 R30, [R1+0x1878] ;  /* 0x00187800011e7983 */ /* 0x002eb40000300a00 */
[----:B------:R1:W-:Y:S01]  /*4a390*/  @P1 STG.E desc[UR10][R40.64], R237 ;  /* 0x000000ed28001986 */ /* 0x0003e2000c10190a */
[----:B------:R-:W-:-:S03]  /*4a3a0*/  LOP3.LUT P1, RZ, R19, 0x1000, RZ, 0xc0, !PT ;  /* 0x0000100013ff7812 */ /* 0x000fc6000782c0ff */
[----:B------:R-:W3:Y:S04]  /*4a3b0*/  LDL.LU.64 R240, [R1+0xea0] ;  /* 0x000ea00001f07983 */ /* 0x000ee80000300a00 */
[----:B-1----:R-:W2:Y:S06]  /*4a3c0*/  LDL.LU.64 R40, [R1+0x1870] ;  /* 0x0018700001287983 */ /* 0x002eac0000300a00 */
[----:B------:R1:W-:Y:S01]  /*4a3d0*/  @P1 STG.E desc[UR10][R36.64], R242 ;  /* 0x000000f224001986 */ /* 0x0003e2000c10190a */
[----:B------:R-:W-:-:S03]  /*4a3e0*/  LOP3.LUT P1, RZ, R19, 0x800, RZ, 0xc0, !PT ;  /* 0x0000080013ff7812 */ /* 0x000fc6000782c0ff */
[----:B------:R-:W4:Y:S04]  /*4a3f0*/  LDL.LU.64 R236, [R1+0xea8] ;  /* 0x000ea80001ec7983 */ /* 0x000f280000300a00 */
[----:B-1----:R-:W2:Y:S06]  /*4a400*/  LDL.LU.64 R36, [R1+0x1868] ;  /* 0x0018680001247983 */ /* 0x002eac0000300a00 */
[----:B------:R1:W-:Y:S01]  /*4a410*/  @P1 STG.E desc[UR10][R42.64], R238 ;  /* 0x000000ee2a001986 */ /* 0x0003e2000c10190a */
[----:B------:R-:W-:-:S03]  /*4a420*/  LOP3.LUT P1, RZ, R19, 0x400, RZ, 0xc0, !PT ;  /* 0x0000040013ff7812 */ /* 0x000fc6000782c0ff */
[----:B-1----:R-:W2:Y:S10]  /*4a430*/  LDL.LU.64 R42, [R1+0x1860] ;  /* 0x00186000012a7983 */ /* 0x002eb40000300a00 */
[----:B------:R1:W-:Y:S04]  /*4a440*/  @P1 STG.E desc[UR10][R38.64], R243 ;  /* 0x000000f326001986 */ /* 0x0003e8000c10190a */
[----:B-1----:R-:W2:Y:S04]  /*4a450*/  LDL.LU.64 R38, [R1+0x1858] ;  /* 0x0018580001267983 */ /* 0x002ea80000300a00 */
[----:B------:R-:W3:Y:S01]  /*4a460*/  LDL.LU.64 R242, [R1+0xeb0] ;  /* 0x000eb00001f27983 */ /* 0x000ee20000300a00 */
[----:B------:R-:W-:-:S02]  /*4a470*/  LOP3.LUT P1, RZ, R19, 0x200, RZ, 0xc0, !PT ;  /* 0x0000020013ff7812 */ /* 0x000fc4000782c0ff */
[----:B------:R-:W-:Y:S02]  /*4a480*/  LOP3.LUT R16, R16, 0xffffefff, RZ, 0xc0, !PT ;  /* 0xffffefff10107812 */ /* 0x000fe400078ec0ff */
[C---:B------:R-:W-:Y:S02]  /*4a490*/  LOP3.LUT P0, RZ, R22.reuse, 0x2000, RZ, 0xc0, !PT ;  /* 0x0000200016ff7812 */ /* 0x040fe4000780c0ff */
[C---:B------:R-:W-:Y:S02]  /*4a4a0*/  LOP3.LUT P6, RZ, R22.reuse, 0x1000, RZ, 0xc0, !PT ;  /* 0x0000100016ff7812 */ /* 0x040fe400078cc0ff */
[C---:B------:R-:W-:Y:S02]  /*4a4b0*/  LOP3.LUT P5, RZ, R22.reuse, 0x800, RZ, 0xc0, !PT ;  /* 0x0000080016ff7812 */ /* 0x040fe400078ac0ff */
[C---:B------:R-:W-:Y:S02]  /*4a4c0*/  LOP3.LUT P4, RZ, R22.reuse, 0x400, RZ, 0xc0, !PT ;  /* 0x0000040016ff7812 */ /* 0x040fe4000788c0ff */
[----:B------:R-:W-:-:S02]  /*4a4d0*/  LOP3.LUT P3, RZ, R22, 0x200, RZ, 0xc0, !PT ;  /* 0x0000020016ff7812 */ /* 0x000fc4000786c0ff */
[----:B------:R-:W-:Y:S01]  /*4a4e0*/  LOP3.LUT P2, RZ, R22, 0x100, RZ, 0xc0, !PT ;  /* 0x0000010016ff7812 */ /* 0x000fe2000784c0ff */
[----:B---3--:R-:W-:Y:S01]  /*4a4f0*/  @P1 STG.E desc[UR10][R242.64], R239 ;  /* 0x000000eff2001986 */ /* 0x008fe2000c10190a */
[----:B------:R-:W-:-:S13]  /*4a500*/  LOP3.LUT P1, RZ, R19, 0x100, RZ, 0xc0, !PT ;  /* 0x0000010013ff7812 */ /* 0x000fda000782c0ff */
[----:B----4-:R1:W-:Y:S01]  /*4a510*/  @P1 STG.E desc[UR10][R236.64], R232 ;  /* 0x000000e8ec001986 */ /* 0x0103e2000c10190a */
[----:B------:R-:W-:-:S03]  /*4a520*/  LOP3.LUT P1, RZ, R19, 0x80, RZ, 0xc0, !PT ;  /* 0x0000008013ff7812 */ /* 0x000fc6000782c0ff */
[----:B-1----:R-:W3:Y:S10]  /*4a530*/  LDL.LU.64 R236, [R1+0xe50] ;  /* 0x000e500001ec7983 */ /* 0x002ef40000300a00 */
        /* <DEDUP_REMOVED lines=23> */
[----:B------:R-:W-:Y:S01]  /*4a6b0*/  @P3 STG.E desc[UR10][R168.64], R220 ;  /* 0x000000dca8003986 */ /* 0x000fe2000c10190a */
[----:B------:R-:W-:-:S03]  /*4a6c0*/  LOP3.LUT R16, R16, 0xfffeffff, RZ, 0xc0, !PT ;  /* 0xfffeffff10107812 */ /* 0x000fc600078ec0ff */
[----:B------:R1:W-:Y:S01]  /*4a6d0*/  @P2 STG.E desc[UR10][R170.64], R225 ;  /* 0x000000e1aa002986 */ /* 0x0003e2000c10190a */
[----:B------:R-:W-:Y:S02]  /*4a6e0*/  @P1 LOP3.LUT R16, R16, 0x10000, RZ, 0xfc, !PT ;  /* 0x0001000010101812 */ /* 0x000fe400078efcff */
[----:B------:R-:W-:Y:S01]  /*4a6f0*/  LOP3.LUT P1, RZ, R23, 0x100000, RZ, 0xc0, !PT ;  /* 0x0010000017ff7812 */ /* 0x000fe2000782c0ff */
[----:B-1----:R-:W4:Y:S01]  /*4a700*/  LDL.LU.64 R170, [R1+0xe48] ;  /* 0x000e480001aa7983 */ /* 0x002f220000300a00 */
[----:B------:R-:W-:-:S03]  /*4a710*/  LOP3.LUT R16, R16, 0xfffdffff, RZ, 0xc0, !PT ;  /* 0xfffdffff10107812 */ /* 0x000fc600078ec0ff */
[----:B------:R-:W2:Y:S08]  /*4a720*/  LDL.LU.64 R240, [R1+0xe40] ;  /* 0x000e400001f07983 */ /* 0x000eb00000300a00 */
[----:B------:R-:W-:Y:S02]  /*4a730*/  @P1 LOP3.LUT R16, R16, 0x20000, RZ, 0xfc, !PT ;  /* 0x0002000010101812 */ /* 0x000fe400078efcff */
[----:B------:R-:W-:Y:S01]  /*4a740*/  LOP3.LUT P1, RZ, R23, 0x200000, RZ, 0xc0, !PT ;  /* 0x0020000017ff7812 */ /* 0x000fe2000782c0ff */
[----:B------:R-:W2:Y:S01]  /*4a750*/  LDL.LU.64 R246, [R1+0xe38] ;  /* 0x000e380001f67983 */ /* 0x000ea20000300a00 */
[----:B------:R-:W-:-:S03]  /*4a760*/  LOP3.LUT R16, R16, 0xfffbffff, RZ, 0xc0, !PT ;  /* 0xfffbffff10107812 */ /* 0x000fc600078ec0ff */
[----:B------:R-:W2:Y:S04]  /*4a770*/  LDL.LU.64 R250, [R1+0xe30] ;  /* 0x000e300001fa7983 */ /* 0x000ea80000300a00 */
[----:B------:R-:W2:Y:S04]  /*4a780*/  LDL.LU.64 R244, [R1+0xe28] ;  /* 0x000e280001f47983 */ /* 0x000ea80000300a00 */
[----:B------:R-:W-:Y:S01]  /*4a790*/  @P1 LOP3.LUT R16, R16, 0x40000, RZ, 0xfc, !PT ;  /* 0x0004000010101812 */ /* 0x000fe200078efcff */
[----:B------:R-:W2:Y:S01]  /*4a7a0*/  LDL.LU.64 R248, [R1+0xe20] ;  /* 0x000e200001f87983 */ /* 0x000ea20000300a00 */
[----:B------:R-:W-:-:S02]  /*4a7b0*/  LOP3.LUT P1, RZ, R23, 0x400000, RZ, 0xc0, !PT ;  /* 0x0040000017ff7812 */ /* 0x000fc4000782c0ff */
[----:B------:R-:W-:Y:S01]  /*4a7c0*/  LOP3.LUT R16, R16, 0xfff7ffff, RZ, 0xc0, !PT ;  /* 0xfff7ffff10107812 */ /* 0x000fe200078ec0ff */
[----:B------:R-:W2:Y:S01]  /*4a7d0*/  LDL.LU.64 R6, [R1+0xe18] ;  /* 0x000e180001067983 */ /* 0x000ea20000300a00 */
[----:B------:R-:W-:-:S03]  /*4a7e0*/  LOP3.LUT R19, R19, 0xfffffffe, RZ, 0xc0, !PT ;  /* 0xfffffffe13137812 */ /* 0x000fc600078ec0ff */
[----:B------:R-:W2:Y:S04]  /*4a7f0*/  LDL.LU.64 R24, [R1+0xe10] ;  /* 0x000e100001187983 */ /* 0x000ea80000300a00 */
[----:B------:R-:W2:Y:S02]  /*4a800*/  LDL.LU.64 R26, [R1+0xe08] ;  /* 0x000e0800011a7983 */ /* 0x000ea40000300a00 */
[----:B------:R-:W-:Y:S02]  /*4a810*/  @P1 LOP3.LUT R16, R16, 0x80000, RZ, 0xfc, !PT ;  /* 0x0008000010101812 */ /* 0x000fe400078efcff */
[----:B------:R-:W-:Y:S01]  /*4a820*/  LOP3.LUT P1, RZ, R23, 0x800000, RZ, 0xc0, !PT ;  /* 0x0080000017ff7812 */ /* 0x000fe2000782c0ff */
[----:B------:R-:W2:Y:S01]  /*4a830*/  LDL.LU.64 R168, [R1+0xe00] ;  /* 0x000e000001a87983 */ /* 0x000ea20000300a00 */
        /* <DEDUP_REMOVED lines=49> */
[----:B----4-:R1:W-:Y:S04]  /*4ab50*/  @P1 STG.E desc[UR10][R170.64], R226 ;  /* 0x000000e2aa001986 */ /* 0x0103e8000c10190a */
[----:B-1----:R-:W3:Y:S04]  /*4ab60*/  LDL.LU.64 R170, [R1+0xdf8] ;  /* 0x000df80001aa7983 */ /* 0x002ee80000300a00 */
[----:B------:R-:W4:Y:S04]  /*4ab70*/  LDL.LU.64 R220, [R1+0xdf0] ;  /* 0x000df00001dc7983 */ /* 0x000f280000300a00 */
[----:B------:R-:W4:Y:S04]  /*4ab80*/  LDL.LU.64 R224, [R1+0xde8] ;  /* 0x000de80001e07983 */ /* 0x000f280000300a00 */
[----:B------:R-:W4:Y:S01]  /*4ab90*/  LDL.LU.64 R230, [R1+0xde0] ;  /* 0x000de00001e67983 */ /* 0x000f220000300a00 */
[----:B------:R-:W-:-:S03]  /*4aba0*/  LOP3.LUT P1, RZ, R19, 0x4, RZ, 0xc0, !PT ;  /* 0x0000000413ff7812 */ /* 0x000fc6000782c0ff */
[----:B------:R-:W4:Y:S04]  /*4abb0*/  LDL.LU.64 R234, [R1+0xdd8] ;  /* 0x000dd80001ea7983 */ /* 0x000f280000300a00 */
[----:B------:R-:W4:Y:S04]  /*4abc0*/  LDL.LU.64 R228, [R1+0xdd0] ;  /* 0x000dd00001e47983 */ /* 0x000f280000300a00 */
[----:B------:R-:W4:Y:S04]  /*4abd0*/  LDL.LU.64 R232, [R1+0xdc8] ;  /* 0x000dc80001e87983 */ /* 0x000f280000300a00 */
[----:B--2---:R1:W-:Y:S01]  /*4abe0*/  @P1 STG.E desc[UR10][R240.64], R222 ;  /* 0x000000def0001986 */ /* 0x0043e2000c10190a */
[----:B------:R-:W-:-:S03]  /*4abf0*/  LOP3.LUT P1, RZ, R19, 0x2, RZ, 0xc0, !PT ;  /* 0x0000000213ff7812 */ /* 0x000fc6000782c0ff */
[----:B------:R-:W2:Y:S04]  /*4ac00*/  LDL.LU.64 R238, [R1+0xdc0] ;  /* 0x000dc00001ee7983 */ /* 0x000ea80000300a00 */
[----:B------:R-:W2:Y:S04]  /*4ac10*/  LDL.LU.64 R242, [R1+0xdb8] ;  /* 0x000db80001f27983 */ /* 0x000ea80000300a00 */
[----:B------:R-:W2:Y:S04]  /*4ac20*/  LDL.LU.64 R236, [R1+0xdb0] ;  /* 0x000db00001ec7983 */ /* 0x000ea80000300a00 */
[----:B------:R1:W-:Y:S01]  /*4ac30*/  @P1 STG.E desc[UR10][R246.64], R227 ;  /* 0x000000e3f6001986 */ /* 0x0003e2000c10190a */
[----:B------:R-:W-:-:S03]  /*4ac40*/  LOP3.LUT P1, RZ, R19, 0x1, RZ, 0xc0, !PT ;  /* 0x0000000113ff7812 */ /* 0x000fc6000782c0ff */
[----:B-1----:R-:W2:Y:S04]  /*4ac50*/  LDL.LU.64 R240, [R1+0xda8] ;  /* 0x000da80001f07983 */ /* 0x002ea80000300a00 */
[----:B------:R-:W2:Y:S06]  /*4ac60*/  LDL.LU.64 R246, [R1+0xda0] ;  /* 0x000da00001f67983 */ /* 0x000eac0000300a00 */
[----:B------:R1:W-:Y:S01]  /*4ac70*/  @P1 STG.E desc[UR10][R250.64], R223 ;  /* 0x000000dffa001986 */ /* 0x0003e2000c10190a */
[----:B------:R-:W-:-:S03]  /*4ac80*/  LOP3.LUT P1, RZ, R16, 0x80000000, RZ, 0xc0, !PT ;  /* 0x8000000010ff7812 */ /* 0x000fc6000782c0ff */
[----:B-1----:R-:W2:Y:S10]  /*4ac90*/  LDL.LU.64 R250, [R1+0xd98] ;  /* 0x000d980001fa7983 */ /* 0x002eb40000300a00 */
        /* <DEDUP_REMOVED lines=18> */
[----:B---3--:R1:W-:Y:S04]  /*4adc0*/  @P1 STG.E desc[UR10][R170.64], R219 ;  /* 0x000000dbaa001986 */ /* 0x0083e8000c10190a */
[----:B-1----:R-:W3:Y:S01]  /*4add0*/  LDL.LU.64 R170, [R1+0xd60] ;  /* 0x000d600001aa7983 */ /* 0x002ee20000300a00 */
        /* <DEDUP_REMOVED lines=22> */
[----:B------:R-:W-:Y:S02]  /*4af40*/  LOP3.LUT P1, RZ, R16, 0x2000, RZ, 0xc0, !PT ;  /* 0x0000200010ff7812 */ /* 0x000fe4000782c0ff */
[C---:B------:R-:W-:Y:S02]  /*4af50*/  LOP3.LUT P0, RZ, R23.reuse, 0x4000, RZ, 0xc0, !PT ;  /* 0x0000400017ff7812 */ /* 0x040fe4000780c0ff */
[C---:B------:R-:W-:Y:S02]  /*4af60*/  LOP3.LUT P6, RZ, R23.reuse, 0x2000, RZ, 0xc0, !PT ;  /* 0x0000200017ff7812 */ /* 0x040fe400078cc0ff */
[C---:B------:R-:W-:Y:S02]  /*4af70*/  LOP3.LUT P5, RZ, R23.reuse, 0x1000, RZ, 0xc0, !PT ;  /* 0x0000100017ff7812 */ /* 0x040fe400078ac0ff */
[----:B------:R-:W-:-:S05]  /*4af80*/  LOP3.LUT P4, RZ, R23, 0x800, RZ, 0xc0, !PT ;  /* 0x0000080017ff7812 */ /* 0x000fca000788c0ff */
[----:B------:R-:W-:Y:S01]  /*4af90*/  @P1 STG.E desc[UR10][R250.64], R201 ;  /* 0x000000c9fa001986 */ /* 0x000fe2000c10190a */
[----:B------:R-:W-:Y:S02]  /*4afa0*/  LOP3.LUT P1, RZ, R16, 0x1000, RZ, 0xc0, !PT ;  /* 0x0000100010ff7812 */ /* 0x000fe4000782c0ff */
[C---:B------:R-:W-:Y:S02]  /*4afb0*/  LOP3.LUT P3, RZ, R23.reuse, 0x400, RZ, 0xc0, !PT ;  /* 0x0000040017ff7812 */ /* 0x040fe4000786c0ff */
[----:B------:R-:W-:-:S09]  /*4afc0*/  LOP3.LUT P2, RZ, R23, 0x200, RZ, 0xc0, !PT ;  /* 0x0000020017ff7812 */ /* 0x000fd2000784c0ff */
[----:B------:R-:W-:Y:S04]  /*4afd0*/  @P1 STG.E desc[UR10][R244.64], R197 ;  /* 0x000000c5f4001986 */ /* 0x000fe8000c10190a */
[----:B------:R-:W-:Y:S04]  /*4afe0*/  @P0 STG.E desc[UR10][R248.64], R202 ;  /* 0x000000caf8000986 */ /* 0x000fe8000c10190a */
[----:B------:R-:W-:Y:S04]  /*4aff0*/  @P6 STG.E desc[UR10][R6.64], R198 ;  /* 0x000000c606006986 */ /* 0x000fe8000c10190a */
[----:B------:R-:W-:Y:S04]  /*4b000*/  @P5 STG.E desc[UR10][R24.64], R203 ;  /* 0x000000cb18005986 */ /* 0x000fe8000c10190a */
[----:B------:R-:W-:Y:S04]  /*4b010*/  @P4 STG.E desc[UR10][R26.64], R199 ;  /* 0x000000c71a004986 */ /* 0x000fe8000c10190a */
[----:B------:R-:W-:Y:S04]  /*4b020*/  @P3 STG.E desc[UR10][R168.64], R192 ;  /* 0x000000c0a8003986 */ /* 0x000fe8000c10190a */
[----:B---3--:R1:W-:Y:S04]  /*4b030*/  @P2 STG.E desc[UR10][R170.64], R188 ;  /* 0x000000bcaa002986 */ /* 0x0083e8000c10190a */
[----:B-1----:R-:W2:Y:S01]  /*4b040*/  LDL.LU.64 R170, [R1+0xd58] ;  /* 0x000d580001aa7983 */ /* 0x002ea20000300a00 */
[----:B------:R-:W-:-:S02]  /*4b050*/  LOP3.LUT P0, RZ, R3, 0x10000, RZ, 0xc0, !PT ;  /* 0x0001000003ff7812 */ /* 0x000fc4000780c0ff */
[----:B------:R-:W-:Y:S01]  /*4b060*/  LOP3.LUT R20, R20, 0xffdfffff, RZ, 0xc0, !PT ;  /* 0xffdfffff14147812 */ /* 0x000fe200078ec0ff */
[----:B------:R-:W3:Y:S04]  /*4b070*/  LDL.LU.64 R244, [R1+0xd50] ;  /* 0x000d500001f47983 */ /* 0x000ee80000300a00 */
        /* <DEDUP_REMOVED lines=11> */
[----:B------:R-:W-:Y:S01]  /*4b130*/  LOP3.LUT R20, R20, 0xff7fffff, RZ, 0xc0, !PT ;  /* 0xff7fffff14147812 */ /* 0x000fe200078ec0ff */
[----:B------:R-:W4:Y:S01]  /*4b140*/  LDL.LU.64 R26, [R1+0xd18] ;  /* 0x000d1800011a7983 */ /* 0x000f220000300a00 */
[----:B------:R-:W-:-:S03]  /*4b150*/  LOP3.LUT R16, R16, 0xfffffffe, RZ, 0xc0, !PT ;  /* 0xfffffffe10107812 */ /* 0x000fc600078ec0ff */
[----:B------:R-:W4:Y:S01]  /*4b160*/  LDL.LU.64 R168, [R1+0xd10] ;  /* 0x000d100001a87983 */ /* 0x000f220000300a00 */
[----:B------:R-:W-:-:S03]  /*4b170*/  LOP3.LUT P1, RZ, R23, 0x100, RZ, 0xc0, !PT ;  /* 0x0000010017ff7812 */ /* 0x000fc6000782c0ff */
[----:B------:R-:W4:Y:S02]  /*4b180*/  LDL.LU.64 R246, [R1+0xd08] ;  /* 0x000d080001f67983 */ /* 0x000f240000300a00 */
        /* <DEDUP_REMOVED lines=41> */
[----:B--2---:R1:W-:Y:S04]  /*4b420*/  @P1 STG.E desc[UR10][R170.64], R193 ;  /* 0x000000c1aa001986 */ /* 0x0043e8000c10190a */
[----:B-1----:R-:W2:Y:S06]  /*4b430*/  LDL.LU.64 R170, [R1+0xd00] ;  /* 0x000d000001aa7983 */ /* 0x002eac0000300a00 */
[----:B------:R-:W-:-:S02]  /*4b440*/  @P0 LOP3.LUT R16, R16, 0x20, RZ, 0xfc, !PT ;  /* 0x0000002010100812 */ /* 0x000fc400078efcff */
        /* <DEDUP_REMOVED lines=21> */
[----:B-1----:R-:W3:Y:S10]  /*4b5a0*/  LDL.LU.64 R244, [R1+0xcf8] ;  /* 0x000cf80001f47983 */ /* 0x002ef40000300a00 */
[----:B----4-:R-:W-:Y:S01]  /*4b5b0*/  @P0 STG.E desc[UR10][R236.64], R194 ;  /* 0x000000c2ec000986 */ /* 0x010fe2000c10190a */
[----:B------:R-:W-:-:S13]  /*4b5c0*/  LOP3.LUT P0, RZ, R16, 0x400, RZ, 0xc0, !PT ;  /* 0x0000040010ff7812 */ /* 0x000fda000780c0ff */
[----:B------:R1:W-:Y:S01]  /*4b5d0*/  @P0 STG.E desc[UR10][R250.64], R190 ;  /* 0x000000befa000986 */ /* 0x0003e2000c10190a */
[----:B------:R-:W-:-:S03]  /*4b5e0*/  LOP3.LUT P0, RZ, R16, 0x200, RZ, 0xc0, !PT ;  /* 0x0000020010ff7812 */ /* 0x000fc6000780c0ff */
[----:B-1----:R-:W4:Y:S10]  /*4b5f0*/  LDL.LU.64 R250, [R1+0xcf0] ;  /* 0x000cf00001fa7983 */ /* 0x002f340000300a00 */
        /* <DEDUP_REMOVED lines=9> */
[----:B------:R-:W-:Y:S01]  /*4b690*/  @P0 STG.E desc[UR10][R240.64], R180 ;  /* 0x000000b4f0000986 */ /* 0x000fe2000c10190a */
[----:B------:R-:W-:-:S03]  /*4b6a0*/  LOP3.LUT P0, RZ, R16, 0x20, RZ, 0xc0, !PT ;  /* 0x0000002010ff7812 */ /* 0x000fc6000780c0ff */
[----:B------:R-:W4:Y:S10]  /*4b6b0*/  LDL.LU.64 R238, [R1+0xcd0] ;  /* 0x000cd00001ee7983 */ /* 0x000f340000300a00 */
[----:B------:R1:W-:Y:S04]  /*4b6c0*/  @P0 STG.E desc[UR10][R26.64], R185 ;  /* 0x000000b91a000986 */ /* 0x0003e8000c10190a */
[----:B-1----:R-:W4:Y:S01]  /*4b6d0*/  LDL.LU.64 R26, [R1+0xcc8] ;  /* 0x000cc800011a7983 */ /* 0x002f220000300a00 */
[----:B------:R-:W-:-:S03]  /*4b6e0*/  LOP3.LUT P0, RZ, R16, 0x10, RZ, 0xc0, !PT ;  /* 0x0000001010ff7812 */ /* 0x000fc6000780c0ff */
[----:B------:R-:W4:Y:S10]  /*4b6f0*/  LDL.LU.64 R242, [R1+0xcc0] ;  /* 0x000cc00001f27983 */ /* 0x000f340000300a00 */
[----:B------:R1:W-:Y:S01]  /*4b700*/  @P0 STG.E desc[UR10][R168.64], R181 ;  /* 0x000000b5a8000986 */ /* 0x0003e2000c10190a */
[----:B------:R-:W-:-:S03]  /*4b710*/  LOP3.LUT P0, RZ, R16, 0x8, RZ, 0xc0, !PT ;  /* 0x0000000810ff7812 */ /* 0x000fc6000780c0ff */
[----:B-1----:R-:W4:Y:S10]  /*4b720*/  LDL.LU.64 R168, [R1+0xcb8] ;  /* 0x000cb80001a87983 */ /* 0x002f340000300a00 */
[----:B------:R-:W-:Y:S01]  /*4b730*/  @P0 STG.E desc[UR10][R246.64], R186 ;  /* 0x000000baf6000986 */ /* 0x000fe2000c10190a */
[----:B------:R-:W-:-:S03]  /*4b740*/  LOP3.LUT P0, RZ, R16, 0x4, RZ, 0xc0, !PT ;  /* 0x0000000410ff7812 */ /* 0x000fc6000780c0ff */
[----:B------:R-:W4:Y:S10]  /*4b750*/  LDL.LU.64 R236, [R1+0xcb0] ;  /* 0x000cb00001ec7983 */ /* 0x000f340000300a00 */
[----:B--2---:R1:W-:Y:S04]  /*4b760*/  @P0 STG.E desc[UR10][R170.64], R182 ;  /* 0x000000b6aa000986 */ /* 0x0043e8000c10190a */
[----:B-1----:R-:W2:Y:S01]  /*4b770*/  LDL.LU.64 R170, [R1+0xca8] ;  /* 0x000ca80001aa7983 */ /* 0x002ea20000300a00 */
[----:B------:R-:W-:-:S03]  /*4b780*/  LOP3.LUT P0, RZ, R16, 0x2, RZ, 0xc0, !PT ;  /* 0x0000000210ff7812 */ /* 0x000fc6000780c0ff */
[----:B------:R-:W2:Y:S10]  /*4b790*/  LDL.LU.64 R240, [R1+0xca0] ;  /* 0x000ca00001f07983 */ /* 0x000eb40000300a00 */
[----:B---3--:R1:W-:Y:S01]  /*4b7a0*/  @P0 STG.E desc[UR10][R244.64], R187 ;  /* 0x000000bbf4000986 */ /* 0x0083e2000c10190a */
[----:B------:R-:W-:-:S03]  /*4b7b0*/  LOP3.LUT P0, RZ, R16, 0x1, RZ, 0xc0, !PT ;  /* 0x0000000110ff7812 */ /* 0x000fc6000780c0ff */
[----:B-1----:R-:W3:Y:S04]  /*4b7c0*/  LDL.LU.64 R244, [R1+0xc98] ;  /* 0x000c980001f47983 */ /* 0x002ee80000300a00 */
[----:B------:R-:W3:Y:S06]  /*4b7d0*/  LDL.LU.64 R246, [R1+0xc90] ;  /* 0x000c900001f67983 */ /* 0x000eec0000300a00 */
[----:B----4-:R-:W-:Y:S01]  /*4b7e0*/  @P0 STG.E desc[UR10][R250.64], R183 ;  /* 0x000000b7fa000986 */ /* 0x010fe2000c10190a */
[----:B------:R-:W-:-:S13]  /*4b7f0*/  LOP3.LUT P0, RZ, R20, 0x80000000, RZ, 0xc0, !PT ;  /* 0x8000000014ff7812 */ /* 0x000fda000780c0ff */
[----:B------:R1:W-:Y:S01]  /*4b800*/  @P0 STG.E desc[UR10][R248.64], R176 ;  /* 0x000000b0f8000986 */ /* 0x0003e2000c10190a */
[----:B------:R-:W-:-:S03]  /*4b810*/  LOP3.LUT P0, RZ, R20, 0x40000000, RZ, 0xc0, !PT ;  /* 0x4000000014ff7812 */ /* 0x000fc6000780c0ff */
[----:B-1----:R-:W4:Y:S10]  /*4b820*/  LDL.LU.64 R248, [R1+0xc88] ;  /* 0x000c880001f87983 */ /* 0x002f340000300a00 */
[----:B------:R1:W-:Y:S01]  /*4b830*/  @P0 STG.E desc[UR10][R6.64], R172 ;  /* 0x000000ac06000986 */ /* 0x0003e2000c10190a */
[----:B------:R-:W-:-:S03]  /*4b840*/  LOP3.LUT P0, RZ, R20, 0x20000000, RZ, 0xc0, !PT ;  /* 0x2000000014ff7812 */ /* 0x000fc6000780c0ff */
[----:B------:R-:W4:Y:S04]  /*4b850*/  LDL.LU.64 R250, [R1+0xc80] ;  /* 0x000c800001fa7983 */ /* 0x000f280000300a00 */
[----:B-1----:R-:W4:Y:S06]  /*4b860*/  LDL.LU.64 R6, [R1+0xc78] ;  /* 0x000c780001067983 */ /* 0x002f2c0000300a00 */
[----:B------:R1:W-:Y:S01]  /*4b870*/  @P0 STG.E desc[UR10][R24.64], R177 ;  /* 0x000000b118000986 */ /* 0x0003e2000c10190a */
[----:B------:R-:W-:-:S03]  /*4b880*/  LOP3.LUT P0, RZ, R20, 0x10000000, RZ, 0xc0, !PT ;  /* 0x1000000014ff7812 */ /* 0x000fc6000780c0ff */
[----:B-1----:R-:W4:Y:S10]  /*4b890*/  LDL.LU.64 R24, [R1+0xb80] ;  /* 0x000b800001187983 */ /* 0x002f340000300a00 */
[----:B------:R-:W-:Y:S01]  /*4b8a0*/  @P0 STG.E desc[UR10][R238.64], R173 ;  /* 0x000000adee000986 */ /* 0x000fe2000c10190a */
[----:B------:R-:W-:-:S13]  /*4b8b0*/  LOP3.LUT P0, RZ, R20, 0x8000000, RZ, 0xc0, !PT ;  /* 0x0800000014ff7812 */ /* 0x000fda000780c0ff */
        /* <DEDUP_REMOVED lines=10> */
[----:B--2---:R1:W-:Y:S04]  /*4b960*/  @P0 STG.E desc[UR10][R170.64], R12 ;  /* 0x0000000caa000986 */ /* 0x0043e8000c10190a */
[----:B-1----:R-:W2:Y:S01]  /*4b970*/  LDL.LU.64 R170, [R1+0xc68] ;  /* 0x000c680001aa7983 */ /* 0x002ea20000300a00 */
[----:B------:R-:W-:Y:S02]  /*4b980*/  LOP3.LUT P0, RZ, R20, 0x400000, RZ, 0xc0, !PT ;  /* 0x0040000014ff7812 */ /* 0x000fe4000780c0ff */
[C---:B------:R-:W-:Y:S02]  /*4b990*/  LOP3.LUT P2, RZ, R3.reuse, 0x8000, RZ, 0xc0, !PT ;  /* 0x0000800003ff7812 */ /* 0x040fe4000784c0ff */
[----:B------:R-:W-:-:S09]  /*4b9a0*/  LOP3.LUT P3, RZ, R3, 0x4000, RZ, 0xc0, !PT ;  /* 0x0000400003ff7812 */ /* 0x000fd2000786c0ff */
[----:B------:R-:W-:Y:S01]  /*4b9b0*/  @P0 STG.E desc[UR10][R240.64], R8 ;  /* 0x00000008f0000986 */ /* 0x000fe2000c10190a */
[----:B------:R-:W-:Y:S02]  /*4b9c0*/  LOP3.LUT P0, RZ, R20, 0x200000, RZ, 0xc0, !PT ;  /* 0x0020000014ff7812 */ /* 0x000fe4000780c0ff */
[C---:B------:R-:W-:Y:S02]  /*4b9d0*/  LOP3.LUT P4, RZ, R3.reuse, 0x2000, RZ, 0xc0, !PT ;  /* 0x0000200003ff7812 */ /* 0x040fe4000788c0ff */
[C---:B------:R-:W-:Y:S02]  /*4b9e0*/  LOP3.LUT P5, RZ, R3.reuse, 0x1000, RZ, 0xc0, !PT ;  /* 0x0000100003ff7812 */ /* 0x040fe400078ac0ff */
[C---:B------:R-:W-:Y:S02]  /*4b9f0*/  LOP3.LUT P6, RZ, R3.reuse, 0x800, RZ, 0xc0, !PT ;  /* 0x0000080003ff7812 */ /* 0x040fe400078cc0ff */
[----:B------:R-:W-:-:S05]  /*4ba00*/  LOP3.LUT P1, RZ, R3, 0x400, RZ, 0xc0, !PT ;  /* 0x0000040003ff7812 */ /* 0x000fca000782c0ff */
[----:B---3--:R1:W-:Y:S04]  /*4ba10*/  @P0 STG.E desc[UR10][R244.64], R13 ;  /* 0x0000000df4000986 */ /* 0x0083e8000c10190a */
[----:B------:R-:W-:Y:S04]  /*4ba20*/  @P2 STG.E desc[UR10][R246.64], R9 ;  /* 0x00000009f6002986 */ /* 0x000fe8000c10190a */
[----:B-1----:R-:W3:Y:S01]  /*4ba30*/  LDL.LU.64 R244, [R1+0xb70] ;  /* 0x000b700001f47983 */ /* 0x002ee20000300a00 */
[----:B------:R-:W-:-:S03]  /*4ba40*/  LOP3.LUT P2, RZ, R20, 0x80000, RZ, 0xc0, !PT ;  /* 0x0008000014ff7812 */ /* 0x000fc6000784c0ff */
[----:B----4-:R1:W-:Y:S01]  /*4ba50*/  @P3 STG.E desc[UR10][R248.64], R14 ;  /* 0x0000000ef8003986 */ /* 0x0103e2000c10190a */
[----:B------:R-:W-:-:S03]  /*4ba60*/  LOP3.LUT P3, RZ, R20, 0x40000, RZ, 0xc0, !PT ;  /* 0x0004000014ff7812 */ /* 0x000fc6000786c0ff */
[----:B------:R-:W-:Y:S04]  /*4ba70*/  @P4 STG.E desc[UR10][R250.64], R10 ;  /* 0x0000000afa004986 */ /* 0x000fe8000c10190a */
[----:B-1----:R-:W4:Y:S04]  /*4ba80*/  LDL.LU.64 R248, [R1+0xc60] ;  /* 0x000c600001f87983 */ /* 0x002f280000300a00 */
[----:B------:R1:W-:Y:S04]  /*4ba90*/  @P5 STG.E desc[UR10][R6.64], R15 ;  /* 0x0000000f06005986 */ /* 0x0003e8000c10190a */
[----:B-1----:R-:W4:Y:S04]  /*4baa0*/  LDL.LU.64 R6, [R1+0xb68] ;  /* 0x000b680001067983 */ /* 0x002f280000300a00 */
[----:B------:R1:W-:Y:S01]  /*4bab0*/  @P6 STG.E desc[UR10][R24.64], R11 ;  /* 0x0000000b18006986 */ /* 0x0003e2000c10190a */
[----:B------:R-:W-:Y:S01]  /*4bac0*/  VIADD R2, R5, 0x1f3 ;  /* 0x000001f305027836 */ /* 0x000fe20000000000 */
[----:B------:R-:W-:-:S02]  /*4bad0*/  LOP3.LUT P0, RZ, R20, 0x100000, RZ, 0xc0, !PT ;  /* 0x0010000014ff7812 */ /* 0x000fc4000780c0ff */
[C---:B------:R-:W-:Y:S01]  /*4bae0*/  LOP3.LUT P4, RZ, R20.reuse, 0x20000, RZ, 0xc0, !PT ;  /* 0x0002000014ff7812 */ /* 0x040fe2000788c0ff */
[C---:B------:R-:W-:Y:S01]  /*4baf0*/  VIADD R3, R5.reuse, 0x1f4 ;  /* 0x000001f405037836 */ /* 0x040fe20000000000 */
[----:B------:R-:W-:Y:S01]  /*4bb00*/  LOP3.LUT P5, RZ, R20, 0x10000, RZ, 0xc0, !PT ;  /* 0x0001000014ff7812 */ /* 0x000fe200078ac0ff */
[----:B------:R-:W4:Y:S04]  /*4bb10*/  LDS.128 R8, [R0] ;  /* 0x0000000000087984 */ /* 0x000f280000000c00 */
[----:B-1----:R-:W4:Y:S04]  /*4bb20*/  LDL.LU.64 R24, [R1+0xc58] ;  /* 0x000c580001187983 */ /* 0x002f280000300a00 */
[----:B------:R1:W-:Y:S04]  /*4bb30*/  @P1 STG.E desc[UR10][R26.64], R32 ;  /* 0x000000201a001986 */ /* 0x0003e8000c10190a */
[----:B-1----:R-:W4:Y:S04]  /*4bb40*/  LDL.LU.64 R26, [R1+0xb60] ;  /* 0x000b6000011a7983 */ /* 0x002f280000300a00 */
[----:B------:R1:W-:Y:S04]  /*4bb50*/  @P2 STG.E desc[UR10][R168.64], R28 ;  /* 0x0000001ca8002986 */ /* 0x0003e8000c10190a */
[----:B-1----:R-:W4:Y:S04]  /*4bb60*/  LDL.LU.64 R168, [R1+0xc50] ;  /* 0x000c500001a87983 */ /* 0x002f280000300a00 */
[----:B--2---:R1:W-:Y:S04]  /*4bb70*/  @P3 STG.E desc[UR10][R170.64], R33 ;  /* 0x00000021aa003986 */ /* 0x0043e8000c10190a */
[----:B-1----:R-:W2:Y:S01]  /*4bb80*/  LDL.LU.64 R170, [R1+0xb58] ;  /* 0x000b580001aa7983 */ /* 0x002ea20000300a00 */
[----:B------:R-:W-:Y:S01]  /*4bb90*/  ISETP.LT.AND P1, PT, R2, UR4, !P0 ;  /* 0x0000000402007c0c */ /* 0x000fe2000c721270 */
[----:B------:R-:W-:Y:S01]  /*4bba0*/  VIADD R2, R5, 0x177 ;  /* 0x0000017705027836 */ /* 0x000fe20000000000 */
[----:B------:R-:W-:-:S04]  /*4bbb0*/  LOP3.LUT P6, RZ, R20, 0x8000, RZ, 0xc0, !PT ;  /* 0x0000800014ff7812 */ /* 0x000fc800078cc0ff */
[----:B------:R-:W-:Y:S01]  /*4bbc0*/  ISETP.LT.AND P3, PT, R2, UR5, !P0 ;  /* 0x0000000502007c0c */ /* 0x000fe2000c761270 */
[C---:B------:R-:W-:Y:S01]  /*4bbd0*/  VIADD R2, R5.reuse, 0x176 ;  /* 0x0000017605027836 */ /* 0x040fe20000000000 */
[----:B------:R-:W-:Y:S01]  /*4bbe0*/  ULDC UR5, c[0x0][0x22c] ;  /* 0x00008b0000057ab9 */ /* 0x000fe20000000800 */
[----:B---3--:R1:W-:Y:S03]  /*4bbf0*/  @P4 STG.E desc[UR10][R244.64], R29 ;  /* 0x0000001df4004986 */ /* 0x0083e6000c10190a */
[----:B------:R-:W-:Y:S01]  /*4bc00*/  ISETP.LT.AND P4, PT, R2, UR5, !P0 ;  /* 0x0000000502007c0c */ /* 0x000fe2000c781270 */
[C---:B------:R-:W-:Y:S01]  /*4bc10*/  VIADD R2, R5.reuse, 0x178 ;  /* 0x0000017805027836 */ /* 0x040fe20000000000 */
[----:B------:R-:W-:Y:S01]  /*4bc20*/  ULDC UR5, c[0x0][0x22c] ;  /* 0x00008b0000057ab9 */ /* 0x000fe20000000800 */
[----:B-1----:R-:W3:Y:S04]  /*4bc30*/  LDL.LU.64 R244, [R1+0xc48] ;  /* 0x000c480001f47983 */ /* 0x002ee80000300a00 */
[----:B----4-:R1:W-:Y:S01]  /*4bc40*/  @P5 STG.E desc[UR10][R248.64], R34 ;  /* 0x00000022f8005986 */ /* 0x0103e2000c10190a */
[----:B------:R-:W-:Y:S01]  /*4bc50*/  ISETP.LT.AND P5, PT, R2, UR5, !P0 ;  /* 0x0000000502007c0c */ /* 0x000fe2000c7a1270 */
[----:B------:R-:W-:Y:S01]  /*4bc60*/  VIADD R2, R5, 0x179 ;  /* 0x0000017905027836 */ /* 0x000fe20000000000 */
[----:B------:R-:W-:Y:S01]  /*4bc70*/  ULDC UR5, c[0x0][0x22c] ;  /* 0x00008b0000057ab9 */ /* 0x000fe20000000800 */
[----:B-1----:R-:W4:Y:S04]  /*4bc80*/  LDL.LU.64 R248, [R1+0xb50] ;  /* 0x000b500001f87983 */ /* 0x002f280000300a00 */
[----:B------:R1:W-:Y:S01]  /*4bc90*/  @P6 STG.E desc[UR10][R6.64], R30 ;  /* 0x0000001e06006986 */ /* 0x0003e2000c10190a */
[----:B------:R-:W-:-:S03]  /*4bca0*/  ISETP.LT.AND P6, PT, R2, UR5, !P0 ;  /* 0x0000000502007c0c */ /* 0x000fc6000c7c1270 */
[----:B-1----:R-:W4:Y:S04]  /*4bcb0*/  LDL.LU.64 R6, [R1+0xc40] ;  /* 0x000c400001067983 */ /* 0x002f280000300a00 */
[----:B------:R1:W-:Y:S01]  /*4bcc0*/  @P4 STG.E desc[UR10][R24.64], R35 ;  /* 0x0000002318004986 */ /* 0x0003e2000c10190a */
[C---:B------:R-:W-:Y:S01]  /*4bcd0*/  VIADD R2, R5.reuse, 0x17a ;  /* 0x0000017a05027836 */ /* 0x040fe20000000000 */
[----:B------:R-:W-:Y:S02]  /*4bce0*/  ULDC UR5, c[0x0][0x22c] ;  /* 0x00008b0000057ab9 */ /* 0x000fe40000000800 */
        /* <DEDUP_REMOVED lines=9> */
[----:B------:R-:W-:-:S04]  /*4bd80*/  ULDC UR5, c[0x0][0x22c] ;  /* 0x00008b0000057ab9 */ /* 0x000fc80000000800 */
[----:B------:R-:W-:Y:S01]  /*4bd90*/  ISETP.LT.AND P3, PT, R2, UR5, !P0 ;  /* 0x0000000502007c0c */ /* 0x000fe2000c761270 */
[----:B------:R-:W-:Y:S01]  /*4bda0*/  VIADD R2, R5, 0x17c ;  /* 0x0000017c05027836 */ /* 0x000fe20000000000 */
[----:B------:R-:W-:-:S04]  /*4bdb0*/  ULDC UR5, c[0x0][0x22c] ;  /* 0x00008b0000057ab9 */ /* 0x000fc80000000800 */
[----:B------:R-:W-:Y:S01]  /*4bdc0*/  ISETP.LT.AND P5, PT, R2, UR5, !P0 ;  /* 0x0000000502007c0c */ /* 0x000fe2000c7a1270 */
[----:B------:R-:W-:Y:S01]  /*4bdd0*/  VIADD R2, R5, 0x17d ;  /* 0x0000017d05027836 */ /* 0x000fe20000000000 */
[----:B------:R-:W-:-:S04]  /*4bde0*/  ULDC UR5, c[0x0][0x22c] ;  /* 0x00008b0000057ab9 */ /* 0x000fc80000000800 */
        /* <DEDUP_REMOVED lines=552> */
[C---:B------:R-:W-:Y:S01]  /*4e070*/  VIADD R2, R5.reuse, 0x1eb ;  /* 0x000001eb05027836 */ /* 0x040fe20000000000 */
[----:B------:R-:W-:Y:S01]  /*4e080*/  ULDC UR5, c[0x0][0x22c] ;  /* 0x00008b0000057ab9 */ /* 0x000fe20000000800 */
[----:B------:R-:W2:Y:S03]  /*4e090*/  LDL.LU.64 R232, [R1+0x850] ;  /* 0x0008500001e87983 */ /* 0x000ea60000300a00 */
        /* <DEDUP_REMOVED lines=11> */
[----:B------:R-:W2:Y:S04]  /*4e150*/  LDL.LU.64 R236, [R1+0x838] ;  /* 0x0008380001ec7983 */ /* 0x000ea80000300a00 */
[----:B------:R-:W2:Y:S04]  /*4e160*/  LDL.LU.64 R240, [R1+0x830] ;  /* 0x0008300001f07983 */ /* 0x000ea80000300a00 */
[----:B------:R-:W2:Y:S04]  /*4e170*/  LDL.LU.64 R246, [R1+0x828] ;  /* 0x0008280001f67983 */ /* 0x000ea80000300a00 */
[----:B------:R-:W2:Y:S04]  /*4e180*/  LDL.LU.64 R250, [R1+0x820] ;  /* 0x0008200001fa7983 */ /* 0x000ea80000300a00 */
[----:B---3--:R1:W-:Y:S01]  /*4e190*/  @P4 STG.E desc[UR10][R244.64], R157 ;  /* 0x0000009df4004986 */ /* 0x0083e2000c10190a */
        /* <DEDUP_REMOVED lines=24> */
[----:B------:R-:W-:Y:S01]  /*4e320*/  ISETP.LT.AND P2, PT, R3, UR4, !P0 ;  /* 0x0000000403007c0c */ /* 0x000fe2000c741270 */
[----:B------:R-:W-:Y:S01]  /*4e330*/  VIADD R3, R5, 0x1f5 ;  /* 0x000001f505037836 */ /* 0x000fe20000000000 */
[----:B------:R-:W-:-:S02]  /*4e340*/  ULDC UR5, c[0x0][0x22c] ;  /* 0x00008b0000057ab9 */ /* 0x000fc40000000800 */
[----:B------:R-:W-:Y:S02]  /*4e350*/  ISETP.LT.AND P4, PT, R2, UR5, !P0 ;  /* 0x0000000502007c0c */ /* 0x000fe4000c781270 */
[----:B------:R-:W-:Y:S01]  /*4e360*/  ISETP.LT.AND P3, PT, R3, UR4, !P0 ;  /* 0x0000000403007c0c */ /* 0x000fe2000c761270 */
[C---:B------:R-:W-:Y:S02]  /*4e370*/  VIADD R3, R5.reuse, 0x1f6 ;  /* 0x000001f605037836 */ /* 0x040fe40000000000 */
[----:B------:R-:W-:Y:S02]  /*4e380*/  VIADD R2, R5, 0x1f7 ;  /* 0x000001f705027836 */ /* 0x000fe40000000000 */
[----:B------:R1:W-:Y:S01]  /*4e390*/  @P6 STG.E desc[UR10][R232.64], R148 ;  /* 0x00000094e8006986 */ /* 0x0003e2000c10190a */
[----:B------:R-:W-:Y:S01]  /*4e3a0*/  ISETP.LT.AND P5, PT, R3, UR4, !P0 ;  /* 0x0000000403007c0c */ /* 0x000fe2000c7a1270 */
[C---:B------:R-:W-:Y:S01]  /*4e3b0*/  VIADD R3, R5.reuse, 0x1f8 ;  /* 0x000001f805037836 */ /* 0x040fe20000000000 */
[----:B------:R-:W-:Y:S01]  /*4e3c0*/  ISETP.LT.AND P6, PT, R2, UR4, !P0 ;  /* 0x0000000402007c0c */ /* 0x000fe2000c7c1270 */
[----:B------:R-:W-:-:S02]  /*4e3d0*/  VIADD R2, R5, 0x1f9 ;  /* 0x000001f905027836 */ /* 0x000fc40000000000 */
[----:B------:R-:W-:Y:S01]  /*4e3e0*/  VIADD R0, R5, 0x1fb ;  /* 0x000001fb05007836 */ /* 0x000fe20000000000 */
[----:B------:R1:W-:Y:S01]  /*4e3f0*/  @P4 STG.E desc[UR10][R238.64], R161 ;  /* 0x000000a1ee004986 */ /* 0x0003e2000c10190a */
[----:B------:R-:W-:-:S03]  /*4e400*/  ISETP.LT.AND P4, PT, R3, UR4, !P0 ;  /* 0x0000000403007c0c */ /* 0x000fc6000c781270 */
[----:B------:R1:W-:Y:S01]  /*4e410*/  @P1 STG.E desc[UR10][R242.64], R149 ;  /* 0x00000095f2001986 */ /* 0x0003e2000c10190a */
[----:B------:R-:W-:Y:S01]  /*4e420*/  ISETP.LT.AND P1, PT, R2, UR4, !P0 ;  /* 0x0000000402007c0c */ /* 0x000fe2000c721270 */
[C---:B------:R-:W-:Y:S02]  /*4e430*/  VIADD R2, R5.reuse, 0x1fa ;  /* 0x000001fa05027836 */ /* 0x040fe40000000000 */
[----:B------:R1:W-:Y:S04]  /*4e440*/  @P2 STG.E desc[UR10][R236.64], R162 ;  /* 0x000000a2ec002986 */ /* 0x0003e8000c10190a */
[----:B------:R1:W-:Y:S01]  /*4e450*/  @P3 STG.E desc[UR10][R240.64], R150 ;  /* 0x00000096f0003986 */ /* 0x0003e2000c10190a */
[----:B------:R-:W-:Y:S01]  /*4e460*/  ISETP.LT.AND P3, PT, R0, UR4, !P0 ;  /* 0x0000000400007c0c */ /* 0x000fe2000c761270 */
[C---:B------:R-:W-:Y:S01]  /*4e470*/  VIADD R0, R5.reuse, 0x1fd ;  /* 0x000001fd05007836 */ /* 0x040fe20000000000 */
[----:B------:R-:W-:Y:S01]  /*4e480*/  ISETP.LT.AND P2, PT, R2, UR4, !P0 ;  /* 0x0000000402007c0c */ /* 0x000fe2000c741270 */
[----:B------:R1:W-:Y:S01]  /*4e490*/  @P5 STG.E desc[UR10][R246.64], R163 ;  /* 0x000000a3f6005986 */ /* 0x0003e2000c10190a */
[----:B------:R-:W-:-:S03]  /*4e4a0*/  VIADD R2, R5, 0x1fc ;  /* 0x000001fc05027836 */ /* 0x000fc60000000000 */
[----:B------:R1:W-:Y:S01]  /*4e4b0*/  @P6 STG.E desc[UR10][R250.64], R151 ;  /* 0x00000097fa006986 */ /* 0x0003e2000c10190a */
[----:B------:R-:W-:Y:S01]  /*4e4c0*/  ISETP.LT.AND P6, PT, R0, UR4, !P0 ;  /* 0x0000000400007c0c */ /* 0x000fe2000c7c1270 */
[C---:B------:R-:W-:Y:S02]  /*4e4d0*/  VIADD R0, R5.reuse, 0x1fe ;  /* 0x000001fe05007836 */ /* 0x040fe40000000000 */
[----:B------:R-:W-:Y:S01]  /*4e4e0*/  VIADD R5, R5, 0x1ff ;  /* 0x000001ff05057836 */ /* 0x000fe20000000000 */
[----:B------:R-:W-:Y:S01]  /*4e4f0*/  ISETP.LT.AND P5, PT, R2, UR4, !P0 ;  /* 0x0000000402007c0c */ /* 0x000fe2000c7a1270 */
[----:B---3--:R1:W-:Y:S01]  /*4e500*/  @P4 STG.E desc[UR10][R244.64], R164 ;  /* 0x000000a4f4004986 */ /* 0x0083e2000c10190a */
[----:B------:R-:W-:Y:S02]  /*4e510*/  ISETP.LT.AND P4, PT, R0, UR4, !P0 ;  /* 0x0000000400007c0c */ /* 0x000fe4000c781270 */
[----:B------:R-:W-:Y:S01]  /*4e520*/  ISETP.LT.AND P0, PT, R5, UR4, !P0 ;  /* 0x0000000405007c0c */ /* 0x000fe2000c701270 */
[----:B----4-:R1:W-:Y:S04]  /*4e530*/  @P1 STG.E desc[UR10][R248.64], R8 ;  /* 0x00000008f8001986 */ /* 0x0103e8000c10190a */
[----:B------:R1:W-:Y:S04]  /*4e540*/  @P2 STG.E desc[UR10][R6.64], R165 ;  /* 0x000000a506002986 */ /* 0x0003e8000c10190a */
[----:B------:R1:W-:Y:S04]  /*4e550*/  @P3 STG.E desc[UR10][R24.64], R9 ;  /* 0x0000000918003986 */ /* 0x0003e8000c10190a */
[----:B------:R1:W-:Y:S04]  /*4e560*/  @P5 STG.E desc[UR10][R26.64], R166 ;  /* 0x000000a61a005986 */ /* 0x0003e8000c10190a */
[----:B------:R1:W-:Y:S04]  /*4e570*/  @P6 STG.E desc[UR10][R168.64], R10 ;  /* 0x0000000aa8006986 */ /* 0x0003e8000c10190a */
[----:B--2---:R1:W-:Y:S01]  /*4e580*/  @P4 STG.E desc[UR10][R170.64], R167 ;  /* 0x000000a7aa004986 */ /* 0x0043e2000c10190a */
[----:B------:R-:W-:Y:S05]  /*4e590*/  @!P0 EXIT ;  /* 0x000000000000894d */ /* 0x000fea0003800000 */
[----:B-1----:R-:W2:Y:S04]  /*4e5a0*/  LDL.LU.64 R170, [R1+0x800] ;  /* 0x0008000001aa7983 */ /* 0x002ea80000300a00 */
[----:B--2---:R-:W-:Y:S01]  /*4e5b0*/  STG.E desc[UR10][R170.64], R11 ;  /* 0x0000000baa007986 */ /* 0x004fe2000c10190a */
[----:B------:R-:W-:Y:S05]  /*4e5c0*/  EXIT ;  /* 0x000000000000794d */ /* 0x000fea0003800000 */
.L_x_2:
[----:B------:R-:W-:-:S00]  /*4e5d0*/  BRA `(.L_x_2) ;  /* 0xfffffffc00fc7947 */ /* 0x000fc0000383ffff */
[----:B------:R-:W-:-:S00]  /*4e5e0*/  NOP ;  /* 0x0000000000007918 */ /* 0x000fc00000000000 */
        /* <DEDUP_REMOVED lines=9> */
.L_x_3:


//--------------------- .nv.shared.matmul_kernel  --------------------------
	.section	.nv.shared.matmul_kernel,"aw",@nobits
	.sectionflags	@""
	.align	16
	.zero		1024


//--------------------- .nv.shared.reserved.0     --------------------------
	.section	.nv.shared.reserved.0,"aw",@nobits
	.weak		__nv_reservedSMEM_offset_0_alias
	.size		__nv_reservedSMEM_offset_0_alias, 0, 0
	.other		__nv_reservedSMEM_offset_0_alias,@"STO_CUDA_RESERVED_SHARED STV_DEFAULT"
__nv_reservedSMEM_offset_0_alias:
	.zero		0


//--------------------- .nv.constant0.matmul_kernel --------------------------
	.section	.nv.constant0.matmul_kernel,"a",@progbits
	.sectionflags	@""
	.align	4
.nv.constant0.matmul_kernel:
	.zero		608


//--------------------- SYMBOLS --------------------------

	.type		.nv.reservedSmem.offset0,@object
	.size		.nv.reservedSmem.offset0,0x4
